	.target	sm_100a

	.elftype	@"ET_EXEC"


//--------------------- .note.nv.tkinfo           --------------------------
	.section	.note.nv.tkinfo,"",@"SHT_NOTE"
	.sectionflags	@"SHF_NOTE_NV_TKINFO"
	.tkinfo
        /*0018*/ 	.word	0x00000002
        /*0030*/ 	.string	""
        /*0030*/ 	.string	"ptxas"
        /*0030*/ 	.string	"Cuda compilation tools, release 13.0, V13.0.88"
        /*0030*/ 	.string	"Build cuda_13.0.r13.0/compiler.36424714_0"
        /*0030*/ 	.string	"-arch sm_100a -m 64 "



//--------------------- .note.nv.cuinfo           --------------------------
	.section	.note.nv.cuinfo,"",@"SHT_NOTE"
	.sectionflags	@"SHF_NOTE_NV_CUINFO"
        /*0018*/ 	.short	0x0002
        /*001a*/ 	.short	0x0064
        /*001c*/ 	.short	0x0082
	.zero		2


//--------------------- .nv.info                  --------------------------
	.section	.nv.info,"",@"SHT_CUDA_INFO"
	.align	4


	//----- nvinfo : EIATTR_REGCOUNT
	.align		4
        /*0000*/ 	.byte	0x04, 0x2f
        /*0002*/ 	.short	(.L_12 - .L_11)
	.align		4
.L_11:
        /*0004*/ 	.word	index@(_ZN7cutlass13device_kernelIN5flash11enable_sm90INS1_16FlashAttnFwdSm90INS1_25CollectiveMainloopFwdSm90ILi2EN4cute5tupleIJNS5_1CILi1EEES8_S8_EEENS6_IJNS7_ILi128EEENS7_ILi96EEENS7_ILi64EEEEEELi256ENS_10bfloat16_tEfNS_4arch4Sm90ELb1ELb0ELb0ELb1ELb0ELb1ELb1ELb1ELb0ELb1ELb1ELb0EEENS1_21CollectiveEpilogueFwdINS6_IJSA_NS7_ILi256EEESB_EEES9_SE_SG_Li256ELb1ELb1ELb1ELb0EEENS1_36VarlenDynamicPersistentTileSchedulerILi128ELi96ELi256ELi128ELb1ELb1ELb1ELb1ELb1ELb1EEEEEEEEEvNT_6ParamsE)
        /*0008*/ 	.word	0x00000004


	//----- nvinfo : EIATTR_FRAME_SIZE
	.align		4
.L_12:
        /*000c*/ 	.byte	0x04, 0x11
        /*000e*/ 	.short	(.L_14 - .L_13)
	.align		4
.L_13:
        /*0010*/ 	.word	index@(_ZN7cutlass13device_kernelIN5flash11enable_sm90INS1_16FlashAttnFwdSm90INS1_25CollectiveMainloopFwdSm90ILi2EN4cute5tupleIJNS5_1CILi1EEES8_S8_EEENS6_IJNS7_ILi128EEENS7_ILi96EEENS7_ILi64EEEEEELi256ENS_10bfloat16_tEfNS_4arch4Sm90ELb1ELb0ELb0ELb1ELb0ELb1ELb1ELb1ELb0ELb1ELb1ELb0EEENS1_21CollectiveEpilogueFwdINS6_IJSA_NS7_ILi256EEESB_EEES9_SE_SG_Li256ELb1ELb1ELb1ELb0EEENS1_36VarlenDynamicPersistentTileSchedulerILi128ELi96ELi256ELi128ELb1ELb1ELb1ELb1ELb1ELb1EEEEEEEEEvNT_6ParamsE)
        /*0014*/ 	.word	0x00000000


	//----- nvinfo : EIATTR_REGCOUNT
	.align		4
.L_14:
        /*0018*/ 	.byte	0x04, 0x2f
        /*001a*/ 	.short	(.L_16 - .L_15)
	.align		4
.L_15:
        /*001c*/ 	.word	index@(_ZN7cutlass13device_kernelIN5flash11enable_sm90INS1_16FlashAttnFwdSm90INS1_25CollectiveMainloopFwdSm90ILi2EN4cute5tupleIJNS5_1CILi1EEES8_S8_EEENS6_IJNS7_ILi128EEENS7_ILi96EEENS7_ILi64EEEEEELi256ENS_10bfloat16_tEfNS_4arch4Sm90ELb1ELb0ELb0ELb1ELb0ELb0ELb1ELb1ELb0ELb1ELb1ELb0EEENS1_21CollectiveEpilogueFwdINS6_IJSA_NS7_ILi256EEESB_EEES9_SE_SG_Li256ELb1ELb1ELb1ELb0EEENS1_36VarlenDynamicPersistentTileSchedulerILi128ELi96ELi256ELi128ELb1ELb1ELb1ELb1ELb1ELb1EEEEEEEEEvNT_6ParamsE)
        /*0020*/ 	.word	0x00000004


	//----- nvinfo : EIATTR_FRAME_SIZE
	.align		4
.L_16:
        /*0024*/ 	.byte	0x04, 0x11
        /*0026*/ 	.short	(.L_18 - .L_17)
	.align		4
.L_17:
        /*0028*/ 	.word	index@(_ZN7cutlass13device_kernelIN5flash11enable_sm90INS1_16FlashAttnFwdSm90INS1_25CollectiveMainloopFwdSm90ILi2EN4cute5tupleIJNS5_1CILi1EEES8_S8_EEENS6_IJNS7_ILi128EEENS7_ILi96EEENS7_ILi64EEEEEELi256ENS_10bfloat16_tEfNS_4arch4Sm90ELb1ELb0ELb0ELb1ELb0ELb0ELb1ELb1ELb0ELb1ELb1ELb0EEENS1_21CollectiveEpilogueFwdINS6_IJSA_NS7_ILi256EEESB_EEES9_SE_SG_Li256ELb1ELb1ELb1ELb0EEENS1_36VarlenDynamicPersistentTileSchedulerILi128ELi96ELi256ELi128ELb1ELb1ELb1ELb1ELb1ELb1EEEEEEEEEvNT_6ParamsE)
        /*002c*/ 	.word	0x00000000


	//----- nvinfo : EIATTR_REGCOUNT
	.align		4
.L_18:
        /*0030*/ 	.byte	0x04, 0x2f
        /*0032*/ 	.short	(.L_20 - .L_19)
	.align		4
.L_19:
        /*0034*/ 	.word	index@(_ZN7cutlass13device_kernelIN5flash11enable_sm90INS1_16FlashAttnFwdSm90INS1_25CollectiveMainloopFwdSm90ILi2EN4cute5tupleIJNS5_1CILi1EEES8_S8_EEENS6_IJNS7_ILi128EEENS7_ILi96EEENS7_ILi64EEEEEELi256ENS_10bfloat16_tEfNS_4arch4Sm90ELb1ELb0ELb0ELb1ELb0ELb1ELb0ELb1ELb0ELb1ELb1ELb0EEENS1_21CollectiveEpilogueFwdINS6_IJSA_NS7_ILi256EEESB_EEES9_SE_SG_Li256ELb1ELb1ELb1ELb0EEENS1_36VarlenDynamicPersistentTileSchedulerILi128ELi96ELi256ELi128ELb1ELb1ELb1ELb1ELb1ELb1EEEEEEEEEvNT_6ParamsE)
        /*0038*/ 	.word	0x00000004


	//----- nvinfo : EIATTR_FRAME_SIZE
	.align		4
.L_20:
        /*003c*/ 	.byte	0x04, 0x11
        /*003e*/ 	.short	(.L_22 - .L_21)
	.align		4
.L_21:
        /*0040*/ 	.word	index@(_ZN7cutlass13device_kernelIN5flash11enable_sm90INS1_16FlashAttnFwdSm90INS1_25CollectiveMainloopFwdSm90ILi2EN4cute5tupleIJNS5_1CILi1EEES8_S8_EEENS6_IJNS7_ILi128EEENS7_ILi96EEENS7_ILi64EEEEEELi256ENS_10bfloat16_tEfNS_4arch4Sm90ELb1ELb0ELb0ELb1ELb0ELb1ELb0ELb1ELb0ELb1ELb1ELb0EEENS1_21CollectiveEpilogueFwdINS6_IJSA_NS7_ILi256EEESB_EEES9_SE_SG_Li256ELb1ELb1ELb1ELb0EEENS1_36VarlenDynamicPersistentTileSchedulerILi128ELi96ELi256ELi128ELb1ELb1ELb1ELb1ELb1ELb1EEEEEEEEEvNT_6ParamsE)
        /*0044*/ 	.word	0x00000000


	//----- nvinfo : EIATTR_REGCOUNT
	.align		4
.L_22:
        /*0048*/ 	.byte	0x04, 0x2f
        /*004a*/ 	.short	(.L_24 - .L_23)
	.align		4
.L_23:
        /*004c*/ 	.word	index@(_ZN7cutlass13device_kernelIN5flash11enable_sm90INS1_16FlashAttnFwdSm90INS1_25CollectiveMainloopFwdSm90ILi2EN4cute5tupleIJNS5_1CILi1EEES8_S8_EEENS6_IJNS7_ILi128EEENS7_ILi96EEENS7_ILi64EEEEEELi256ENS_10bfloat16_tEfNS_4arch4Sm90ELb1ELb0ELb0ELb1ELb0ELb0ELb0ELb1ELb0ELb1ELb1ELb0EEENS1_21CollectiveEpilogueFwdINS6_IJSA_NS7_ILi256EEESB_EEES9_SE_SG_Li256ELb1ELb1ELb1ELb0EEENS1_36VarlenDynamicPersistentTileSchedulerILi128ELi96ELi256ELi128ELb1ELb1ELb1ELb1ELb1ELb1EEEEEEEEEvNT_6ParamsE)
        /*0050*/ 	.word	0x00000004


	//----- nvinfo : EIATTR_FRAME_SIZE
	.align		4
.L_24:
        /*0054*/ 	.byte	0x04, 0x11
        /*0056*/ 	.short	(.L_26 - .L_25)
	.align		4
.L_25:
        /*0058*/ 	.word	index@(_ZN7cutlass13device_kernelIN5flash11enable_sm90INS1_16FlashAttnFwdSm90INS1_25CollectiveMainloopFwdSm90ILi2EN4cute5tupleIJNS5_1CILi1EEES8_S8_EEENS6_IJNS7_ILi128EEENS7_ILi96EEENS7_ILi64EEEEEELi256ENS_10bfloat16_tEfNS_4arch4Sm90ELb1ELb0ELb0ELb1ELb0ELb0ELb0ELb1ELb0ELb1ELb1ELb0EEENS1_21CollectiveEpilogueFwdINS6_IJSA_NS7_ILi256EEESB_EEES9_SE_SG_Li256ELb1ELb1ELb1ELb0EEENS1_36VarlenDynamicPersistentTileSchedulerILi128ELi96ELi256ELi128ELb1ELb1ELb1ELb1ELb1ELb1EEEEEEEEEvNT_6ParamsE)
        /*005c*/ 	.word	0x00000000


	//----- nvinfo : EIATTR_REGCOUNT
	.align		4
.L_26:
        /*0060*/ 	.byte	0x04, 0x2f
        /*0062*/ 	.short	(.L_28 - .L_27)
	.align		4
.L_27:
        /*0064*/ 	.word	index@(_ZN7cutlass13device_kernelIN5flash11enable_sm90INS1_16FlashAttnFwdSm90INS1_25CollectiveMainloopFwdSm90ILi2EN4cute5tupleIJNS5_1CILi1EEES8_S8_EEENS6_IJNS7_ILi128EEENS7_ILi96EEENS7_ILi64EEEEEELi256ENS_10bfloat16_tEfNS_4arch4Sm90ELb1ELb0ELb0ELb0ELb0ELb0ELb1ELb1ELb0ELb1ELb1ELb0EEENS1_21CollectiveEpilogueFwdINS6_IJSA_NS7_ILi256EEESB_EEES9_SE_SG_Li256ELb0ELb1ELb1ELb0EEENS1_19SingleTileSchedulerILb0ELb1ELb1ELi128EEEEEEEEEvNT_6ParamsE)
        /*0068*/ 	.word	0x00000004


	//----- nvinfo : EIATTR_FRAME_SIZE
	.align		4
.L_28:
        /*006c*/ 	.byte	0x04, 0x11
        /*006e*/ 	.short	(.L_30 - .L_29)
	.align		4
.L_29:
        /*0070*/ 	.word	index@(_ZN7cutlass13device_kernelIN5flash11enable_sm90INS1_16FlashAttnFwdSm90INS1_25CollectiveMainloopFwdSm90ILi2EN4cute5tupleIJNS5_1CILi1EEES8_S8_EEENS6_IJNS7_ILi128EEENS7_ILi96EEENS7_ILi64EEEEEELi256ENS_10bfloat16_tEfNS_4arch4Sm90ELb1ELb0ELb0ELb0ELb0ELb0ELb1ELb1ELb0ELb1ELb1ELb0EEENS1_21CollectiveEpilogueFwdINS6_IJSA_NS7_ILi256EEESB_EEES9_SE_SG_Li256ELb0ELb1ELb1ELb0EEENS1_19SingleTileSchedulerILb0ELb1ELb1ELi128EEEEEEEEEvNT_6ParamsE)
        /*0074*/ 	.word	0x00000000


	//----- nvinfo : EIATTR_REGCOUNT
	.align		4
.L_30:
        /*0078*/ 	.byte	0x04, 0x2f
        /*007a*/ 	.short	(.L_32 - .L_31)
	.align		4
.L_31:
        /*007c*/ 	.word	index@(_ZN7cutlass13device_kernelIN5flash11enable_sm90INS1_16FlashAttnFwdSm90INS1_25CollectiveMainloopFwdSm90ILi2EN4cute5tupleIJNS5_1CILi1EEES8_S8_EEENS6_IJNS7_ILi128EEENS7_ILi96EEENS7_ILi64EEEEEELi256ENS_10bfloat16_tEfNS_4arch4Sm90ELb1ELb0ELb0ELb0ELb0ELb0ELb0ELb1ELb0ELb1ELb1ELb0EEENS1_21CollectiveEpilogueFwdINS6_IJSA_NS7_ILi256EEESB_EEES9_SE_SG_Li256ELb0ELb1ELb1ELb0EEENS1_19SingleTileSchedulerILb0ELb1ELb1ELi128EEEEEEEEEvNT_6ParamsE)
        /*0080*/ 	.word	0x00000004


	//----- nvinfo : EIATTR_FRAME_SIZE
	.align		4
.L_32:
        /*0084*/ 	.byte	0x04, 0x11
        /*0086*/ 	.short	(.L_34 - .L_33)
	.align		4
.L_33:
        /*0088*/ 	.word	index@(_ZN7cutlass13device_kernelIN5flash11enable_sm90INS1_16FlashAttnFwdSm90INS1_25CollectiveMainloopFwdSm90ILi2EN4cute5tupleIJNS5_1CILi1EEES8_S8_EEENS6_IJNS7_ILi128EEENS7_ILi96EEENS7_ILi64EEEEEELi256ENS_10bfloat16_tEfNS_4arch4Sm90ELb1ELb0ELb0ELb0ELb0ELb0ELb0ELb1ELb0ELb1ELb1ELb0EEENS1_21CollectiveEpilogueFwdINS6_IJSA_NS7_ILi256EEESB_EEES9_SE_SG_Li256ELb0ELb1ELb1ELb0EEENS1_19SingleTileSchedulerILb0ELb1ELb1ELi128EEEEEEEEEvNT_6ParamsE)
        /*008c*/ 	.word	0x00000000


	//----- nvinfo : EIATTR_REGCOUNT
	.align		4
.L_34:
        /*0090*/ 	.byte	0x04, 0x2f
        /*0092*/ 	.short	(.L_36 - .L_35)
	.align		4
.L_35:
        /*0094*/ 	.word	index@(_ZN7cutlass13device_kernelIN5flash11enable_sm90INS1_16FlashAttnFwdSm90INS1_25CollectiveMainloopFwdSm90ILi2EN4cute5tupleIJNS5_1CILi1EEES8_S8_EEENS6_IJNS7_ILi128EEENS7_ILi96EEENS7_ILi64EEEEEELi256ENS_10bfloat16_tEfNS_4arch4Sm90ELb0ELb1ELb0ELb1ELb0ELb1ELb1ELb1ELb0ELb1ELb1ELb0EEENS1_21CollectiveEpilogueFwdINS6_IJSA_NS7_ILi256EEESB_EEES9_SE_SG_Li256ELb1ELb1ELb1ELb0EEENS1_36VarlenDynamicPersistentTileSchedulerILi128ELi96ELi256ELi128ELb1ELb1ELb1ELb1ELb0ELb1EEEEEEEEEvNT_6ParamsE)
        /*0098*/ 	.word	0x00000004


	//----- nvinfo : EIATTR_FRAME_SIZE
	.align		4
.L_36:
        /*009c*/ 	.byte	0x04, 0x11
        /*009e*/ 	.short	(.L_38 - .L_37)
	.align		4
.L_37:
        /*00a0*/ 	.word	index@(_ZN7cutlass13device_kernelIN5flash11enable_sm90INS1_16FlashAttnFwdSm90INS1_25CollectiveMainloopFwdSm90ILi2EN4cute5tupleIJNS5_1CILi1EEES8_S8_EEENS6_IJNS7_ILi128EEENS7_ILi96EEENS7_ILi64EEEEEELi256ENS_10bfloat16_tEfNS_4arch4Sm90ELb0ELb1ELb0ELb1ELb0ELb1ELb1ELb1ELb0ELb1ELb1ELb0EEENS1_21CollectiveEpilogueFwdINS6_IJSA_NS7_ILi256EEESB_EEES9_SE_SG_Li256ELb1ELb1ELb1ELb0EEENS1_36VarlenDynamicPersistentTileSchedulerILi128ELi96ELi256ELi128ELb1ELb1ELb1ELb1ELb0ELb1EEEEEEEEEvNT_6ParamsE)
        /*00a4*/ 	.word	0x00000000


	//----- nvinfo : EIATTR_REGCOUNT
	.align		4
.L_38:
        /*00a8*/ 	.byte	0x04, 0x2f
        /*00aa*/ 	.short	(.L_40 - .L_39)
	.align		4
.L_39:
        /*00ac*/ 	.word	index@(_ZN7cutlass13device_kernelIN5flash11enable_sm90INS1_16FlashAttnFwdSm90INS1_25CollectiveMainloopFwdSm90ILi2EN4cute5tupleIJNS5_1CILi1EEES8_S8_EEENS6_IJNS7_ILi128EEENS7_ILi96EEENS7_ILi64EEEEEELi256ENS_10bfloat16_tEfNS_4arch4Sm90ELb0ELb1ELb0ELb1ELb0ELb0ELb1ELb1ELb0ELb1ELb1ELb0EEENS1_21CollectiveEpilogueFwdINS6_IJSA_NS7_ILi256EEESB_EEES9_SE_SG_Li256ELb1ELb1ELb1ELb0EEENS1_36VarlenDynamicPersistentTileSchedulerILi128ELi96ELi256ELi128ELb1ELb1ELb1ELb1ELb0ELb1EEEEEEEEEvNT_6ParamsE)
        /*00b0*/ 	.word	0x00000004


	//----- nvinfo : EIATTR_FRAME_SIZE
	.align		4
.L_40:
        /*00b4*/ 	.byte	0x04, 0x11
        /*00b6*/ 	.short	(.L_42 - .L_41)
	.align		4
.L_41:
        /*00b8*/ 	.word	index@(_ZN7cutlass13device_kernelIN5flash11enable_sm90INS1_16FlashAttnFwdSm90INS1_25CollectiveMainloopFwdSm90ILi2EN4cute5tupleIJNS5_1CILi1EEES8_S8_EEENS6_IJNS7_ILi128EEENS7_ILi96EEENS7_ILi64EEEEEELi256ENS_10bfloat16_tEfNS_4arch4Sm90ELb0ELb1ELb0ELb1ELb0ELb0ELb1ELb1ELb0ELb1ELb1ELb0EEENS1_21CollectiveEpilogueFwdINS6_IJSA_NS7_ILi256EEESB_EEES9_SE_SG_Li256ELb1ELb1ELb1ELb0EEENS1_36VarlenDynamicPersistentTileSchedulerILi128ELi96ELi256ELi128ELb1ELb1ELb1ELb1ELb0ELb1EEEEEEEEEvNT_6ParamsE)
        /*00bc*/ 	.word	0x00000000


	//----- nvinfo : EIATTR_REGCOUNT
	.align		4
.L_42:
        /*00c0*/ 	.byte	0x04, 0x2f
        /*00c2*/ 	.short	(.L_44 - .L_43)
	.align		4
.L_43:
        /*00c4*/ 	.word	index@(_ZN7cutlass13device_kernelIN5flash11enable_sm90INS1_16FlashAttnFwdSm90INS1_25CollectiveMainloopFwdSm90ILi2EN4cute5tupleIJNS5_1CILi1EEES8_S8_EEENS6_IJNS7_ILi128EEENS7_ILi96EEENS7_ILi64EEEEEELi256ENS_10bfloat16_tEfNS_4arch4Sm90ELb0ELb1ELb0ELb1ELb0ELb1ELb0ELb1ELb0ELb1ELb1ELb0EEENS1_21CollectiveEpilogueFwdINS6_IJSA_NS7_ILi256EEESB_EEES9_SE_SG_Li256ELb1ELb1ELb1ELb0EEENS1_36VarlenDynamicPersistentTileSchedulerILi128ELi96ELi256ELi128ELb1ELb1ELb1ELb1ELb0ELb1EEEEEEEEEvNT_6ParamsE)
        /*00c8*/ 	.word	0x00000004


	//----- nvinfo : EIATTR_FRAME_SIZE
	.align		4
.L_44:
        /*00cc*/ 	.byte	0x04, 0x11
        /*00ce*/ 	.short	(.L_46 - .L_45)
	.align		4
.L_45:
        /*00d0*/ 	.word	index@(_ZN7cutlass13device_kernelIN5flash11enable_sm90INS1_16FlashAttnFwdSm90INS1_25CollectiveMainloopFwdSm90ILi2EN4cute5tupleIJNS5_1CILi1EEES8_S8_EEENS6_IJNS7_ILi128EEENS7_ILi96EEENS7_ILi64EEEEEELi256ENS_10bfloat16_tEfNS_4arch4Sm90ELb0ELb1ELb0ELb1ELb0ELb1ELb0ELb1ELb0ELb1ELb1ELb0EEENS1_21CollectiveEpilogueFwdINS6_IJSA_NS7_ILi256EEESB_EEES9_SE_SG_Li256ELb1ELb1ELb1ELb0EEENS1_36VarlenDynamicPersistentTileSchedulerILi128ELi96ELi256ELi128ELb1ELb1ELb1ELb1ELb0ELb1EEEEEEEEEvNT_6ParamsE)
        /*00d4*/ 	.word	0x00000000


	//----- nvinfo : EIATTR_REGCOUNT
	.align		4
.L_46:
        /*00d8*/ 	.byte	0x04, 0x2f
        /*00da*/ 	.short	(.L_48 - .L_47)
	.align		4
.L_47:
        /*00dc*/ 	.word	index@(_ZN7cutlass13device_kernelIN5flash11enable_sm90INS1_16FlashAttnFwdSm90INS1_25CollectiveMainloopFwdSm90ILi2EN4cute5tupleIJNS5_1CILi1EEES8_S8_EEENS6_IJNS7_ILi128EEENS7_ILi96EEENS7_ILi64EEEEEELi256ENS_10bfloat16_tEfNS_4arch4Sm90ELb0ELb1ELb0ELb1ELb0ELb0ELb0ELb1ELb0ELb1ELb1ELb0EEENS1_21CollectiveEpilogueFwdINS6_IJSA_NS7_ILi256EEESB_EEES9_SE_SG_Li256ELb1ELb1ELb1ELb0EEENS1_36VarlenDynamicPersistentTileSchedulerILi128ELi96ELi256ELi128ELb1ELb1ELb1ELb1ELb0ELb1EEEEEEEEEvNT_6ParamsE)
        /*00e0*/ 	.word	0x00000004


	//----- nvinfo : EIATTR_FRAME_SIZE
	.align		4
.L_48:
        /*00e4*/ 	.byte	0x04, 0x11
        /*00e6*/ 	.short	(.L_50 - .L_49)
	.align		4
.L_49:
        /*00e8*/ 	.word	index@(_ZN7cutlass13device_kernelIN5flash11enable_sm90INS1_16FlashAttnFwdSm90INS1_25CollectiveMainloopFwdSm90ILi2EN4cute5tupleIJNS5_1CILi1EEES8_S8_EEENS6_IJNS7_ILi128EEENS7_ILi96EEENS7_ILi64EEEEEELi256ENS_10bfloat16_tEfNS_4arch4Sm90ELb0ELb1ELb0ELb1ELb0ELb0ELb0ELb1ELb0ELb1ELb1ELb0EEENS1_21CollectiveEpilogueFwdINS6_IJSA_NS7_ILi256EEESB_EEES9_SE_SG_Li256ELb1ELb1ELb1ELb0EEENS1_36VarlenDynamicPersistentTileSchedulerILi128ELi96ELi256ELi128ELb1ELb1ELb1ELb1ELb0ELb1EEEEEEEEEvNT_6ParamsE)
        /*00ec*/ 	.word	0x00000000


	//----- nvinfo : EIATTR_REGCOUNT
	.align		4
.L_50:
        /*00f0*/ 	.byte	0x04, 0x2f
        /*00f2*/ 	.short	(.L_52 - .L_51)
	.align		4
.L_51:
        /*00f4*/ 	.word	index@(_ZN7cutlass13device_kernelIN5flash11enable_sm90INS1_16FlashAttnFwdSm90INS1_25CollectiveMainloopFwdSm90ILi2EN4cute5tupleIJNS5_1CILi1EEES8_S8_EEENS6_IJNS7_ILi128EEENS7_ILi96EEENS7_ILi64EEEEEELi256ENS_10bfloat16_tEfNS_4arch4Sm90ELb0ELb1ELb0ELb0ELb0ELb0ELb1ELb1ELb0ELb1ELb1ELb0EEENS1_21CollectiveEpilogueFwdINS6_IJSA_NS7_ILi256EEESB_EEES9_SE_SG_Li256ELb0ELb1ELb1ELb0EEENS1_19SingleTileSchedulerILb0ELb1ELb1ELi128EEEEEEEEEvNT_6ParamsE)
        /*00f8*/ 	.word	0x00000004


	//----- nvinfo : EIATTR_FRAME_SIZE
	.align		4
.L_52:
        /*00fc*/ 	.byte	0x04, 0x11
        /*00fe*/ 	.short	(.L_54 - .L_53)
	.align		4
.L_53:
        /*0100*/ 	.word	index@(_ZN7cutlass13device_kernelIN5flash11enable_sm90INS1_16FlashAttnFwdSm90INS1_25CollectiveMainloopFwdSm90ILi2EN4cute5tupleIJNS5_1CILi1EEES8_S8_EEENS6_IJNS7_ILi128EEENS7_ILi96EEENS7_ILi64EEEEEELi256ENS_10bfloat16_tEfNS_4arch4Sm90ELb0ELb1ELb0ELb0ELb0ELb0ELb1ELb1ELb0ELb1ELb1ELb0EEENS1_21CollectiveEpilogueFwdINS6_IJSA_NS7_ILi256EEESB_EEES9_SE_SG_Li256ELb0ELb1ELb1ELb0EEENS1_19SingleTileSchedulerILb0ELb1ELb1ELi128EEEEEEEEEvNT_6ParamsE)
        /*0104*/ 	.word	0x00000000


	//----- nvinfo : EIATTR_REGCOUNT
	.align		4
.L_54:
        /*0108*/ 	.byte	0x04, 0x2f
        /*010a*/ 	.short	(.L_56 - .L_55)
	.align		4
.L_55:
        /*010c*/ 	.word	index@(_ZN7cutlass13device_kernelIN5flash11enable_sm90INS1_16FlashAttnFwdSm90INS1_25CollectiveMainloopFwdSm90ILi2EN4cute5tupleIJNS5_1CILi1EEES8_S8_EEENS6_IJNS7_ILi128EEENS7_ILi96EEENS7_ILi64EEEEEELi256ENS_10bfloat16_tEfNS_4arch4Sm90ELb0ELb1ELb0ELb0ELb0ELb0ELb0ELb1ELb0ELb1ELb1ELb0EEENS1_21CollectiveEpilogueFwdINS6_IJSA_NS7_ILi256EEESB_EEES9_SE_SG_Li256ELb0ELb1ELb1ELb0EEENS1_19SingleTileSchedulerILb0ELb1ELb1ELi128EEEEEEEEEvNT_6ParamsE)
        /*0110*/ 	.word	0x00000004


	//----- nvinfo : EIATTR_FRAME_SIZE
	.align		4
.L_56:
        /*0114*/ 	.byte	0x04, 0x11
        /*0116*/ 	.short	(.L_58 - .L_57)
	.align		4
.L_57:
        /*0118*/ 	.word	index@(_ZN7cutlass13device_kernelIN5flash11enable_sm90INS1_16FlashAttnFwdSm90INS1_25CollectiveMainloopFwdSm90ILi2EN4cute5tupleIJNS5_1CILi1EEES8_S8_EEENS6_IJNS7_ILi128EEENS7_ILi96EEENS7_ILi64EEEEEELi256ENS_10bfloat16_tEfNS_4arch4Sm90ELb0ELb1ELb0ELb0ELb0ELb0ELb0ELb1ELb0ELb1ELb1ELb0EEENS1_21CollectiveEpilogueFwdINS6_IJSA_NS7_ILi256EEESB_EEES9_SE_SG_Li256ELb0ELb1ELb1ELb0EEENS1_19SingleTileSchedulerILb0ELb1ELb1ELi128EEEEEEEEEvNT_6ParamsE)
        /*011c*/ 	.word	0x00000000


	//----- nvinfo : EIATTR_REGCOUNT
	.align		4
.L_58:
        /*0120*/ 	.byte	0x04, 0x2f
        /*0122*/ 	.short	(.L_60 - .L_59)
	.align		4
.L_59:
        /*0124*/ 	.word	index@(_ZN7cutlass13device_kernelIN5flash11enable_sm90INS1_16FlashAttnFwdSm90INS1_25CollectiveMainloopFwdSm90ILi2EN4cute5tupleIJNS5_1CILi1EEES8_S8_EEENS6_IJNS7_ILi128EEENS7_ILi96EEENS7_ILi64EEEEEELi256ENS_10bfloat16_tEfNS_4arch4Sm90ELb0ELb0ELb0ELb1ELb0ELb1ELb1ELb1ELb0ELb1ELb1ELb0EEENS1_21CollectiveEpilogueFwdINS6_IJSA_NS7_ILi256EEESB_EEES9_SE_SG_Li256ELb1ELb1ELb1ELb0EEENS1_36VarlenDynamicPersistentTileSchedulerILi128ELi96ELi256ELi128ELb1ELb1ELb1ELb0ELb1ELb1EEEEEEEEEvNT_6ParamsE)
        /*0128*/ 	.word	0x00000004


	//----- nvinfo : EIATTR_FRAME_SIZE
	.align		4
.L_60:
        /*012c*/ 	.byte	0x04, 0x11
        /*012e*/ 	.short	(.L_62 - .L_61)
	.align		4
.L_61:
        /*0130*/ 	.word	index@(_ZN7cutlass13device_kernelIN5flash11enable_sm90INS1_16FlashAttnFwdSm90INS1_25CollectiveMainloopFwdSm90ILi2EN4cute5tupleIJNS5_1CILi1EEES8_S8_EEENS6_IJNS7_ILi128EEENS7_ILi96EEENS7_ILi64EEEEEELi256ENS_10bfloat16_tEfNS_4arch4Sm90ELb0ELb0ELb0ELb1ELb0ELb1ELb1ELb1ELb0ELb1ELb1ELb0EEENS1_21CollectiveEpilogueFwdINS6_IJSA_NS7_ILi256EEESB_EEES9_SE_SG_Li256ELb1ELb1ELb1ELb0EEENS1_36VarlenDynamicPersistentTileSchedulerILi128ELi96ELi256ELi128ELb1ELb1ELb1ELb0ELb1ELb1EEEEEEEEEvNT_6ParamsE)
        /*0134*/ 	.word	0x00000000


	//----- nvinfo : EIATTR_REGCOUNT
	.align		4
.L_62:
        /*0138*/ 	.byte	0x04, 0x2f
        /*013a*/ 	.short	(.L_64 - .L_63)
	.align		4
.L_63:
        /*013c*/ 	.word	index@(_ZN7cutlass13device_kernelIN5flash11enable_sm90INS1_16FlashAttnFwdSm90INS1_25CollectiveMainloopFwdSm90ILi2EN4cute5tupleIJNS5_1CILi1EEES8_S8_EEENS6_IJNS7_ILi128EEENS7_ILi96EEENS7_ILi64EEEEEELi256ENS_10bfloat16_tEfNS_4arch4Sm90ELb0ELb0ELb0ELb1ELb0ELb0ELb1ELb1ELb0ELb1ELb1ELb0EEENS1_21CollectiveEpilogueFwdINS6_IJSA_NS7_ILi256EEESB_EEES9_SE_SG_Li256ELb1ELb1ELb1ELb0EEENS1_36VarlenDynamicPersistentTileSchedulerILi128ELi96ELi256ELi128ELb1ELb1ELb1ELb0ELb1ELb1EEEEEEEEEvNT_6ParamsE)
        /*0140*/ 	.word	0x00000004


	//----- nvinfo : EIATTR_FRAME_SIZE
	.align		4
.L_64:
        /*0144*/ 	.byte	0x04, 0x11
        /*0146*/ 	.short	(.L_66 - .L_65)
	.align		4
.L_65:
        /*0148*/ 	.word	index@(_ZN7cutlass13device_kernelIN5flash11enable_sm90INS1_16FlashAttnFwdSm90INS1_25CollectiveMainloopFwdSm90ILi2EN4cute5tupleIJNS5_1CILi1EEES8_S8_EEENS6_IJNS7_ILi128EEENS7_ILi96EEENS7_ILi64EEEEEELi256ENS_10bfloat16_tEfNS_4arch4Sm90ELb0ELb0ELb0ELb1ELb0ELb0ELb1ELb1ELb0ELb1ELb1ELb0EEENS1_21CollectiveEpilogueFwdINS6_IJSA_NS7_ILi256EEESB_EEES9_SE_SG_Li256ELb1ELb1ELb1ELb0EEENS1_36VarlenDynamicPersistentTileSchedulerILi128ELi96ELi256ELi128ELb1ELb1ELb1ELb0ELb1ELb1EEEEEEEEEvNT_6ParamsE)
        /*014c*/ 	.word	0x00000000


	//----- nvinfo : EIATTR_REGCOUNT
	.align		4
.L_66:
        /*0150*/ 	.byte	0x04, 0x2f
        /*0152*/ 	.short	(.L_68 - .L_67)
	.align		4
.L_67:
        /*0154*/ 	.word	index@(_ZN7cutlass13device_kernelIN5flash11enable_sm90INS1_16FlashAttnFwdSm90INS1_25CollectiveMainloopFwdSm90ILi2EN4cute5tupleIJNS5_1CILi1EEES8_S8_EEENS6_IJNS7_ILi128EEENS7_ILi96EEENS7_ILi64EEEEEELi256ENS_10bfloat16_tEfNS_4arch4Sm90ELb0ELb0ELb0ELb1ELb0ELb1ELb0ELb1ELb0ELb1ELb1ELb0EEENS1_21CollectiveEpilogueFwdINS6_IJSA_NS7_ILi256EEESB_EEES9_SE_SG_Li256ELb1ELb1ELb1ELb0EEENS1_36VarlenDynamicPersistentTileSchedulerILi128ELi96ELi256ELi128ELb1ELb1ELb1ELb0ELb1ELb1EEEEEEEEEvNT_6ParamsE)
        /*0158*/ 	.word	0x00000004


	//----- nvinfo : EIATTR_FRAME_SIZE
	.align		4
.L_68:
        /*015c*/ 	.byte	0x04, 0x11
        /*015e*/ 	.short	(.L_70 - .L_69)
	.align		4
.L_69:
        /*0160*/ 	.word	index@(_ZN7cutlass13device_kernelIN5flash11enable_sm90INS1_16FlashAttnFwdSm90INS1_25CollectiveMainloopFwdSm90ILi2EN4cute5tupleIJNS5_1CILi1EEES8_S8_EEENS6_IJNS7_ILi128EEENS7_ILi96EEENS7_ILi64EEEEEELi256ENS_10bfloat16_tEfNS_4arch4Sm90ELb0ELb0ELb0ELb1ELb0ELb1ELb0ELb1ELb0ELb1ELb1ELb0EEENS1_21CollectiveEpilogueFwdINS6_IJSA_NS7_ILi256EEESB_EEES9_SE_SG_Li256ELb1ELb1ELb1ELb0EEENS1_36VarlenDynamicPersistentTileSchedulerILi128ELi96ELi256ELi128ELb1ELb1ELb1ELb0ELb1ELb1EEEEEEEEEvNT_6ParamsE)
        /*0164*/ 	.word	0x00000000


	//----- nvinfo : EIATTR_REGCOUNT
	.align		4
.L_70:
        /*0168*/ 	.byte	0x04, 0x2f
        /*016a*/ 	.short	(.L_72 - .L_71)
	.align		4
.L_71:
        /*016c*/ 	.word	index@(_ZN7cutlass13device_kernelIN5flash11enable_sm90INS1_16FlashAttnFwdSm90INS1_25CollectiveMainloopFwdSm90ILi2EN4cute5tupleIJNS5_1CILi1EEES8_S8_EEENS6_IJNS7_ILi128EEENS7_ILi96EEENS7_ILi64EEEEEELi256ENS_10bfloat16_tEfNS_4arch4Sm90ELb0ELb0ELb0ELb1ELb0ELb0ELb0ELb1ELb0ELb1ELb1ELb0EEENS1_21CollectiveEpilogueFwdINS6_IJSA_NS7_ILi256EEESB_EEES9_SE_SG_Li256ELb1ELb1ELb1ELb0EEENS1_36VarlenDynamicPersistentTileSchedulerILi128ELi96ELi256ELi128ELb1ELb1ELb1ELb0ELb1ELb1EEEEEEEEEvNT_6ParamsE)
        /*0170*/ 	.word	0x00000004


	//----- nvinfo : EIATTR_FRAME_SIZE
	.align		4
.L_72:
        /*0174*/ 	.byte	0x04, 0x11
        /*0176*/ 	.short	(.L_74 - .L_73)
	.align		4
.L_73:
        /*0178*/ 	.word	index@(_ZN7cutlass13device_kernelIN5flash11enable_sm90INS1_16FlashAttnFwdSm90INS1_25CollectiveMainloopFwdSm90ILi2EN4cute5tupleIJNS5_1CILi1EEES8_S8_EEENS6_IJNS7_ILi128EEENS7_ILi96EEENS7_ILi64EEEEEELi256ENS_10bfloat16_tEfNS_4arch4Sm90ELb0ELb0ELb0ELb1ELb0ELb0ELb0ELb1ELb0ELb1ELb1ELb0EEENS1_21CollectiveEpilogueFwdINS6_IJSA_NS7_ILi256EEESB_EEES9_SE_SG_Li256ELb1ELb1ELb1ELb0EEENS1_36VarlenDynamicPersistentTileSchedulerILi128ELi96ELi256ELi128ELb1ELb1ELb1ELb0ELb1ELb1EEEEEEEEEvNT_6ParamsE)
        /*017c*/ 	.word	0x00000000


	//----- nvinfo : EIATTR_REGCOUNT
	.align		4
.L_74:
        /*0180*/ 	.byte	0x04, 0x2f
        /*0182*/ 	.short	(.L_76 - .L_75)
	.align		4
.L_75:
        /*0184*/ 	.word	index@(_ZN7cutlass13device_kernelIN5flash11enable_sm90INS1_16FlashAttnFwdSm90INS1_25CollectiveMainloopFwdSm90ILi2EN4cute5tupleIJNS5_1CILi1EEES8_S8_EEENS6_IJNS7_ILi128EEENS7_ILi96EEENS7_ILi64EEEEEELi256ENS_10bfloat16_tEfNS_4arch4Sm90ELb0ELb0ELb0ELb0ELb0ELb0ELb1ELb1ELb0ELb1ELb1ELb0EEENS1_21CollectiveEpilogueFwdINS6_IJSA_NS7_ILi256EEESB_EEES9_SE_SG_Li256ELb0ELb1ELb1ELb0EEENS1_19SingleTileSchedulerILb0ELb1ELb1ELi128EEEEEEEEEvNT_6ParamsE)
        /*0188*/ 	.word	0x00000004


	//----- nvinfo : EIATTR_FRAME_SIZE
	.align		4
.L_76:
        /*018c*/ 	.byte	0x04, 0x11
        /*018e*/ 	.short	(.L_78 - .L_77)
	.align		4
.L_77:
        /*0190*/ 	.word	index@(_ZN7cutlass13device_kernelIN5flash11enable_sm90INS1_16FlashAttnFwdSm90INS1_25CollectiveMainloopFwdSm90ILi2EN4cute5tupleIJNS5_1CILi1EEES8_S8_EEENS6_IJNS7_ILi128EEENS7_ILi96EEENS7_ILi64EEEEEELi256ENS_10bfloat16_tEfNS_4arch4Sm90ELb0ELb0ELb0ELb0ELb0ELb0ELb1ELb1ELb0ELb1ELb1ELb0EEENS1_21CollectiveEpilogueFwdINS6_IJSA_NS7_ILi256EEESB_EEES9_SE_SG_Li256ELb0ELb1ELb1ELb0EEENS1_19SingleTileSchedulerILb0ELb1ELb1ELi128EEEEEEEEEvNT_6ParamsE)
        /*0194*/ 	.word	0x00000000


	//----- nvinfo : EIATTR_REGCOUNT
	.align		4
.L_78:
        /*0198*/ 	.byte	0x04, 0x2f
        /*019a*/ 	.short	(.L_80 - .L_79)
	.align		4
.L_79:
        /*019c*/ 	.word	index@(_ZN7cutlass13device_kernelIN5flash11enable_sm90INS1_16FlashAttnFwdSm90INS1_25CollectiveMainloopFwdSm90ILi2EN4cute5tupleIJNS5_1CILi1EEES8_S8_EEENS6_IJNS7_ILi128EEENS7_ILi96EEENS7_ILi64EEEEEELi256ENS_10bfloat16_tEfNS_4arch4Sm90ELb0ELb0ELb0ELb0ELb0ELb0ELb0ELb1ELb0ELb1ELb1ELb0EEENS1_21CollectiveEpilogueFwdINS6_IJSA_NS7_ILi256EEESB_EEES9_SE_SG_Li256ELb0ELb1ELb1ELb0EEENS1_19SingleTileSchedulerILb0ELb1ELb1ELi128EEEEEEEEEvNT_6ParamsE)
        /*01a0*/ 	.word	0x00000004


	//----- nvinfo : EIATTR_FRAME_SIZE
	.align		4
.L_80:
        /*01a4*/ 	.byte	0x04, 0x11
        /*01a6*/ 	.short	(.L_82 - .L_81)
	.align		4
.L_81:
        /*01a8*/ 	.word	index@(_ZN7cutlass13device_kernelIN5flash11enable_sm90INS1_16FlashAttnFwdSm90INS1_25CollectiveMainloopFwdSm90ILi2EN4cute5tupleIJNS5_1CILi1EEES8_S8_EEENS6_IJNS7_ILi128EEENS7_ILi96EEENS7_ILi64EEEEEELi256ENS_10bfloat16_tEfNS_4arch4Sm90ELb0ELb0ELb0ELb0ELb0ELb0ELb0ELb1ELb0ELb1ELb1ELb0EEENS1_21CollectiveEpilogueFwdINS6_IJSA_NS7_ILi256EEESB_EEES9_SE_SG_Li256ELb0ELb1ELb1ELb0EEENS1_19SingleTileSchedulerILb0ELb1ELb1ELi128EEEEEEEEEvNT_6ParamsE)
        /*01ac*/ 	.word	0x00000000


	//----- nvinfo : EIATTR_REGCOUNT
	.align		4
.L_82:
        /*01b0*/ 	.byte	0x04, 0x2f
        /*01b2*/ 	.short	(.L_84 - .L_83)
	.align		4
.L_83:
        /*01b4*/ 	.word	index@(_ZN7cutlass13device_kernelIN5flash11enable_sm90INS1_16FlashAttnFwdSm90INS1_25CollectiveMainloopFwdSm90ILi2EN4cute5tupleIJNS5_1CILi1EEES8_S8_EEENS6_IJNS7_ILi64EEESA_SA_EEELi512ENS_10bfloat16_tEfNS_4arch4Sm90ELb1ELb0ELb0ELb1ELb0ELb1ELb1ELb0ELb0ELb1ELb1ELb0EEENS1_21CollectiveEpilogueFwdINS6_IJSA_NS7_ILi512EEESA_EEES9_SC_SE_Li256ELb1ELb1ELb1ELb0EEENS1_36VarlenDynamicPersistentTileSchedulerILi64ELi64ELi256ELi128ELb1ELb1ELb1ELb1ELb1ELb1EEEEEEEEEvNT_6ParamsE)
        /*01b8*/ 	.word	0x00000004


	//----- nvinfo : EIATTR_FRAME_SIZE
	.align		4
.L_84:
        /*01bc*/ 	.byte	0x04, 0x11
        /*01be*/ 	.short	(.L_86 - .L_85)
	.align		4
.L_85:
        /*01c0*/ 	.word	index@(_ZN7cutlass13device_kernelIN5flash11enable_sm90INS1_16FlashAttnFwdSm90INS1_25CollectiveMainloopFwdSm90ILi2EN4cute5tupleIJNS5_1CILi1EEES8_S8_EEENS6_IJNS7_ILi64EEESA_SA_EEELi512ENS_10bfloat16_tEfNS_4arch4Sm90ELb1ELb0ELb0ELb1ELb0ELb1ELb1ELb0ELb0ELb1ELb1ELb0EEENS1_21CollectiveEpilogueFwdINS6_IJSA_NS7_ILi512EEESA_EEES9_SC_SE_Li256ELb1ELb1ELb1ELb0EEENS1_36VarlenDynamicPersistentTileSchedulerILi64ELi64ELi256ELi128ELb1ELb1ELb1ELb1ELb1ELb1EEEEEEEEEvNT_6ParamsE)
        /*01c4*/ 	.word	0x00000000


	//----- nvinfo : EIATTR_REGCOUNT
	.align		4
.L_86:
        /*01c8*/ 	.byte	0x04, 0x2f
        /*01ca*/ 	.short	(.L_88 - .L_87)
	.align		4
.L_87:
        /*01cc*/ 	.word	index@(_ZN7cutlass13device_kernelIN5flash11enable_sm90INS1_16FlashAttnFwdSm90INS1_25CollectiveMainloopFwdSm90ILi2EN4cute5tupleIJNS5_1CILi1EEES8_S8_EEENS6_IJNS7_ILi64EEESA_SA_EEELi512ENS_10bfloat16_tEfNS_4arch4Sm90ELb1ELb0ELb0ELb1ELb0ELb0ELb1ELb0ELb0ELb1ELb1ELb0EEENS1_21CollectiveEpilogueFwdINS6_IJSA_NS7_ILi512EEESA_EEES9_SC_SE_Li256ELb1ELb1ELb1ELb0EEENS1_36VarlenDynamicPersistentTileSchedulerILi64ELi64ELi256ELi128ELb1ELb1ELb1ELb1ELb1ELb1EEEEEEEEEvNT_6ParamsE)
        /*01d0*/ 	.word	0x00000004


	//----- nvinfo : EIATTR_FRAME_SIZE
	.align		4
.L_88:
        /*01d4*/ 	.byte	0x04, 0x11
        /*01d6*/ 	.short	(.L_90 - .L_89)
	.align		4
.L_89:
        /*01d8*/ 	.word	index@(_ZN7cutlass13device_kernelIN5flash11enable_sm90INS1_16FlashAttnFwdSm90INS1_25CollectiveMainloopFwdSm90ILi2EN4cute5tupleIJNS5_1CILi1EEES8_S8_EEENS6_IJNS7_ILi64EEESA_SA_EEELi512ENS_10bfloat16_tEfNS_4arch4Sm90ELb1ELb0ELb0ELb1ELb0ELb0ELb1ELb0ELb0ELb1ELb1ELb0EEENS1_21CollectiveEpilogueFwdINS6_IJSA_NS7_ILi512EEESA_EEES9_SC_SE_Li256ELb1ELb1ELb1ELb0EEENS1_36VarlenDynamicPersistentTileSchedulerILi64ELi64ELi256ELi128ELb1ELb1ELb1ELb1ELb1ELb1EEEEEEEEEvNT_6ParamsE)
        /*01dc*/ 	.word	0x00000000


	//----- nvinfo : EIATTR_REGCOUNT
	.align		4
.L_90:
        /*01e0*/ 	.byte	0x04, 0x2f
        /*01e2*/ 	.short	(.L_92 - .L_91)
	.align		4
.L_91:
        /*01e4*/ 	.word	index@(_ZN7cutlass13device_kernelIN5flash11enable_sm90INS1_16FlashAttnFwdSm90INS1_25CollectiveMainloopFwdSm90ILi2EN4cute5tupleIJNS5_1CILi1EEES8_S8_EEENS6_IJNS7_ILi64EEESA_SA_EEELi512ENS_10bfloat16_tEfNS_4arch4Sm90ELb1ELb0ELb0ELb1ELb0ELb1ELb0ELb0ELb0ELb1ELb1ELb0EEENS1_21CollectiveEpilogueFwdINS6_IJSA_NS7_ILi512EEESA_EEES9_SC_SE_Li256ELb1ELb1ELb1ELb0EEENS1_36VarlenDynamicPersistentTileSchedulerILi64ELi64ELi256ELi128ELb1ELb1ELb1ELb1ELb1ELb1EEEEEEEEEvNT_6ParamsE)
        /*01e8*/ 	.word	0x00000004


	//----- nvinfo : EIATTR_FRAME_SIZE
	.align		4
.L_92:
        /*01ec*/ 	.byte	0x04, 0x11
        /*01ee*/ 	.short	(.L_94 - .L_93)
	.align		4
.L_93:
        /*01f0*/ 	.word	index@(_ZN7cutlass13device_kernelIN5flash11enable_sm90INS1_16FlashAttnFwdSm90INS1_25CollectiveMainloopFwdSm90ILi2EN4cute5tupleIJNS5_1CILi1EEES8_S8_EEENS6_IJNS7_ILi64EEESA_SA_EEELi512ENS_10bfloat16_tEfNS_4arch4Sm90ELb1ELb0ELb0ELb1ELb0ELb1ELb0ELb0ELb0ELb1ELb1ELb0EEENS1_21CollectiveEpilogueFwdINS6_IJSA_NS7_ILi512EEESA_EEES9_SC_SE_Li256ELb1ELb1ELb1ELb0EEENS1_36VarlenDynamicPersistentTileSchedulerILi64ELi64ELi256ELi128ELb1ELb1ELb1ELb1ELb1ELb1EEEEEEEEEvNT_6ParamsE)
        /*01f4*/ 	.word	0x00000000


	//----- nvinfo : EIATTR_REGCOUNT
	.align		4
.L_94:
        /*01f8*/ 	.byte	0x04, 0x2f
        /*01fa*/ 	.short	(.L_96 - .L_95)
	.align		4
.L_95:
        /*01fc*/ 	.word	index@(_ZN7cutlass13device_kernelIN5flash11enable_sm90INS1_16FlashAttnFwdSm90INS1_25CollectiveMainloopFwdSm90ILi2EN4cute5tupleIJNS5_1CILi1EEES8_S8_EEENS6_IJNS7_ILi64EEESA_SA_EEELi512ENS_10bfloat16_tEfNS_4arch4Sm90ELb1ELb0ELb0ELb1ELb0ELb0ELb0ELb0ELb0ELb1ELb1ELb0EEENS1_21CollectiveEpilogueFwdINS6_IJSA_NS7_ILi512EEESA_EEES9_SC_SE_Li256ELb1ELb1ELb1ELb0EEENS1_36VarlenDynamicPersistentTileSchedulerILi64ELi64ELi256ELi128ELb1ELb1ELb1ELb1ELb1ELb1EEEEEEEEEvNT_6ParamsE)
        /*0200*/ 	.word	0x00000004


	//----- nvinfo : EIATTR_FRAME_SIZE
	.align		4
.L_96:
        /*0204*/ 	.byte	0x04, 0x11
        /*0206*/ 	.short	(.L_98 - .L_97)
	.align		4
.L_97:
        /*0208*/ 	.word	index@(_ZN7cutlass13device_kernelIN5flash11enable_sm90INS1_16FlashAttnFwdSm90INS1_25CollectiveMainloopFwdSm90ILi2EN4cute5tupleIJNS5_1CILi1EEES8_S8_EEENS6_IJNS7_ILi64EEESA_SA_EEELi512ENS_10bfloat16_tEfNS_4arch4Sm90ELb1ELb0ELb0ELb1ELb0ELb0ELb0ELb0ELb0ELb1ELb1ELb0EEENS1_21CollectiveEpilogueFwdINS6_IJSA_NS7_ILi512EEESA_EEES9_SC_SE_Li256ELb1ELb1ELb1ELb0EEENS1_36VarlenDynamicPersistentTileSchedulerILi64ELi64ELi256ELi128ELb1ELb1ELb1ELb1ELb1ELb1EEEEEEEEEvNT_6ParamsE)
        /*020c*/ 	.word	0x00000000


	//----- nvinfo : EIATTR_REGCOUNT
	.align		4
.L_98:
        /*0210*/ 	.byte	0x04, 0x2f
        /*0212*/ 	.short	(.L_100 - .L_99)
	.align		4
.L_99:
        /*0214*/ 	.word	index@(_ZN7cutlass13device_kernelIN5flash11enable_sm90INS1_16FlashAttnFwdSm90INS1_25CollectiveMainloopFwdSm90ILi2EN4cute5tupleIJNS5_1CILi1EEES8_S8_EEENS6_IJNS7_ILi64EEESA_SA_EEELi512ENS_10bfloat16_tEfNS_4arch4Sm90ELb1ELb0ELb0ELb0ELb0ELb0ELb1ELb0ELb0ELb1ELb1ELb0EEENS1_21CollectiveEpilogueFwdINS6_IJSA_NS7_ILi512EEESA_EEES9_SC_SE_Li256ELb0ELb1ELb1ELb0EEENS1_19SingleTileSchedulerILb0ELb1ELb1ELi64EEEEEEEEEvNT_6ParamsE)
        /*0218*/ 	.word	0x00000004


	//----- nvinfo : EIATTR_FRAME_SIZE
	.align		4
.L_100:
        /*021c*/ 	.byte	0x04, 0x11
        /*021e*/ 	.short	(.L_102 - .L_101)
	.align		4
.L_101:
        /*0220*/ 	.word	index@(_ZN7cutlass13device_kernelIN5flash11enable_sm90INS1_16FlashAttnFwdSm90INS1_25CollectiveMainloopFwdSm90ILi2EN4cute5tupleIJNS5_1CILi1EEES8_S8_EEENS6_IJNS7_ILi64EEESA_SA_EEELi512ENS_10bfloat16_tEfNS_4arch4Sm90ELb1ELb0ELb0ELb0ELb0ELb0ELb1ELb0ELb0ELb1ELb1ELb0EEENS1_21CollectiveEpilogueFwdINS6_IJSA_NS7_ILi512EEESA_EEES9_SC_SE_Li256ELb0ELb1ELb1ELb0EEENS1_19SingleTileSchedulerILb0ELb1ELb1ELi64EEEEEEEEEvNT_6ParamsE)
        /*0224*/ 	.word	0x00000000


	//----- nvinfo : EIATTR_REGCOUNT
	.align		4
.L_102:
        /*0228*/ 	.byte	0x04, 0x2f
        /*022a*/ 	.short	(.L_104 - .L_103)
	.align		4
.L_103:
        /*022c*/ 	.word	index@(_ZN7cutlass13device_kernelIN5flash11enable_sm90INS1_16FlashAttnFwdSm90INS1_25CollectiveMainloopFwdSm90ILi2EN4cute5tupleIJNS5_1CILi1EEES8_S8_EEENS6_IJNS7_ILi64EEESA_SA_EEELi512ENS_10bfloat16_tEfNS_4arch4Sm90ELb1ELb0ELb0ELb0ELb0ELb0ELb0ELb0ELb0ELb1ELb1ELb0EEENS1_21CollectiveEpilogueFwdINS6_IJSA_NS7_ILi512EEESA_EEES9_SC_SE_Li256ELb0ELb1ELb1ELb0EEENS1_19SingleTileSchedulerILb0ELb1ELb1ELi64EEEEEEEEEvNT_6ParamsE)
        /*0230*/ 	.word	0x00000004


	//----- nvinfo : EIATTR_FRAME_SIZE
	.align		4
.L_104:
        /*0234*/ 	.byte	0x04, 0x11
        /*0236*/ 	.short	(.L_106 - .L_105)
	.align		4
.L_105:
        /*0238*/ 	.word	index@(_ZN7cutlass13device_kernelIN5flash11enable_sm90INS1_16FlashAttnFwdSm90INS1_25CollectiveMainloopFwdSm90ILi2EN4cute5tupleIJNS5_1CILi1EEES8_S8_EEENS6_IJNS7_ILi64EEESA_SA_EEELi512ENS_10bfloat16_tEfNS_4arch4Sm90ELb1ELb0ELb0ELb0ELb0ELb0ELb0ELb0ELb0ELb1ELb1ELb0EEENS1_21CollectiveEpilogueFwdINS6_IJSA_NS7_ILi512EEESA_EEES9_SC_SE_Li256ELb0ELb1ELb1ELb0EEENS1_19SingleTileSchedulerILb0ELb1ELb1ELi64EEEEEEEEEvNT_6ParamsE)
        /*023c*/ 	.word	0x00000000


	//----- nvinfo : EIATTR_REGCOUNT
	.align		4
.L_106:
        /*0240*/ 	.byte	0x04, 0x2f
        /*0242*/ 	.short	(.L_108 - .L_107)
	.align		4
.L_107:
        /*0244*/ 	.word	index@(_ZN7cutlass13device_kernelIN5flash11enable_sm90INS1_16FlashAttnFwdSm90INS1_25CollectiveMainloopFwdSm90ILi2EN4cute5tupleIJNS5_1CILi1EEES8_S8_EEENS6_IJNS7_ILi64EEESA_SA_EEELi512ENS_10bfloat16_tEfNS_4arch4Sm90ELb0ELb1ELb0ELb1ELb0ELb1ELb1ELb0ELb0ELb1ELb1ELb0EEENS1_21CollectiveEpilogueFwdINS6_IJSA_NS7_ILi512EEESA_EEES9_SC_SE_Li256ELb1ELb1ELb1ELb0EEENS1_36VarlenDynamicPersistentTileSchedulerILi64ELi64ELi256ELi128ELb1ELb1ELb1ELb1ELb0ELb1EEEEEEEEEvNT_6ParamsE)
        /*0248*/ 	.word	0x00000004


	//----- nvinfo : EIATTR_FRAME_SIZE
	.align		4
.L_108:
        /*024c*/ 	.byte	0x04, 0x11
        /*024e*/ 	.short	(.L_110 - .L_109)
	.align		4
.L_109:
        /*0250*/ 	.word	index@(_ZN7cutlass13device_kernelIN5flash11enable_sm90INS1_16FlashAttnFwdSm90INS1_25CollectiveMainloopFwdSm90ILi2EN4cute5tupleIJNS5_1CILi1EEES8_S8_EEENS6_IJNS7_ILi64EEESA_SA_EEELi512ENS_10bfloat16_tEfNS_4arch4Sm90ELb0ELb1ELb0ELb1ELb0ELb1ELb1ELb0ELb0ELb1ELb1ELb0EEENS1_21CollectiveEpilogueFwdINS6_IJSA_NS7_ILi512EEESA_EEES9_SC_SE_Li256ELb1ELb1ELb1ELb0EEENS1_36VarlenDynamicPersistentTileSchedulerILi64ELi64ELi256ELi128ELb1ELb1ELb1ELb1ELb0ELb1EEEEEEEEEvNT_6ParamsE)
        /*0254*/ 	.word	0x00000000


	//----- nvinfo : EIATTR_REGCOUNT
	.align		4
.L_110:
        /*0258*/ 	.byte	0x04, 0x2f
        /*025a*/ 	.short	(.L_112 - .L_111)
	.align		4
.L_111:
        /*025c*/ 	.word	index@(_ZN7cutlass13device_kernelIN5flash11enable_sm90INS1_16FlashAttnFwdSm90INS1_25CollectiveMainloopFwdSm90ILi2EN4cute5tupleIJNS5_1CILi1EEES8_S8_EEENS6_IJNS7_ILi64EEESA_SA_EEELi512ENS_10bfloat16_tEfNS_4arch4Sm90ELb0ELb1ELb0ELb1ELb0ELb0ELb1ELb0ELb0ELb1ELb1ELb0EEENS1_21CollectiveEpilogueFwdINS6_IJSA_NS7_ILi512EEESA_EEES9_SC_SE_Li256ELb1ELb1ELb1ELb0EEENS1_36VarlenDynamicPersistentTileSchedulerILi64ELi64ELi256ELi128ELb1ELb1ELb1ELb1ELb0ELb1EEEEEEEEEvNT_6ParamsE)
        /*0260*/ 	.word	0x00000004


	//----- nvinfo : EIATTR_FRAME_SIZE
	.align		4
.L_112:
        /*0264*/ 	.byte	0x04, 0x11
        /*0266*/ 	.short	(.L_114 - .L_113)
	.align		4
.L_113:
        /*0268*/ 	.word	index@(_ZN7cutlass13device_kernelIN5flash11enable_sm90INS1_16FlashAttnFwdSm90INS1_25CollectiveMainloopFwdSm90ILi2EN4cute5tupleIJNS5_1CILi1EEES8_S8_EEENS6_IJNS7_ILi64EEESA_SA_EEELi512ENS_10bfloat16_tEfNS_4arch4Sm90ELb0ELb1ELb0ELb1ELb0ELb0ELb1ELb0ELb0ELb1ELb1ELb0EEENS1_21CollectiveEpilogueFwdINS6_IJSA_NS7_ILi512EEESA_EEES9_SC_SE_Li256ELb1ELb1ELb1ELb0EEENS1_36VarlenDynamicPersistentTileSchedulerILi64ELi64ELi256ELi128ELb1ELb1ELb1ELb1ELb0ELb1EEEEEEEEEvNT_6ParamsE)
        /*026c*/ 	.word	0x00000000


	//----- nvinfo : EIATTR_REGCOUNT
	.align		4
.L_114:
        /*0270*/ 	.byte	0x04, 0x2f
        /*0272*/ 	.short	(.L_116 - .L_115)
	.align		4
.L_115:
        /*0274*/ 	.word	index@(_ZN7cutlass13device_kernelIN5flash11enable_sm90INS1_16FlashAttnFwdSm90INS1_25CollectiveMainloopFwdSm90ILi2EN4cute5tupleIJNS5_1CILi1EEES8_S8_EEENS6_IJNS7_ILi64EEESA_SA_EEELi512ENS_10bfloat16_tEfNS_4arch4Sm90ELb0ELb1ELb0ELb1ELb0ELb1ELb0ELb0ELb0ELb1ELb1ELb0EEENS1_21CollectiveEpilogueFwdINS6_IJSA_NS7_ILi512EEESA_EEES9_SC_SE_Li256ELb1ELb1ELb1ELb0EEENS1_36VarlenDynamicPersistentTileSchedulerILi64ELi64ELi256ELi128ELb1ELb1ELb1ELb1ELb0ELb1EEEEEEEEEvNT_6ParamsE)
        /*0278*/ 	.word	0x00000004


	//----- nvinfo : EIATTR_FRAME_SIZE
	.align		4
.L_116:
        /*027c*/ 	.byte	0x04, 0x11
        /*027e*/ 	.short	(.L_118 - .L_117)
	.align		4
.L_117:
        /*0280*/ 	.word	index@(_ZN7cutlass13device_kernelIN5flash11enable_sm90INS1_16FlashAttnFwdSm90INS1_25CollectiveMainloopFwdSm90ILi2EN4cute5tupleIJNS5_1CILi1EEES8_S8_EEENS6_IJNS7_ILi64EEESA_SA_EEELi512ENS_10bfloat16_tEfNS_4arch4Sm90ELb0ELb1ELb0ELb1ELb0ELb1ELb0ELb0ELb0ELb1ELb1ELb0EEENS1_21CollectiveEpilogueFwdINS6_IJSA_NS7_ILi512EEESA_EEES9_SC_SE_Li256ELb1ELb1ELb1ELb0EEENS1_36VarlenDynamicPersistentTileSchedulerILi64ELi64ELi256ELi128ELb1ELb1ELb1ELb1ELb0ELb1EEEEEEEEEvNT_6ParamsE)
        /*0284*/ 	.word	0x00000000


	//----- nvinfo : EIATTR_REGCOUNT
	.align		4
.L_118:
        /*0288*/ 	.byte	0x04, 0x2f
        /*028a*/ 	.short	(.L_120 - .L_119)
	.align		4
.L_119:
        /*028c*/ 	.word	index@(_ZN7cutlass13device_kernelIN5flash11enable_sm90INS1_16FlashAttnFwdSm90INS1_25CollectiveMainloopFwdSm90ILi2EN4cute5tupleIJNS5_1CILi1EEES8_S8_EEENS6_IJNS7_ILi64EEESA_SA_EEELi512ENS_10bfloat16_tEfNS_4arch4Sm90ELb0ELb1ELb0ELb1ELb0ELb0ELb0ELb0ELb0ELb1ELb1ELb0EEENS1_21CollectiveEpilogueFwdINS6_IJSA_NS7_ILi512EEESA_EEES9_SC_SE_Li256ELb1ELb1ELb1ELb0EEENS1_36VarlenDynamicPersistentTileSchedulerILi64ELi64ELi256ELi128ELb1ELb1ELb1ELb1ELb0ELb1EEEEEEEEEvNT_6ParamsE)
        /*0290*/ 	.word	0x00000004


	//----- nvinfo : EIATTR_FRAME_SIZE
	.align		4
.L_120:
        /*0294*/ 	.byte	0x04, 0x11
        /*0296*/ 	.short	(.L_122 - .L_121)
	.align		4
.L_121:
        /*0298*/ 	.word	index@(_ZN7cutlass13device_kernelIN5flash11enable_sm90INS1_16FlashAttnFwdSm90INS1_25CollectiveMainloopFwdSm90ILi2EN4cute5tupleIJNS5_1CILi1EEES8_S8_EEENS6_IJNS7_ILi64EEESA_SA_EEELi512ENS_10bfloat16_tEfNS_4arch4Sm90ELb0ELb1ELb0ELb1ELb0ELb0ELb0ELb0ELb0ELb1ELb1ELb0EEENS1_21CollectiveEpilogueFwdINS6_IJSA_NS7_ILi512EEESA_EEES9_SC_SE_Li256ELb1ELb1ELb1ELb0EEENS1_36VarlenDynamicPersistentTileSchedulerILi64ELi64ELi256ELi128ELb1ELb1ELb1ELb1ELb0ELb1EEEEEEEEEvNT_6ParamsE)
        /*029c*/ 	.word	0x00000000


	//----- nvinfo : EIATTR_REGCOUNT
	.align		4
.L_122:
        /*02a0*/ 	.byte	0x04, 0x2f
        /*02a2*/ 	.short	(.L_124 - .L_123)
	.align		4
.L_123:
        /*02a4*/ 	.word	index@(_ZN7cutlass13device_kernelIN5flash11enable_sm90INS1_16FlashAttnFwdSm90INS1_25CollectiveMainloopFwdSm90ILi2EN4cute5tupleIJNS5_1CILi1EEES8_S8_EEENS6_IJNS7_ILi64EEESA_SA_EEELi512ENS_10bfloat16_tEfNS_4arch4Sm90ELb0ELb1ELb0ELb0ELb0ELb0ELb1ELb0ELb0ELb1ELb1ELb0EEENS1_21CollectiveEpilogueFwdINS6_IJSA_NS7_ILi512EEESA_EEES9_SC_SE_Li256ELb0ELb1ELb1ELb0EEENS1_19SingleTileSchedulerILb0ELb1ELb1ELi64EEEEEEEEEvNT_6ParamsE)
        /*02a8*/ 	.word	0x00000004


	//----- nvinfo : EIATTR_FRAME_SIZE
	.align		4
.L_124:
        /*02ac*/ 	.byte	0x04, 0x11
        /*02ae*/ 	.short	(.L_126 - .L_125)
	.align		4
.L_125:
        /*02b0*/ 	.word	index@(_ZN7cutlass13device_kernelIN5flash11enable_sm90INS1_16FlashAttnFwdSm90INS1_25CollectiveMainloopFwdSm90ILi2EN4cute5tupleIJNS5_1CILi1EEES8_S8_EEENS6_IJNS7_ILi64EEESA_SA_EEELi512ENS_10bfloat16_tEfNS_4arch4Sm90ELb0ELb1ELb0ELb0ELb0ELb0ELb1ELb0ELb0ELb1ELb1ELb0EEENS1_21CollectiveEpilogueFwdINS6_IJSA_NS7_ILi512EEESA_EEES9_SC_SE_Li256ELb0ELb1ELb1ELb0EEENS1_19SingleTileSchedulerILb0ELb1ELb1ELi64EEEEEEEEEvNT_6ParamsE)
        /*02b4*/ 	.word	0x00000000


	//----- nvinfo : EIATTR_REGCOUNT
	.align		4
.L_126:
        /*02b8*/ 	.byte	0x04, 0x2f
        /*02ba*/ 	.short	(.L_128 - .L_127)
	.align		4
.L_127:
        /*02bc*/ 	.word	index@(_ZN7cutlass13device_kernelIN5flash11enable_sm90INS1_16FlashAttnFwdSm90INS1_25CollectiveMainloopFwdSm90ILi2EN4cute5tupleIJNS5_1CILi1EEES8_S8_EEENS6_IJNS7_ILi64EEESA_SA_EEELi512ENS_10bfloat16_tEfNS_4arch4Sm90ELb0ELb1ELb0ELb0ELb0ELb0ELb0ELb0ELb0ELb1ELb1ELb0EEENS1_21CollectiveEpilogueFwdINS6_IJSA_NS7_ILi512EEESA_EEES9_SC_SE_Li256ELb0ELb1ELb1ELb0EEENS1_19SingleTileSchedulerILb0ELb1ELb1ELi64EEEEEEEEEvNT_6ParamsE)
        /*02c0*/ 	.word	0x00000004


	//----- nvinfo : EIATTR_FRAME_SIZE
	.align		4
.L_128:
        /*02c4*/ 	.byte	0x04, 0x11
        /*02c6*/ 	.short	(.L_130 - .L_129)
	.align		4
.L_129:
        /*02c8*/ 	.word	index@(_ZN7cutlass13device_kernelIN5flash11enable_sm90INS1_16FlashAttnFwdSm90INS1_25CollectiveMainloopFwdSm90ILi2EN4cute5tupleIJNS5_1CILi1EEES8_S8_EEENS6_IJNS7_ILi64EEESA_SA_EEELi512ENS_10bfloat16_tEfNS_4arch4Sm90ELb0ELb1ELb0ELb0ELb0ELb0ELb0ELb0ELb0ELb1ELb1ELb0EEENS1_21CollectiveEpilogueFwdINS6_IJSA_NS7_ILi512EEESA_EEES9_SC_SE_Li256ELb0ELb1ELb1ELb0EEENS1_19SingleTileSchedulerILb0ELb1ELb1ELi64EEEEEEEEEvNT_6ParamsE)
        /*02cc*/ 	.word	0x00000000


	//----- nvinfo : EIATTR_REGCOUNT
	.align		4
.L_130:
        /*02d0*/ 	.byte	0x04, 0x2f
        /*02d2*/ 	.short	(.L_132 - .L_131)
	.align		4
.L_131:
        /*02d4*/ 	.word	index@(_ZN7cutlass13device_kernelIN5flash11enable_sm90INS1_16FlashAttnFwdSm90INS1_25CollectiveMainloopFwdSm90ILi2EN4cute5tupleIJNS5_1CILi1EEES8_S8_EEENS6_IJNS7_ILi64EEESA_SA_EEELi512ENS_10bfloat16_tEfNS_4arch4Sm90ELb0ELb0ELb0ELb1ELb0ELb1ELb1ELb0ELb0ELb1ELb1ELb0EEENS1_21CollectiveEpilogueFwdINS6_IJSA_NS7_ILi512EEESA_EEES9_SC_SE_Li256ELb1ELb1ELb1ELb0EEENS1_36VarlenDynamicPersistentTileSchedulerILi64ELi64ELi256ELi128ELb1ELb1ELb1ELb0ELb1ELb1EEEEEEEEEvNT_6ParamsE)
        /*02d8*/ 	.word	0x00000004


	//----- nvinfo : EIATTR_FRAME_SIZE
	.align		4
.L_132:
        /*02dc*/ 	.byte	0x04, 0x11
        /*02de*/ 	.short	(.L_134 - .L_133)
	.align		4
.L_133:
        /*02e0*/ 	.word	index@(_ZN7cutlass13device_kernelIN5flash11enable_sm90INS1_16FlashAttnFwdSm90INS1_25CollectiveMainloopFwdSm90ILi2EN4cute5tupleIJNS5_1CILi1EEES8_S8_EEENS6_IJNS7_ILi64EEESA_SA_EEELi512ENS_10bfloat16_tEfNS_4arch4Sm90ELb0ELb0ELb0ELb1ELb0ELb1ELb1ELb0ELb0ELb1ELb1ELb0EEENS1_21CollectiveEpilogueFwdINS6_IJSA_NS7_ILi512EEESA_EEES9_SC_SE_Li256ELb1ELb1ELb1ELb0EEENS1_36VarlenDynamicPersistentTileSchedulerILi64ELi64ELi256ELi128ELb1ELb1ELb1ELb0ELb1ELb1EEEEEEEEEvNT_6ParamsE)
        /*02e4*/ 	.word	0x00000000


	//----- nvinfo : EIATTR_REGCOUNT
	.align		4
.L_134:
        /*02e8*/ 	.byte	0x04, 0x2f
        /*02ea*/ 	.short	(.L_136 - .L_135)
	.align		4
.L_135:
        /*02ec*/ 	.word	index@(_ZN7cutlass13device_kernelIN5flash11enable_sm90INS1_16FlashAttnFwdSm90INS1_25CollectiveMainloopFwdSm90ILi2EN4cute5tupleIJNS5_1CILi1EEES8_S8_EEENS6_IJNS7_ILi64EEESA_SA_EEELi512ENS_10bfloat16_tEfNS_4arch4Sm90ELb0ELb0ELb0ELb1ELb0ELb0ELb1ELb0ELb0ELb1ELb1ELb0EEENS1_21CollectiveEpilogueFwdINS6_IJSA_NS7_ILi512EEESA_EEES9_SC_SE_Li256ELb1ELb1ELb1ELb0EEENS1_36VarlenDynamicPersistentTileSchedulerILi64ELi64ELi256ELi128ELb1ELb1ELb1ELb0ELb1ELb1EEEEEEEEEvNT_6ParamsE)
        /*02f0*/ 	.word	0x00000004


	//----- nvinfo : EIATTR_FRAME_SIZE
	.align		4
.L_136:
        /*02f4*/ 	.byte	0x04, 0x11
        /*02f6*/ 	.short	(.L_138 - .L_137)
	.align		4
.L_137:
        /*02f8*/ 	.word	index@(_ZN7cutlass13device_kernelIN5flash11enable_sm90INS1_16FlashAttnFwdSm90INS1_25CollectiveMainloopFwdSm90ILi2EN4cute5tupleIJNS5_1CILi1EEES8_S8_EEENS6_IJNS7_ILi64EEESA_SA_EEELi512ENS_10bfloat16_tEfNS_4arch4Sm90ELb0ELb0ELb0ELb1ELb0ELb0ELb1ELb0ELb0ELb1ELb1ELb0EEENS1_21CollectiveEpilogueFwdINS6_IJSA_NS7_ILi512EEESA_EEES9_SC_SE_Li256ELb1ELb1ELb1ELb0EEENS1_36VarlenDynamicPersistentTileSchedulerILi64ELi64ELi256ELi128ELb1ELb1ELb1ELb0ELb1ELb1EEEEEEEEEvNT_6ParamsE)
        /*02fc*/ 	.word	0x00000000


	//----- nvinfo : EIATTR_REGCOUNT
	.align		4
.L_138:
        /*0300*/ 	.byte	0x04, 0x2f
        /*0302*/ 	.short	(.L_140 - .L_139)
	.align		4
.L_139:
        /*0304*/ 	.word	index@(_ZN7cutlass13device_kernelIN5flash11enable_sm90INS1_16FlashAttnFwdSm90INS1_25CollectiveMainloopFwdSm90ILi2EN4cute5tupleIJNS5_1CILi1EEES8_S8_EEENS6_IJNS7_ILi64EEESA_SA_EEELi512ENS_10bfloat16_tEfNS_4arch4Sm90ELb0ELb0ELb0ELb1ELb0ELb1ELb0ELb0ELb0ELb1ELb1ELb0EEENS1_21CollectiveEpilogueFwdINS6_IJSA_NS7_ILi512EEESA_EEES9_SC_SE_Li256ELb1ELb1ELb1ELb0EEENS1_36VarlenDynamicPersistentTileSchedulerILi64ELi64ELi256ELi128ELb1ELb1ELb1ELb0ELb1ELb1EEEEEEEEEvNT_6ParamsE)
        /*0308*/ 	.word	0x00000004


	//----- nvinfo : EIATTR_FRAME_SIZE
	.align		4
.L_140:
        /*030c*/ 	.byte	0x04, 0x11
        /*030e*/ 	.short	(.L_142 - .L_141)
	.align		4
.L_141:
        /*0310*/ 	.word	index@(_ZN7cutlass13device_kernelIN5flash11enable_sm90INS1_16FlashAttnFwdSm90INS1_25CollectiveMainloopFwdSm90ILi2EN4cute5tupleIJNS5_1CILi1EEES8_S8_EEENS6_IJNS7_ILi64EEESA_SA_EEELi512ENS_10bfloat16_tEfNS_4arch4Sm90ELb0ELb0ELb0ELb1ELb0ELb1ELb0ELb0ELb0ELb1ELb1ELb0EEENS1_21CollectiveEpilogueFwdINS6_IJSA_NS7_ILi512EEESA_EEES9_SC_SE_Li256ELb1ELb1ELb1ELb0EEENS1_36VarlenDynamicPersistentTileSchedulerILi64ELi64ELi256ELi128ELb1ELb1ELb1ELb0ELb1ELb1EEEEEEEEEvNT_6ParamsE)
        /*0314*/ 	.word	0x00000000


	//----- nvinfo : EIATTR_REGCOUNT
	.align		4
.L_142:
        /*0318*/ 	.byte	0x04, 0x2f
        /*031a*/ 	.short	(.L_144 - .L_143)
	.align		4
.L_143:
        /*031c*/ 	.word	index@(_ZN7cutlass13device_kernelIN5flash11enable_sm90INS1_16FlashAttnFwdSm90INS1_25CollectiveMainloopFwdSm90ILi2EN4cute5tupleIJNS5_1CILi1EEES8_S8_EEENS6_IJNS7_ILi64EEESA_SA_EEELi512ENS_10bfloat16_tEfNS_4arch4Sm90ELb0ELb0ELb0ELb1ELb0ELb0ELb0ELb0ELb0ELb1ELb1ELb0EEENS1_21CollectiveEpilogueFwdINS6_IJSA_NS7_ILi512EEESA_EEES9_SC_SE_Li256ELb1ELb1ELb1ELb0EEENS1_36VarlenDynamicPersistentTileSchedulerILi64ELi64ELi256ELi128ELb1ELb1ELb1ELb0ELb1ELb1EEEEEEEEEvNT_6ParamsE)
        /*0320*/ 	.word	0x00000004


	//----- nvinfo : EIATTR_FRAME_SIZE
	.align		4
.L_144:
        /*0324*/ 	.byte	0x04, 0x11
        /*0326*/ 	.short	(.L_146 - .L_145)
	.align		4
.L_145:
        /*0328*/ 	.word	index@(_ZN7cutlass13device_kernelIN5flash11enable_sm90INS1_16FlashAttnFwdSm90INS1_25CollectiveMainloopFwdSm90ILi2EN4cute5tupleIJNS5_1CILi1EEES8_S8_EEENS6_IJNS7_ILi64EEESA_SA_EEELi512ENS_10bfloat16_tEfNS_4arch4Sm90ELb0ELb0ELb0ELb1ELb0ELb0ELb0ELb0ELb0ELb1ELb1ELb0EEENS1_21CollectiveEpilogueFwdINS6_IJSA_NS7_ILi512EEESA_EEES9_SC_SE_Li256ELb1ELb1ELb1ELb0EEENS1_36VarlenDynamicPersistentTileSchedulerILi64ELi64ELi256ELi128ELb1ELb1ELb1ELb0ELb1ELb1EEEEEEEEEvNT_6ParamsE)
        /*032c*/ 	.word	0x00000000


	//----- nvinfo : EIATTR_REGCOUNT
	.align		4
.L_146:
        /*0330*/ 	.byte	0x04, 0x2f
        /*0332*/ 	.short	(.L_148 - .L_147)
	.align		4
.L_147:
        /*0334*/ 	.word	index@(_ZN7cutlass13device_kernelIN5flash11enable_sm90INS1_16FlashAttnFwdSm90INS1_25CollectiveMainloopFwdSm90ILi2EN4cute5tupleIJNS5_1CILi1EEES8_S8_EEENS6_IJNS7_ILi64EEESA_SA_EEELi512ENS_10bfloat16_tEfNS_4arch4Sm90ELb0ELb0ELb0ELb0ELb0ELb0ELb1ELb0ELb0ELb1ELb1ELb0EEENS1_21CollectiveEpilogueFwdINS6_IJSA_NS7_ILi512EEESA_EEES9_SC_SE_Li256ELb0ELb1ELb1ELb0EEENS1_19SingleTileSchedulerILb0ELb1ELb1ELi64EEEEEEEEEvNT_6ParamsE)
        /*0338*/ 	.word	0x00000004


	//----- nvinfo : EIATTR_FRAME_SIZE
	.align		4
.L_148:
        /*033c*/ 	.byte	0x04, 0x11
        /*033e*/ 	.short	(.L_150 - .L_149)
	.align		4
.L_149:
        /*0340*/ 	.word	index@(_ZN7cutlass13device_kernelIN5flash11enable_sm90INS1_16FlashAttnFwdSm90INS1_25CollectiveMainloopFwdSm90ILi2EN4cute5tupleIJNS5_1CILi1EEES8_S8_EEENS6_IJNS7_ILi64EEESA_SA_EEELi512ENS_10bfloat16_tEfNS_4arch4Sm90ELb0ELb0ELb0ELb0ELb0ELb0ELb1ELb0ELb0ELb1ELb1ELb0EEENS1_21CollectiveEpilogueFwdINS6_IJSA_NS7_ILi512EEESA_EEES9_SC_SE_Li256ELb0ELb1ELb1ELb0EEENS1_19SingleTileSchedulerILb0ELb1ELb1ELi64EEEEEEEEEvNT_6ParamsE)
        /*0344*/ 	.word	0x00000000


	//----- nvinfo : EIATTR_REGCOUNT
	.align		4
.L_150:
        /*0348*/ 	.byte	0x04, 0x2f
        /*034a*/ 	.short	(.L_152 - .L_151)
	.align		4
.L_151:
        /*034c*/ 	.word	index@(_ZN7cutlass13device_kernelIN5flash11enable_sm90INS1_16FlashAttnFwdSm90INS1_25CollectiveMainloopFwdSm90ILi2EN4cute5tupleIJNS5_1CILi1EEES8_S8_EEENS6_IJNS7_ILi64EEESA_SA_EEELi512ENS_10bfloat16_tEfNS_4arch4Sm90ELb0ELb0ELb0ELb0ELb0ELb0ELb0ELb0ELb0ELb1ELb1ELb0EEENS1_21CollectiveEpilogueFwdINS6_IJSA_NS7_ILi512EEESA_EEES9_SC_SE_Li256ELb0ELb1ELb1ELb0EEENS1_19SingleTileSchedulerILb0ELb1ELb1ELi64EEEEEEEEEvNT_6ParamsE)
        /*0350*/ 	.word	0x00000004


	//----- nvinfo : EIATTR_FRAME_SIZE
	.align		4
.L_152:
        /*0354*/ 	.byte	0x04, 0x11
        /*0356*/ 	.short	(.L_154 - .L_153)
	.align		4
.L_153:
        /*0358*/ 	.word	index@(_ZN7cutlass13device_kernelIN5flash11enable_sm90INS1_16FlashAttnFwdSm90INS1_25CollectiveMainloopFwdSm90ILi2EN4cute5tupleIJNS5_1CILi1EEES8_S8_EEENS6_IJNS7_ILi64EEESA_SA_EEELi512ENS_10bfloat16_tEfNS_4arch4Sm90ELb0ELb0ELb0ELb0ELb0ELb0ELb0ELb0ELb0ELb1ELb1ELb0EEENS1_21CollectiveEpilogueFwdINS6_IJSA_NS7_ILi512EEESA_EEES9_SC_SE_Li256ELb0ELb1ELb1ELb0EEENS1_19SingleTileSchedulerILb0ELb1ELb1ELi64EEEEEEEEEvNT_6ParamsE)
        /*035c*/ 	.word	0x00000000


	//----- nvinfo : EIATTR_REGCOUNT
	.align		4
.L_154:
        /*0360*/ 	.byte	0x04, 0x2f
        /*0362*/ 	.short	(.L_156 - .L_155)
	.align		4
.L_155:
        /*0364*/ 	.word	index@(_ZN7cutlass13device_kernelIN5flash11enable_sm90INS1_16FlashAttnFwdSm90INS1_25CollectiveMainloopFwdSm90ILi2EN4cute5tupleIJNS5_1CILi1EEES8_S8_EEENS6_IJNS7_ILi128EEESA_NS7_ILi192EEEEEELi128ENS_10bfloat16_tEfNS_4arch4Sm90ELb1ELb0ELb0ELb1ELb0ELb1ELb0ELb1ELb1ELb1ELb1ELb0EEENS1_21CollectiveEpilogueFwdINS6_IJSA_SA_SA_EEES9_SD_SF_Li256ELb1ELb1ELb1ELb0EEENS1_36VarlenDynamicPersistentTileSchedulerILi128ELi128ELi256ELi128ELb1ELb1ELb1ELb1ELb1ELb1EEEEEEEEEvNT_6ParamsE)
        /*0368*/ 	.word	0x00000004


	//----- nvinfo : EIATTR_FRAME_SIZE
	.align		4
.L_156:
        /*036c*/ 	.byte	0x04, 0x11
        /*036e*/ 	.short	(.L_158 - .L_157)
	.align		4
.L_157:
        /*0370*/ 	.word	index@(_ZN7cutlass13device_kernelIN5flash11enable_sm90INS1_16FlashAttnFwdSm90INS1_25CollectiveMainloopFwdSm90ILi2EN4cute5tupleIJNS5_1CILi1EEES8_S8_EEENS6_IJNS7_ILi128EEESA_NS7_ILi192EEEEEELi128ENS_10bfloat16_tEfNS_4arch4Sm90ELb1ELb0ELb0ELb1ELb0ELb1ELb0ELb1ELb1ELb1ELb1ELb0EEENS1_21CollectiveEpilogueFwdINS6_IJSA_SA_SA_EEES9_SD_SF_Li256ELb1ELb1ELb1ELb0EEENS1_36VarlenDynamicPersistentTileSchedulerILi128ELi128ELi256ELi128ELb1ELb1ELb1ELb1ELb1ELb1EEEEEEEEEvNT_6ParamsE)
        /*0374*/ 	.word	0x00000000


	//----- nvinfo : EIATTR_REGCOUNT
	.align		4
.L_158:
        /*0378*/ 	.byte	0x04, 0x2f
        /*037a*/ 	.short	(.L_160 - .L_159)
	.align		4
.L_159:
        /*037c*/ 	.word	index@(_ZN7cutlass13device_kernelIN5flash11enable_sm90INS1_16FlashAttnFwdSm90INS1_25CollectiveMainloopFwdSm90ILi2EN4cute5tupleIJNS5_1CILi1EEES8_S8_EEENS6_IJNS7_ILi128EEESA_NS7_ILi192EEEEEELi128ENS_10bfloat16_tEfNS_4arch4Sm90ELb1ELb0ELb0ELb1ELb0ELb0ELb0ELb1ELb1ELb1ELb1ELb0EEENS1_21CollectiveEpilogueFwdINS6_IJSA_SA_SA_EEES9_SD_SF_Li256ELb1ELb1ELb1ELb0EEENS1_36VarlenDynamicPersistentTileSchedulerILi128ELi128ELi256ELi128ELb1ELb1ELb1ELb1ELb1ELb1EEEEEEEEEvNT_6ParamsE)
        /*0380*/ 	.word	0x00000004


	//----- nvinfo : EIATTR_FRAME_SIZE
	.align		4
.L_160:
        /*0384*/ 	.byte	0x04, 0x11
        /*0386*/ 	.short	(.L_162 - .L_161)
	.align		4
.L_161:
        /*0388*/ 	.word	index@(_ZN7cutlass13device_kernelIN5flash11enable_sm90INS1_16FlashAttnFwdSm90INS1_25CollectiveMainloopFwdSm90ILi2EN4cute5tupleIJNS5_1CILi1EEES8_S8_EEENS6_IJNS7_ILi128EEESA_NS7_ILi192EEEEEELi128ENS_10bfloat16_tEfNS_4arch4Sm90ELb1ELb0ELb0ELb1ELb0ELb0ELb0ELb1ELb1ELb1ELb1ELb0EEENS1_21CollectiveEpilogueFwdINS6_IJSA_SA_SA_EEES9_SD_SF_Li256ELb1ELb1ELb1ELb0EEENS1_36VarlenDynamicPersistentTileSchedulerILi128ELi128ELi256ELi128ELb1ELb1ELb1ELb1ELb1ELb1EEEEEEEEEvNT_6ParamsE)
        /*038c*/ 	.word	0x00000000


	//----- nvinfo : EIATTR_REGCOUNT
	.align		4
.L_162:
        /*0390*/ 	.byte	0x04, 0x2f
        /*0392*/ 	.short	(.L_164 - .L_163)
	.align		4
.L_163:
        /*0394*/ 	.word	index@(_ZN7cutlass13device_kernelIN5flash11enable_sm90INS1_16FlashAttnFwdSm90INS1_25CollectiveMainloopFwdSm90ILi2EN4cute5tupleIJNS5_1CILi1EEES8_S8_EEENS6_IJNS7_ILi128EEESA_NS7_ILi192EEEEEELi128ENS_10bfloat16_tEfNS_4arch4Sm90ELb1ELb0ELb0ELb0ELb0ELb0ELb0ELb1ELb1ELb1ELb1ELb0EEENS1_21CollectiveEpilogueFwdINS6_IJSA_SA_SA_EEES9_SD_SF_Li256ELb0ELb1ELb1ELb0EEENS1_19SingleTileSchedulerILb0ELb1ELb1ELi128EEEEEEEEEvNT_6ParamsE)
        /*0398*/ 	.word	0x00000004


	//----- nvinfo : EIATTR_FRAME_SIZE
	.align		4
.L_164:
        /*039c*/ 	.byte	0x04, 0x11
        /*039e*/ 	.short	(.L_166 - .L_165)
	.align		4
.L_165:
        /*03a0*/ 	.word	index@(_ZN7cutlass13device_kernelIN5flash11enable_sm90INS1_16FlashAttnFwdSm90INS1_25CollectiveMainloopFwdSm90ILi2EN4cute5tupleIJNS5_1CILi1EEES8_S8_EEENS6_IJNS7_ILi128EEESA_NS7_ILi192EEEEEELi128ENS_10bfloat16_tEfNS_4arch4Sm90ELb1ELb0ELb0ELb0ELb0ELb0ELb0ELb1ELb1ELb1ELb1ELb0EEENS1_21CollectiveEpilogueFwdINS6_IJSA_SA_SA_EEES9_SD_SF_Li256ELb0ELb1ELb1ELb0EEENS1_19SingleTileSchedulerILb0ELb1ELb1ELi128EEEEEEEEEvNT_6ParamsE)
        /*03a4*/ 	.word	0x00000000


	//----- nvinfo : EIATTR_REGCOUNT
	.align		4
.L_166:
        /*03a8*/ 	.byte	0x04, 0x2f
        /*03aa*/ 	.short	(.L_168 - .L_167)
	.align		4
.L_167:
        /*03ac*/ 	.word	index@(_ZN7cutlass13device_kernelIN5flash11enable_sm90INS1_16FlashAttnFwdSm90INS1_25CollectiveMainloopFwdSm90ILi2EN4cute5tupleIJNS5_1CILi1EEES8_S8_EEENS6_IJNS7_ILi128EEENS7_ILi96EEENS7_ILi192EEEEEELi128ENS_10bfloat16_tEfNS_4arch4Sm90ELb0ELb1ELb0ELb1ELb0ELb1ELb0ELb1ELb1ELb1ELb1ELb0EEENS1_21CollectiveEpilogueFwdINS6_IJSA_SA_SB_EEES9_SE_SG_Li256ELb1ELb1ELb1ELb0EEENS1_36VarlenDynamicPersistentTileSchedulerILi128ELi96ELi256ELi128ELb1ELb1ELb1ELb1ELb0ELb1EEEEEEEEEvNT_6ParamsE)
        /*03b0*/ 	.word	0x00000004


	//----- nvinfo : EIATTR_FRAME_SIZE
	.align		4
.L_168:
        /*03b4*/ 	.byte	0x04, 0x11
        /*03b6*/ 	.short	(.L_170 - .L_169)
	.align		4
.L_169:
        /*03b8*/ 	.word	index@(_ZN7cutlass13device_kernelIN5flash11enable_sm90INS1_16FlashAttnFwdSm90INS1_25CollectiveMainloopFwdSm90ILi2EN4cute5tupleIJNS5_1CILi1EEES8_S8_EEENS6_IJNS7_ILi128EEENS7_ILi96EEENS7_ILi192EEEEEELi128ENS_10bfloat16_tEfNS_4arch4Sm90ELb0ELb1ELb0ELb1ELb0ELb1ELb0ELb1ELb1ELb1ELb1ELb0EEENS1_21CollectiveEpilogueFwdINS6_IJSA_SA_SB_EEES9_SE_SG_Li256ELb1ELb1ELb1ELb0EEENS1_36VarlenDynamicPersistentTileSchedulerILi128ELi96ELi256ELi128ELb1ELb1ELb1ELb1ELb0ELb1EEEEEEEEEvNT_6ParamsE)
        /*03bc*/ 	.word	0x00000000


	//----- nvinfo : EIATTR_REGCOUNT
	.align		4
.L_170:
        /*03c0*/ 	.byte	0x04, 0x2f
        /*03c2*/ 	.short	(.L_172 - .L_171)
	.align		4
.L_171:
        /*03c4*/ 	.word	index@(_ZN7cutlass13device_kernelIN5flash11enable_sm90INS1_16FlashAttnFwdSm90INS1_25CollectiveMainloopFwdSm90ILi2EN4cute5tupleIJNS5_1CILi1EEES8_S8_EEENS6_IJNS7_ILi128EEENS7_ILi96EEENS7_ILi192EEEEEELi128ENS_10bfloat16_tEfNS_4arch4Sm90ELb0ELb1ELb0ELb1ELb0ELb0ELb0ELb1ELb1ELb1ELb1ELb0EEENS1_21CollectiveEpilogueFwdINS6_IJSA_SA_SB_EEES9_SE_SG_Li256ELb1ELb1ELb1ELb0EEENS1_36VarlenDynamicPersistentTileSchedulerILi128ELi96ELi256ELi128ELb1ELb1ELb1ELb1ELb0ELb1EEEEEEEEEvNT_6ParamsE)
        /*03c8*/ 	.word	0x00000004


	//----- nvinfo : EIATTR_FRAME_SIZE
	.align		4
.L_172:
        /*03cc*/ 	.byte	0x04, 0x11
        /*03ce*/ 	.short	(.L_174 - .L_173)
	.align		4
.L_173:
        /*03d0*/ 	.word	index@(_ZN7cutlass13device_kernelIN5flash11enable_sm90INS1_16FlashAttnFwdSm90INS1_25CollectiveMainloopFwdSm90ILi2EN4cute5tupleIJNS5_1CILi1EEES8_S8_EEENS6_IJNS7_ILi128EEENS7_ILi96EEENS7_ILi192EEEEEELi128ENS_10bfloat16_tEfNS_4arch4Sm90ELb0ELb1ELb0ELb1ELb0ELb0ELb0ELb1ELb1ELb1ELb1ELb0EEENS1_21CollectiveEpilogueFwdINS6_IJSA_SA_SB_EEES9_SE_SG_Li256ELb1ELb1ELb1ELb0EEENS1_36VarlenDynamicPersistentTileSchedulerILi128ELi96ELi256ELi128ELb1ELb1ELb1ELb1ELb0ELb1EEEEEEEEEvNT_6ParamsE)
        /*03d4*/ 	.word	0x00000000


	//----- nvinfo : EIATTR_REGCOUNT
	.align		4
.L_174:
        /*03d8*/ 	.byte	0x04, 0x2f
        /*03da*/ 	.short	(.L_176 - .L_175)
	.align		4
.L_175:
        /*03dc*/ 	.word	index@(_ZN7cutlass13device_kernelIN5flash11enable_sm90INS1_16FlashAttnFwdSm90INS1_25CollectiveMainloopFwdSm90ILi2EN4cute5tupleIJNS5_1CILi1EEES8_S8_EEENS6_IJNS7_ILi128EEENS7_ILi96EEENS7_ILi192EEEEEELi128ENS_10bfloat16_tEfNS_4arch4Sm90ELb0ELb1ELb0ELb0ELb0ELb0ELb0ELb1ELb1ELb1ELb1ELb0EEENS1_21CollectiveEpilogueFwdINS6_IJSA_SA_SB_EEES9_SE_SG_Li256ELb0ELb1ELb1ELb0EEENS1_19SingleTileSchedulerILb0ELb1ELb1ELi128EEEEEEEEEvNT_6ParamsE)
        /*03e0*/ 	.word	0x00000004


	//----- nvinfo : EIATTR_FRAME_SIZE
	.align		4
.L_176:
        /*03e4*/ 	.byte	0x04, 0x11
        /*03e6*/ 	.short	(.L_178 - .L_177)
	.align		4
.L_177:
        /*03e8*/ 	.word	index@(_ZN7cutlass13device_kernelIN5flash11enable_sm90INS1_16FlashAttnFwdSm90INS1_25CollectiveMainloopFwdSm90ILi2EN4cute5tupleIJNS5_1CILi1EEES8_S8_EEENS6_IJNS7_ILi128EEENS7_ILi96EEENS7_ILi192EEEEEELi128ENS_10bfloat16_tEfNS_4arch4Sm90ELb0ELb1ELb0ELb0ELb0ELb0ELb0ELb1ELb1ELb1ELb1ELb0EEENS1_21CollectiveEpilogueFwdINS6_IJSA_SA_SB_EEES9_SE_SG_Li256ELb0ELb1ELb1ELb0EEENS1_19SingleTileSchedulerILb0ELb1ELb1ELi128EEEEEEEEEvNT_6ParamsE)
        /*03ec*/ 	.word	0x00000000


	//----- nvinfo : EIATTR_REGCOUNT
	.align		4
.L_178:
        /*03f0*/ 	.byte	0x04, 0x2f
        /*03f2*/ 	.short	(.L_180 - .L_179)
	.align		4
.L_179:
        /*03f4*/ 	.word	index@(_ZN7cutlass13device_kernelIN5flash11enable_sm90INS1_16FlashAttnFwdSm90INS1_25CollectiveMainloopFwdSm90ILi2EN4cute5tupleIJNS5_1CILi1EEES8_S8_EEENS6_IJNS7_ILi128EEESA_NS7_ILi192EEEEEELi128ENS_10bfloat16_tEfNS_4arch4Sm90ELb0ELb0ELb0ELb1ELb0ELb1ELb0ELb1ELb1ELb1ELb1ELb0EEENS1_21CollectiveEpilogueFwdINS6_IJSA_SA_SA_EEES9_SD_SF_Li256ELb1ELb1ELb1ELb0EEENS1_36VarlenDynamicPersistentTileSchedulerILi128ELi128ELi256ELi128ELb1ELb1ELb1ELb0ELb1ELb1EEEEEEEEEvNT_6ParamsE)
        /*03f8*/ 	.word	0x00000004


	//----- nvinfo : EIATTR_FRAME_SIZE
	.align		4
.L_180:
        /*03fc*/ 	.byte	0x04, 0x11
        /*03fe*/ 	.short	(.L_182 - .L_181)
	.align		4
.L_181:
        /*0400*/ 	.word	index@(_ZN7cutlass13device_kernelIN5flash11enable_sm90INS1_16FlashAttnFwdSm90INS1_25CollectiveMainloopFwdSm90ILi2EN4cute5tupleIJNS5_1CILi1EEES8_S8_EEENS6_IJNS7_ILi128EEESA_NS7_ILi192EEEEEELi128ENS_10bfloat16_tEfNS_4arch4Sm90ELb0ELb0ELb0ELb1ELb0ELb1ELb0ELb1ELb1ELb1ELb1ELb0EEENS1_21CollectiveEpilogueFwdINS6_IJSA_SA_SA_EEES9_SD_SF_Li256ELb1ELb1ELb1ELb0EEENS1_36VarlenDynamicPersistentTileSchedulerILi128ELi128ELi256ELi128ELb1ELb1ELb1ELb0ELb1ELb1EEEEEEEEEvNT_6ParamsE)
        /*0404*/ 	.word	0x00000000


	//----- nvinfo : EIATTR_REGCOUNT
	.align		4
.L_182:
        /*0408*/ 	.byte	0x04, 0x2f
        /*040a*/ 	.short	(.L_184 - .L_183)
	.align		4
.L_183:
        /*040c*/ 	.word	index@(_ZN7cutlass13device_kernelIN5flash11enable_sm90INS1_16FlashAttnFwdSm90INS1_25CollectiveMainloopFwdSm90ILi2EN4cute5tupleIJNS5_1CILi1EEES8_S8_EEENS6_IJNS7_ILi128EEESA_NS7_ILi192EEEEEELi128ENS_10bfloat16_tEfNS_4arch4Sm90ELb0ELb0ELb0ELb1ELb0ELb0ELb0ELb1ELb1ELb1ELb1ELb0EEENS1_21CollectiveEpilogueFwdINS6_IJSA_SA_SA_EEES9_SD_SF_Li256ELb1ELb1ELb1ELb0EEENS1_36VarlenDynamicPersistentTileSchedulerILi128ELi128ELi256ELi128ELb1ELb1ELb1ELb0ELb1ELb1EEEEEEEEEvNT_6ParamsE)
        /*0410*/ 	.word	0x00000004


	//----- nvinfo : EIATTR_FRAME_SIZE
	.align		4
.L_184:
        /*0414*/ 	.byte	0x04, 0x11
        /*0416*/ 	.short	(.L_186 - .L_185)
	.align		4
.L_185:
        /*0418*/ 	.word	index@(_ZN7cutlass13device_kernelIN5flash11enable_sm90INS1_16FlashAttnFwdSm90INS1_25CollectiveMainloopFwdSm90ILi2EN4cute5tupleIJNS5_1CILi1EEES8_S8_EEENS6_IJNS7_ILi128EEESA_NS7_ILi192EEEEEELi128ENS_10bfloat16_tEfNS_4arch4Sm90ELb0ELb0ELb0ELb1ELb0ELb0ELb0ELb1ELb1ELb1ELb1ELb0EEENS1_21CollectiveEpilogueFwdINS6_IJSA_SA_SA_EEES9_SD_SF_Li256ELb1ELb1ELb1ELb0EEENS1_36VarlenDynamicPersistentTileSchedulerILi128ELi128ELi256ELi128ELb1ELb1ELb1ELb0ELb1ELb1EEEEEEEEEvNT_6ParamsE)
        /*041c*/ 	.word	0x00000000


	//----- nvinfo : EIATTR_REGCOUNT
	.align		4
.L_186:
        /*0420*/ 	.byte	0x04, 0x2f
        /*0422*/ 	.short	(.L_188 - .L_187)
	.align		4
.L_187:
        /*0424*/ 	.word	index@(_ZN7cutlass13device_kernelIN5flash11enable_sm90INS1_16FlashAttnFwdSm90INS1_25CollectiveMainloopFwdSm90ILi2EN4cute5tupleIJNS5_1CILi1EEES8_S8_EEENS6_IJNS7_ILi128EEESA_NS7_ILi192EEEEEELi128ENS_10bfloat16_tEfNS_4arch4Sm90ELb0ELb0ELb0ELb0ELb0ELb0ELb0ELb1ELb1ELb1ELb1ELb0EEENS1_21CollectiveEpilogueFwdINS6_IJSA_SA_SA_EEES9_SD_SF_Li256ELb0ELb1ELb1ELb0EEENS1_19SingleTileSchedulerILb0ELb1ELb1ELi128EEEEEEEEEvNT_6ParamsE)
        /*0428*/ 	.word	0x00000004


	//----- nvinfo : EIATTR_FRAME_SIZE
	.align		4
.L_188:
        /*042c*/ 	.byte	0x04, 0x11
        /*042e*/ 	.short	(.L_190 - .L_189)
	.align		4
.L_189:
        /*0430*/ 	.word	index@(_ZN7cutlass13device_kernelIN5flash11enable_sm90INS1_16FlashAttnFwdSm90INS1_25CollectiveMainloopFwdSm90ILi2EN4cute5tupleIJNS5_1CILi1EEES8_S8_EEENS6_IJNS7_ILi128EEESA_NS7_ILi192EEEEEELi128ENS_10bfloat16_tEfNS_4arch4Sm90ELb0ELb0ELb0ELb0ELb0ELb0ELb0ELb1ELb1ELb1ELb1ELb0EEENS1_21CollectiveEpilogueFwdINS6_IJSA_SA_SA_EEES9_SD_SF_Li256ELb0ELb1ELb1ELb0EEENS1_19SingleTileSchedulerILb0ELb1ELb1ELi128EEEEEEEEEvNT_6ParamsE)
        /*0434*/ 	.word	0x00000000


	//----- nvinfo : EIATTR_MIN_STACK_SIZE
	.align		4
.L_190:
        /*0438*/ 	.byte	0x04, 0x12
        /*043a*/ 	.short	(.L_192 - .L_191)
	.align		4
.L_191:
        /*043c*/ 	.word	index@(_ZN7cutlass13device_kernelIN5flash11enable_sm90INS1_16FlashAttnFwdSm90INS1_25CollectiveMainloopFwdSm90ILi2EN4cute5tupleIJNS5_1CILi1EEES8_S8_EEENS6_IJNS7_ILi128EEESA_NS7_ILi192EEEEEELi128ENS_10bfloat16_tEfNS_4arch4Sm90ELb0ELb0ELb0ELb0ELb0ELb0ELb0ELb1ELb1ELb1ELb1ELb0EEENS1_21CollectiveEpilogueFwdINS6_IJSA_SA_SA_EEES9_SD_SF_Li256ELb0ELb1ELb1ELb0EEENS1_19SingleTileSchedulerILb0ELb1ELb1ELi128EEEEEEEEEvNT_6ParamsE)
        /*0440*/ 	.word	0x00000000


	//----- nvinfo : EIATTR_MIN_STACK_SIZE
	.align		4
.L_192:
        /*0444*/ 	.byte	0x04, 0x12
        /*0446*/ 	.short	(.L_194 - .L_193)
	.align		4
.L_193:
        /*0448*/ 	.word	index@(_ZN7cutlass13device_kernelIN5flash11enable_sm90INS1_16FlashAttnFwdSm90INS1_25CollectiveMainloopFwdSm90ILi2EN4cute5tupleIJNS5_1CILi1EEES8_S8_EEENS6_IJNS7_ILi128EEESA_NS7_ILi192EEEEEELi128ENS_10bfloat16_tEfNS_4arch4Sm90ELb0ELb0ELb0ELb1ELb0ELb0ELb0ELb1ELb1ELb1ELb1ELb0EEENS1_21CollectiveEpilogueFwdINS6_IJSA_SA_SA_EEES9_SD_SF_Li256ELb1ELb1ELb1ELb0EEENS1_36VarlenDynamicPersistentTileSchedulerILi128ELi128ELi256ELi128ELb1ELb1ELb1ELb0ELb1ELb1EEEEEEEEEvNT_6ParamsE)
        /*044c*/ 	.word	0x00000000


	//----- nvinfo : EIATTR_MIN_STACK_SIZE
	.align		4
.L_194:
        /*0450*/ 	.byte	0x04, 0x12
        /*0452*/ 	.short	(.L_196 - .L_195)
	.align		4
.L_195:
        /*0454*/ 	.word	index@(_ZN7cutlass13device_kernelIN5flash11enable_sm90INS1_16FlashAttnFwdSm90INS1_25CollectiveMainloopFwdSm90ILi2EN4cute5tupleIJNS5_1CILi1EEES8_S8_EEENS6_IJNS7_ILi128EEESA_NS7_ILi192EEEEEELi128ENS_10bfloat16_tEfNS_4arch4Sm90ELb0ELb0ELb0ELb1ELb0ELb1ELb0ELb1ELb1ELb1ELb1ELb0EEENS1_21CollectiveEpilogueFwdINS6_IJSA_SA_SA_EEES9_SD_SF_Li256ELb1ELb1ELb1ELb0EEENS1_36VarlenDynamicPersistentTileSchedulerILi128ELi128ELi256ELi128ELb1ELb1ELb1ELb0ELb1ELb1EEEEEEEEEvNT_6ParamsE)
        /*0458*/ 	.word	0x00000000


	//----- nvinfo : EIATTR_MIN_STACK_SIZE
	.align		4
.L_196:
        /*045c*/ 	.byte	0x04, 0x12
        /*045e*/ 	.short	(.L_198 - .L_197)
	.align		4
.L_197:
        /*0460*/ 	.word	index@(_ZN7cutlass13device_kernelIN5flash11enable_sm90INS1_16FlashAttnFwdSm90INS1_25CollectiveMainloopFwdSm90ILi2EN4cute5tupleIJNS5_1CILi1EEES8_S8_EEENS6_IJNS7_ILi128EEENS7_ILi96EEENS7_ILi192EEEEEELi128ENS_10bfloat16_tEfNS_4arch4Sm90ELb0ELb1ELb0ELb0ELb0ELb0ELb0ELb1ELb1ELb1ELb1ELb0EEENS1_21CollectiveEpilogueFwdINS6_IJSA_SA_SB_EEES9_SE_SG_Li256ELb0ELb1ELb1ELb0EEENS1_19SingleTileSchedulerILb0ELb1ELb1ELi128EEEEEEEEEvNT_6ParamsE)
        /*0464*/ 	.word	0x00000000


	//----- nvinfo : EIATTR_MIN_STACK_SIZE
	.align		4
.L_198:
        /*0468*/ 	.byte	0x04, 0x12
        /*046a*/ 	.short	(.L_200 - .L_199)
	.align		4
.L_199:
        /*046c*/ 	.word	index@(_ZN7cutlass13device_kernelIN5flash11enable_sm90INS1_16FlashAttnFwdSm90INS1_25CollectiveMainloopFwdSm90ILi2EN4cute5tupleIJNS5_1CILi1EEES8_S8_EEENS6_IJNS7_ILi128EEENS7_ILi96EEENS7_ILi192EEEEEELi128ENS_10bfloat16_tEfNS_4arch4Sm90ELb0ELb1ELb0ELb1ELb0ELb0ELb0ELb1ELb1ELb1ELb1ELb0EEENS1_21CollectiveEpilogueFwdINS6_IJSA_SA_SB_EEES9_SE_SG_Li256ELb1ELb1ELb1ELb0EEENS1_36VarlenDynamicPersistentTileSchedulerILi128ELi96ELi256ELi128ELb1ELb1ELb1ELb1ELb0ELb1EEEEEEEEEvNT_6ParamsE)
        /*0470*/ 	.word	0x00000000


	//----- nvinfo : EIATTR_MIN_STACK_SIZE
	.align		4
.L_200:
        /*0474*/ 	.byte	0x04, 0x12
        /*0476*/ 	.short	(.L_202 - .L_201)
	.align		4
.L_201:
        /*0478*/ 	.word	index@(_ZN7cutlass13device_kernelIN5flash11enable_sm90INS1_16FlashAttnFwdSm90INS1_25CollectiveMainloopFwdSm90ILi2EN4cute5tupleIJNS5_1CILi1EEES8_S8_EEENS6_IJNS7_ILi128EEENS7_ILi96EEENS7_ILi192EEEEEELi128ENS_10bfloat16_tEfNS_4arch4Sm90ELb0ELb1ELb0ELb1ELb0ELb1ELb0ELb1ELb1ELb1ELb1ELb0EEENS1_21CollectiveEpilogueFwdINS6_IJSA_SA_SB_EEES9_SE_SG_Li256ELb1ELb1ELb1ELb0EEENS1_36VarlenDynamicPersistentTileSchedulerILi128ELi96ELi256ELi128ELb1ELb1ELb1ELb1ELb0ELb1EEEEEEEEEvNT_6ParamsE)
        /*047c*/ 	.word	0x00000000


	//----- nvinfo : EIATTR_MIN_STACK_SIZE
	.align		4
.L_202:
        /*0480*/ 	.byte	0x04, 0x12
        /*0482*/ 	.short	(.L_204 - .L_203)
	.align		4
.L_203:
        /*0484*/ 	.word	index@(_ZN7cutlass13device_kernelIN5flash11enable_sm90INS1_16FlashAttnFwdSm90INS1_25CollectiveMainloopFwdSm90ILi2EN4cute5tupleIJNS5_1CILi1EEES8_S8_EEENS6_IJNS7_ILi128EEESA_NS7_ILi192EEEEEELi128ENS_10bfloat16_tEfNS_4arch4Sm90ELb1ELb0ELb0ELb0ELb0ELb0ELb0ELb1ELb1ELb1ELb1ELb0EEENS1_21CollectiveEpilogueFwdINS6_IJSA_SA_SA_EEES9_SD_SF_Li256ELb0ELb1ELb1ELb0EEENS1_19SingleTileSchedulerILb0ELb1ELb1ELi128EEEEEEEEEvNT_6ParamsE)
        /*0488*/ 	.word	0x00000000


	//----- nvinfo : EIATTR_MIN_STACK_SIZE
	.align		4
.L_204:
        /*048c*/ 	.byte	0x04, 0x12
        /*048e*/ 	.short	(.L_206 - .L_205)
	.align		4
.L_205:
        /*0490*/ 	.word	index@(_ZN7cutlass13device_kernelIN5flash11enable_sm90INS1_16FlashAttnFwdSm90INS1_25CollectiveMainloopFwdSm90ILi2EN4cute5tupleIJNS5_1CILi1EEES8_S8_EEENS6_IJNS7_ILi128EEESA_NS7_ILi192EEEEEELi128ENS_10bfloat16_tEfNS_4arch4Sm90ELb1ELb0ELb0ELb1ELb0ELb0ELb0ELb1ELb1ELb1ELb1ELb0EEENS1_21CollectiveEpilogueFwdINS6_IJSA_SA_SA_EEES9_SD_SF_Li256ELb1ELb1ELb1ELb0EEENS1_36VarlenDynamicPersistentTileSchedulerILi128ELi128ELi256ELi128ELb1ELb1ELb1ELb1ELb1ELb1EEEEEEEEEvNT_6ParamsE)
        /*0494*/ 	.word	0x00000000


	//----- nvinfo : EIATTR_MIN_STACK_SIZE
	.align		4
.L_206:
        /*0498*/ 	.byte	0x04, 0x12
        /*049a*/ 	.short	(.L_208 - .L_207)
	.align		4
.L_207:
        /*049c*/ 	.word	index@(_ZN7cutlass13device_kernelIN5flash11enable_sm90INS1_16FlashAttnFwdSm90INS1_25CollectiveMainloopFwdSm90ILi2EN4cute5tupleIJNS5_1CILi1EEES8_S8_EEENS6_IJNS7_ILi128EEESA_NS7_ILi192EEEEEELi128ENS_10bfloat16_tEfNS_4arch4Sm90ELb1ELb0ELb0ELb1ELb0ELb1ELb0ELb1ELb1ELb1ELb1ELb0EEENS1_21CollectiveEpilogueFwdINS6_IJSA_SA_SA_EEES9_SD_SF_Li256ELb1ELb1ELb1ELb0EEENS1_36VarlenDynamicPersistentTileSchedulerILi128ELi128ELi256ELi128ELb1ELb1ELb1ELb1ELb1ELb1EEEEEEEEEvNT_6ParamsE)
        /*04a0*/ 	.word	0x00000000


	//----- nvinfo : EIATTR_MIN_STACK_SIZE
	.align		4
.L_208:
        /*04a4*/ 	.byte	0x04, 0x12
        /*04a6*/ 	.short	(.L_210 - .L_209)
	.align		4
.L_209:
        /*04a8*/ 	.word	index@(_ZN7cutlass13device_kernelIN5flash11enable_sm90INS1_16FlashAttnFwdSm90INS1_25CollectiveMainloopFwdSm90ILi2EN4cute5tupleIJNS5_1CILi1EEES8_S8_EEENS6_IJNS7_ILi64EEESA_SA_EEELi512ENS_10bfloat16_tEfNS_4arch4Sm90ELb0ELb0ELb0ELb0ELb0ELb0ELb0ELb0ELb0ELb1ELb1ELb0EEENS1_21CollectiveEpilogueFwdINS6_IJSA_NS7_ILi512EEESA_EEES9_SC_SE_Li256ELb0ELb1ELb1ELb0EEENS1_19SingleTileSchedulerILb0ELb1ELb1ELi64EEEEEEEEEvNT_6ParamsE)
        /*04ac*/ 	.word	0x00000000


	//----- nvinfo : EIATTR_MIN_STACK_SIZE
	.align		4
.L_210:
        /*04b0*/ 	.byte	0x04, 0x12
        /*04b2*/ 	.short	(.L_212 - .L_211)
	.align		4
.L_211:
        /*04b4*/ 	.word	index@(_ZN7cutlass13device_kernelIN5flash11enable_sm90INS1_16FlashAttnFwdSm90INS1_25CollectiveMainloopFwdSm90ILi2EN4cute5tupleIJNS5_1CILi1EEES8_S8_EEENS6_IJNS7_ILi64EEESA_SA_EEELi512ENS_10bfloat16_tEfNS_4arch4Sm90ELb0ELb0ELb0ELb0ELb0ELb0ELb1ELb0ELb0ELb1ELb1ELb0EEENS1_21CollectiveEpilogueFwdINS6_IJSA_NS7_ILi512EEESA_EEES9_SC_SE_Li256ELb0ELb1ELb1ELb0EEENS1_19SingleTileSchedulerILb0ELb1ELb1ELi64EEEEEEEEEvNT_6ParamsE)
        /*04b8*/ 	.word	0x00000000


	//----- nvinfo : EIATTR_MIN_STACK_SIZE
	.align		4
.L_212:
        /*04bc*/ 	.byte	0x04, 0x12
        /*04be*/ 	.short	(.L_214 - .L_213)
	.align		4
.L_213:
        /*04c0*/ 	.word	index@(_ZN7cutlass13device_kernelIN5flash11enable_sm90INS1_16FlashAttnFwdSm90INS1_25CollectiveMainloopFwdSm90ILi2EN4cute5tupleIJNS5_1CILi1EEES8_S8_EEENS6_IJNS7_ILi64EEESA_SA_EEELi512ENS_10bfloat16_tEfNS_4arch4Sm90ELb0ELb0ELb0ELb1ELb0ELb0ELb0ELb0ELb0ELb1ELb1ELb0EEENS1_21CollectiveEpilogueFwdINS6_IJSA_NS7_ILi512EEESA_EEES9_SC_SE_Li256ELb1ELb1ELb1ELb0EEENS1_36VarlenDynamicPersistentTileSchedulerILi64ELi64ELi256ELi128ELb1ELb1ELb1ELb0ELb1ELb1EEEEEEEEEvNT_6ParamsE)
        /*04c4*/ 	.word	0x00000000


	//----- nvinfo : EIATTR_MIN_STACK_SIZE
	.align		4
.L_214:
        /*04c8*/ 	.byte	0x04, 0x12
        /*04ca*/ 	.short	(.L_216 - .L_215)
	.align		4
.L_215:
        /*04cc*/ 	.word	index@(_ZN7cutlass13device_kernelIN5flash11enable_sm90INS1_16FlashAttnFwdSm90INS1_25CollectiveMainloopFwdSm90ILi2EN4cute5tupleIJNS5_1CILi1EEES8_S8_EEENS6_IJNS7_ILi64EEESA_SA_EEELi512ENS_10bfloat16_tEfNS_4arch4Sm90ELb0ELb0ELb0ELb1ELb0ELb1ELb0ELb0ELb0ELb1ELb1ELb0EEENS1_21CollectiveEpilogueFwdINS6_IJSA_NS7_ILi512EEESA_EEES9_SC_SE_Li256ELb1ELb1ELb1ELb0EEENS1_36VarlenDynamicPersistentTileSchedulerILi64ELi64ELi256ELi128ELb1ELb1ELb1ELb0ELb1ELb1EEEEEEEEEvNT_6ParamsE)
        /*04d0*/ 	.word	0x00000000


	//----- nvinfo : EIATTR_MIN_STACK_SIZE
	.align		4
.L_216:
        /*04d4*/ 	.byte	0x04, 0x12
        /*04d6*/ 	.short	(.L_218 - .L_217)
	.align		4
.L_217:
        /*04d8*/ 	.word	index@(_ZN7cutlass13device_kernelIN5flash11enable_sm90INS1_16FlashAttnFwdSm90INS1_25CollectiveMainloopFwdSm90ILi2EN4cute5tupleIJNS5_1CILi1EEES8_S8_EEENS6_IJNS7_ILi64EEESA_SA_EEELi512ENS_10bfloat16_tEfNS_4arch4Sm90ELb0ELb0ELb0ELb1ELb0ELb0ELb1ELb0ELb0ELb1ELb1ELb0EEENS1_21CollectiveEpilogueFwdINS6_IJSA_NS7_ILi512EEESA_EEES9_SC_SE_Li256ELb1ELb1ELb1ELb0EEENS1_36VarlenDynamicPersistentTileSchedulerILi64ELi64ELi256ELi128ELb1ELb1ELb1ELb0ELb1ELb1EEEEEEEEEvNT_6ParamsE)
        /*04dc*/ 	.word	0x00000000


	//----- nvinfo : EIATTR_MIN_STACK_SIZE
	.align		4
.L_218:
        /*04e0*/ 	.byte	0x04, 0x12
        /*04e2*/ 	.short	(.L_220 - .L_219)
	.align		4
.L_219:
        /*04e4*/ 	.word	index@(_ZN7cutlass13device_kernelIN5flash11enable_sm90INS1_16FlashAttnFwdSm90INS1_25CollectiveMainloopFwdSm90ILi2EN4cute5tupleIJNS5_1CILi1EEES8_S8_EEENS6_IJNS7_ILi64EEESA_SA_EEELi512ENS_10bfloat16_tEfNS_4arch4Sm90ELb0ELb0ELb0ELb1ELb0ELb1ELb1ELb0ELb0ELb1ELb1ELb0EEENS1_21CollectiveEpilogueFwdINS6_IJSA_NS7_ILi512EEESA_EEES9_SC_SE_Li256ELb1ELb1ELb1ELb0EEENS1_36VarlenDynamicPersistentTileSchedulerILi64ELi64ELi256ELi128ELb1ELb1ELb1ELb0ELb1ELb1EEEEEEEEEvNT_6ParamsE)
        /*04e8*/ 	.word	0x00000000


	//----- nvinfo : EIATTR_MIN_STACK_SIZE
	.align		4
.L_220:
        /*04ec*/ 	.byte	0x04, 0x12
        /*04ee*/ 	.short	(.L_222 - .L_221)
	.align		4
.L_221:
        /*04f0*/ 	.word	index@(_ZN7cutlass13device_kernelIN5flash11enable_sm90INS1_16FlashAttnFwdSm90INS1_25CollectiveMainloopFwdSm90ILi2EN4cute5tupleIJNS5_1CILi1EEES8_S8_EEENS6_IJNS7_ILi64EEESA_SA_EEELi512ENS_10bfloat16_tEfNS_4arch4Sm90ELb0ELb1ELb0ELb0ELb0ELb0ELb0ELb0ELb0ELb1ELb1ELb0EEENS1_21CollectiveEpilogueFwdINS6_IJSA_NS7_ILi512EEESA_EEES9_SC_SE_Li256ELb0ELb1ELb1ELb0EEENS1_19SingleTileSchedulerILb0ELb1ELb1ELi64EEEEEEEEEvNT_6ParamsE)
        /*04f4*/ 	.word	0x00000000


	//----- nvinfo : EIATTR_MIN_STACK_SIZE
	.align		4
.L_222:
        /*04f8*/ 	.byte	0x04, 0x12
        /*04fa*/ 	.short	(.L_224 - .L_223)
	.align		4
.L_223:
        /*04fc*/ 	.word	index@(_ZN7cutlass13device_kernelIN5flash11enable_sm90INS1_16FlashAttnFwdSm90INS1_25CollectiveMainloopFwdSm90ILi2EN4cute5tupleIJNS5_1CILi1EEES8_S8_EEENS6_IJNS7_ILi64EEESA_SA_EEELi512ENS_10bfloat16_tEfNS_4arch4Sm90ELb0ELb1ELb0ELb0ELb0ELb0ELb1ELb0ELb0ELb1ELb1ELb0EEENS1_21CollectiveEpilogueFwdINS6_IJSA_NS7_ILi512EEESA_EEES9_SC_SE_Li256ELb0ELb1ELb1ELb0EEENS1_19SingleTileSchedulerILb0ELb1ELb1ELi64EEEEEEEEEvNT_6ParamsE)
        /*0500*/ 	.word	0x00000000


	//----- nvinfo : EIATTR_MIN_STACK_SIZE
	.align		4
.L_224:
        /*0504*/ 	.byte	0x04, 0x12
        /*0506*/ 	.short	(.L_226 - .L_225)
	.align		4
.L_225:
        /*0508*/ 	.word	index@(_ZN7cutlass13device_kernelIN5flash11enable_sm90INS1_16FlashAttnFwdSm90INS1_25CollectiveMainloopFwdSm90ILi2EN4cute5tupleIJNS5_1CILi1EEES8_S8_EEENS6_IJNS7_ILi64EEESA_SA_EEELi512ENS_10bfloat16_tEfNS_4arch4Sm90ELb0ELb1ELb0ELb1ELb0ELb0ELb0ELb0ELb0ELb1ELb1ELb0EEENS1_21CollectiveEpilogueFwdINS6_IJSA_NS7_ILi512EEESA_EEES9_SC_SE_Li256ELb1ELb1ELb1ELb0EEENS1_36VarlenDynamicPersistentTileSchedulerILi64ELi64ELi256ELi128ELb1ELb1ELb1ELb1ELb0ELb1EEEEEEEEEvNT_6ParamsE)
        /*050c*/ 	.word	0x00000000


	//----- nvinfo : EIATTR_MIN_STACK_SIZE
	.align		4
.L_226:
        /*0510*/ 	.byte	0x04, 0x12
        /*0512*/ 	.short	(.L_228 - .L_227)
	.align		4
.L_227:
        /*0514*/ 	.word	index@(_ZN7cutlass13device_kernelIN5flash11enable_sm90INS1_16FlashAttnFwdSm90INS1_25CollectiveMainloopFwdSm90ILi2EN4cute5tupleIJNS5_1CILi1EEES8_S8_EEENS6_IJNS7_ILi64EEESA_SA_EEELi512ENS_10bfloat16_tEfNS_4arch4Sm90ELb0ELb1ELb0ELb1ELb0ELb1ELb0ELb0ELb0ELb1ELb1ELb0EEENS1_21CollectiveEpilogueFwdINS6_IJSA_NS7_ILi512EEESA_EEES9_SC_SE_Li256ELb1ELb1ELb1ELb0EEENS1_36VarlenDynamicPersistentTileSchedulerILi64ELi64ELi256ELi128ELb1ELb1ELb1ELb1ELb0ELb1EEEEEEEEEvNT_6ParamsE)
        /*0518*/ 	.word	0x00000000


	//----- nvinfo : EIATTR_MIN_STACK_SIZE
	.align		4
.L_228:
        /*051c*/ 	.byte	0x04, 0x12
        /*051e*/ 	.short	(.L_230 - .L_229)
	.align		4
.L_229:
        /*0520*/ 	.word	index@(_ZN7cutlass13device_kernelIN5flash11enable_sm90INS1_16FlashAttnFwdSm90INS1_25CollectiveMainloopFwdSm90ILi2EN4cute5tupleIJNS5_1CILi1EEES8_S8_EEENS6_IJNS7_ILi64EEESA_SA_EEELi512ENS_10bfloat16_tEfNS_4arch4Sm90ELb0ELb1ELb0ELb1ELb0ELb0ELb1ELb0ELb0ELb1ELb1ELb0EEENS1_21CollectiveEpilogueFwdINS6_IJSA_NS7_ILi512EEESA_EEES9_SC_SE_Li256ELb1ELb1ELb1ELb0EEENS1_36VarlenDynamicPersistentTileSchedulerILi64ELi64ELi256ELi128ELb1ELb1ELb1ELb1ELb0ELb1EEEEEEEEEvNT_6ParamsE)
        /*0524*/ 	.word	0x00000000


	//----- nvinfo : EIATTR_MIN_STACK_SIZE
	.align		4
.L_230:
        /*0528*/ 	.byte	0x04, 0x12
        /*052a*/ 	.short	(.L_232 - .L_231)
	.align		4
.L_231:
        /*052c*/ 	.word	index@(_ZN7cutlass13device_kernelIN5flash11enable_sm90INS1_16FlashAttnFwdSm90INS1_25CollectiveMainloopFwdSm90ILi2EN4cute5tupleIJNS5_1CILi1EEES8_S8_EEENS6_IJNS7_ILi64EEESA_SA_EEELi512ENS_10bfloat16_tEfNS_4arch4Sm90ELb0ELb1ELb0ELb1ELb0ELb1ELb1ELb0ELb0ELb1ELb1ELb0EEENS1_21CollectiveEpilogueFwdINS6_IJSA_NS7_ILi512EEESA_EEES9_SC_SE_Li256ELb1ELb1ELb1ELb0EEENS1_36VarlenDynamicPersistentTileSchedulerILi64ELi64ELi256ELi128ELb1ELb1ELb1ELb1ELb0ELb1EEEEEEEEEvNT_6ParamsE)
        /*0530*/ 	.word	0x00000000


	//----- nvinfo : EIATTR_MIN_STACK_SIZE
	.align		4
.L_232:
        /*0534*/ 	.byte	0x04, 0x12
        /*0536*/ 	.short	(.L_234 - .L_233)
	.align		4
.L_233:
        /*0538*/ 	.word	index@(_ZN7cutlass13device_kernelIN5flash11enable_sm90INS1_16FlashAttnFwdSm90INS1_25CollectiveMainloopFwdSm90ILi2EN4cute5tupleIJNS5_1CILi1EEES8_S8_EEENS6_IJNS7_ILi64EEESA_SA_EEELi512ENS_10bfloat16_tEfNS_4arch4Sm90ELb1ELb0ELb0ELb0ELb0ELb0ELb0ELb0ELb0ELb1ELb1ELb0EEENS1_21CollectiveEpilogueFwdINS6_IJSA_NS7_ILi512EEESA_EEES9_SC_SE_Li256ELb0ELb1ELb1ELb0EEENS1_19SingleTileSchedulerILb0ELb1ELb1ELi64EEEEEEEEEvNT_6ParamsE)
        /*053c*/ 	.word	0x00000000


	//----- nvinfo : EIATTR_MIN_STACK_SIZE
	.align		4
.L_234:
        /*0540*/ 	.byte	0x04, 0x12
        /*0542*/ 	.short	(.L_236 - .L_235)
	.align		4
.L_235:
        /*0544*/ 	.word	index@(_ZN7cutlass13device_kernelIN5flash11enable_sm90INS1_16FlashAttnFwdSm90INS1_25CollectiveMainloopFwdSm90ILi2EN4cute5tupleIJNS5_1CILi1EEES8_S8_EEENS6_IJNS7_ILi64EEESA_SA_EEELi512ENS_10bfloat16_tEfNS_4arch4Sm90ELb1ELb0ELb0ELb0ELb0ELb0ELb1ELb0ELb0ELb1ELb1ELb0EEENS1_21CollectiveEpilogueFwdINS6_IJSA_NS7_ILi512EEESA_EEES9_SC_SE_Li256ELb0ELb1ELb1ELb0EEENS1_19SingleTileSchedulerILb0ELb1ELb1ELi64EEEEEEEEEvNT_6ParamsE)
        /*0548*/ 	.word	0x00000000


	//----- nvinfo : EIATTR_MIN_STACK_SIZE
	.align		4
.L_236:
        /*054c*/ 	.byte	0x04, 0x12
        /*054e*/ 	.short	(.L_238 - .L_237)
	.align		4
.L_237:
        /*0550*/ 	.word	index@(_ZN7cutlass13device_kernelIN5flash11enable_sm90INS1_16FlashAttnFwdSm90INS1_25CollectiveMainloopFwdSm90ILi2EN4cute5tupleIJNS5_1CILi1EEES8_S8_EEENS6_IJNS7_ILi64EEESA_SA_EEELi512ENS_10bfloat16_tEfNS_4arch4Sm90ELb1ELb0ELb0ELb1ELb0ELb0ELb0ELb0ELb0ELb1ELb1ELb0EEENS1_21CollectiveEpilogueFwdINS6_IJSA_NS7_ILi512EEESA_EEES9_SC_SE_Li256ELb1ELb1ELb1ELb0EEENS1_36VarlenDynamicPersistentTileSchedulerILi64ELi64ELi256ELi128ELb1ELb1ELb1ELb1ELb1ELb1EEEEEEEEEvNT_6ParamsE)
        /*0554*/ 	.word	0x00000000


	//----- nvinfo : EIATTR_MIN_STACK_SIZE
	.align		4
.L_238:
        /*0558*/ 	.byte	0x04, 0x12
        /*055a*/ 	.short	(.L_240 - .L_239)
	.align		4
.L_239:
        /*055c*/ 	.word	index@(_ZN7cutlass13device_kernelIN5flash11enable_sm90INS1_16FlashAttnFwdSm90INS1_25CollectiveMainloopFwdSm90ILi2EN4cute5tupleIJNS5_1CILi1EEES8_S8_EEENS6_IJNS7_ILi64EEESA_SA_EEELi512ENS_10bfloat16_tEfNS_4arch4Sm90ELb1ELb0ELb0ELb1ELb0ELb1ELb0ELb0ELb0ELb1ELb1ELb0EEENS1_21CollectiveEpilogueFwdINS6_IJSA_NS7_ILi512EEESA_EEES9_SC_SE_Li256ELb1ELb1ELb1ELb0EEENS1_36VarlenDynamicPersistentTileSchedulerILi64ELi64ELi256ELi128ELb1ELb1ELb1ELb1ELb1ELb1EEEEEEEEEvNT_6ParamsE)
        /*0560*/ 	.word	0x00000000


	//----- nvinfo : EIATTR_MIN_STACK_SIZE
	.align		4
.L_240:
        /*0564*/ 	.byte	0x04, 0x12
        /*0566*/ 	.short	(.L_242 - .L_241)
	.align		4
.L_241:
        /*0568*/ 	.word	index@(_ZN7cutlass13device_kernelIN5flash11enable_sm90INS1_16FlashAttnFwdSm90INS1_25CollectiveMainloopFwdSm90ILi2EN4cute5tupleIJNS5_1CILi1EEES8_S8_EEENS6_IJNS7_ILi64EEESA_SA_EEELi512ENS_10bfloat16_tEfNS_4arch4Sm90ELb1ELb0ELb0ELb1ELb0ELb0ELb1ELb0ELb0ELb1ELb1ELb0EEENS1_21CollectiveEpilogueFwdINS6_IJSA_NS7_ILi512EEESA_EEES9_SC_SE_Li256ELb1ELb1ELb1ELb0EEENS1_36VarlenDynamicPersistentTileSchedulerILi64ELi64ELi256ELi128ELb1ELb1ELb1ELb1ELb1ELb1EEEEEEEEEvNT_6ParamsE)
        /*056c*/ 	.word	0x00000000


	//----- nvinfo : EIATTR_MIN_STACK_SIZE
	.align		4
.L_242:
        /*0570*/ 	.byte	0x04, 0x12
        /*0572*/ 	.short	(.L_244 - .L_243)
	.align		4
.L_243:
        /*0574*/ 	.word	index@(_ZN7cutlass13device_kernelIN5flash11enable_sm90INS1_16FlashAttnFwdSm90INS1_25CollectiveMainloopFwdSm90ILi2EN4cute5tupleIJNS5_1CILi1EEES8_S8_EEENS6_IJNS7_ILi64EEESA_SA_EEELi512ENS_10bfloat16_tEfNS_4arch4Sm90ELb1ELb0ELb0ELb1ELb0ELb1ELb1ELb0ELb0ELb1ELb1ELb0EEENS1_21CollectiveEpilogueFwdINS6_IJSA_NS7_ILi512EEESA_EEES9_SC_SE_Li256ELb1ELb1ELb1ELb0EEENS1_36VarlenDynamicPersistentTileSchedulerILi64ELi64ELi256ELi128ELb1ELb1ELb1ELb1ELb1ELb1EEEEEEEEEvNT_6ParamsE)
        /*0578*/ 	.word	0x00000000


	//----- nvinfo : EIATTR_MIN_STACK_SIZE
	.align		4
.L_244:
        /*057c*/ 	.byte	0x04, 0x12
        /*057e*/ 	.short	(.L_246 - .L_245)
	.align		4
.L_245:
        /*0580*/ 	.word	index@(_ZN7cutlass13device_kernelIN5flash11enable_sm90INS1_16FlashAttnFwdSm90INS1_25CollectiveMainloopFwdSm90ILi2EN4cute5tupleIJNS5_1CILi1EEES8_S8_EEENS6_IJNS7_ILi128EEENS7_ILi96EEENS7_ILi64EEEEEELi256ENS_10bfloat16_tEfNS_4arch4Sm90ELb0ELb0ELb0ELb0ELb0ELb0ELb0ELb1ELb0ELb1ELb1ELb0EEENS1_21CollectiveEpilogueFwdINS6_IJSA_NS7_ILi256EEESB_EEES9_SE_SG_Li256ELb0ELb1ELb1ELb0EEENS1_19SingleTileSchedulerILb0ELb1ELb1ELi128EEEEEEEEEvNT_6ParamsE)
        /*0584*/ 	.word	0x00000000


	//----- nvinfo : EIATTR_MIN_STACK_SIZE
	.align		4
.L_246:
        /*0588*/ 	.byte	0x04, 0x12
        /*058a*/ 	.short	(.L_248 - .L_247)
	.align		4
.L_247:
        /*058c*/ 	.word	index@(_ZN7cutlass13device_kernelIN5flash11enable_sm90INS1_16FlashAttnFwdSm90INS1_25CollectiveMainloopFwdSm90ILi2EN4cute5tupleIJNS5_1CILi1EEES8_S8_EEENS6_IJNS7_ILi128EEENS7_ILi96EEENS7_ILi64EEEEEELi256ENS_10bfloat16_tEfNS_4arch4Sm90ELb0ELb0ELb0ELb0ELb0ELb0ELb1ELb1ELb0ELb1ELb1ELb0EEENS1_21CollectiveEpilogueFwdINS6_IJSA_NS7_ILi256EEESB_EEES9_SE_SG_Li256ELb0ELb1ELb1ELb0EEENS1_19SingleTileSchedulerILb0ELb1ELb1ELi128EEEEEEEEEvNT_6ParamsE)
        /*0590*/ 	.word	0x00000000


	//----- nvinfo : EIATTR_MIN_STACK_SIZE
	.align		4
.L_248:
        /*0594*/ 	.byte	0x04, 0x12
        /*0596*/ 	.short	(.L_250 - .L_249)
	.align		4
.L_249:
        /*0598*/ 	.word	index@(_ZN7cutlass13device_kernelIN5flash11enable_sm90INS1_16FlashAttnFwdSm90INS1_25CollectiveMainloopFwdSm90ILi2EN4cute5tupleIJNS5_1CILi1EEES8_S8_EEENS6_IJNS7_ILi128EEENS7_ILi96EEENS7_ILi64EEEEEELi256ENS_10bfloat16_tEfNS_4arch4Sm90ELb0ELb0ELb0ELb1ELb0ELb0ELb0ELb1ELb0ELb1ELb1ELb0EEENS1_21CollectiveEpilogueFwdINS6_IJSA_NS7_ILi256EEESB_EEES9_SE_SG_Li256ELb1ELb1ELb1ELb0EEENS1_36VarlenDynamicPersistentTileSchedulerILi128ELi96ELi256ELi128ELb1ELb1ELb1ELb0ELb1ELb1EEEEEEEEEvNT_6ParamsE)
        /*059c*/ 	.word	0x00000000


	//----- nvinfo : EIATTR_MIN_STACK_SIZE
	.align		4
.L_250:
        /*05a0*/ 	.byte	0x04, 0x12
        /*05a2*/ 	.short	(.L_252 - .L_251)
	.align		4
.L_251:
        /*05a4*/ 	.word	index@(_ZN7cutlass13device_kernelIN5flash11enable_sm90INS1_16FlashAttnFwdSm90INS1_25CollectiveMainloopFwdSm90ILi2EN4cute5tupleIJNS5_1CILi1EEES8_S8_EEENS6_IJNS7_ILi128EEENS7_ILi96EEENS7_ILi64EEEEEELi256ENS_10bfloat16_tEfNS_4arch4Sm90ELb0ELb0ELb0ELb1ELb0ELb1ELb0ELb1ELb0ELb1ELb1ELb0EEENS1_21CollectiveEpilogueFwdINS6_IJSA_NS7_ILi256EEESB_EEES9_SE_SG_Li256ELb1ELb1ELb1ELb0EEENS1_36VarlenDynamicPersistentTileSchedulerILi128ELi96ELi256ELi128ELb1ELb1ELb1ELb0ELb1ELb1EEEEEEEEEvNT_6ParamsE)
        /*05a8*/ 	.word	0x00000000


	//----- nvinfo : EIATTR_MIN_STACK_SIZE
	.align		4
.L_252:
        /*05ac*/ 	.byte	0x04, 0x12
        /*05ae*/ 	.short	(.L_254 - .L_253)
	.align		4
.L_253:
        /*05b0*/ 	.word	index@(_ZN7cutlass13device_kernelIN5flash11enable_sm90INS1_16FlashAttnFwdSm90INS1_25CollectiveMainloopFwdSm90ILi2EN4cute5tupleIJNS5_1CILi1EEES8_S8_EEENS6_IJNS7_ILi128EEENS7_ILi96EEENS7_ILi64EEEEEELi256ENS_10bfloat16_tEfNS_4arch4Sm90ELb0ELb0ELb0ELb1ELb0ELb0ELb1ELb1ELb0ELb1ELb1ELb0EEENS1_21CollectiveEpilogueFwdINS6_IJSA_NS7_ILi256EEESB_EEES9_SE_SG_Li256ELb1ELb1ELb1ELb0EEENS1_36VarlenDynamicPersistentTileSchedulerILi128ELi96ELi256ELi128ELb1ELb1ELb1ELb0ELb1ELb1EEEEEEEEEvNT_6ParamsE)
        /*05b4*/ 	.word	0x00000000


	//----- nvinfo : EIATTR_MIN_STACK_SIZE
	.align		4
.L_254:
        /*05b8*/ 	.byte	0x04, 0x12
        /*05ba*/ 	.short	(.L_256 - .L_255)
	.align		4
.L_255:
        /*05bc*/ 	.word	index@(_ZN7cutlass13device_kernelIN5flash11enable_sm90INS1_16FlashAttnFwdSm90INS1_25CollectiveMainloopFwdSm90ILi2EN4cute5tupleIJNS5_1CILi1EEES8_S8_EEENS6_IJNS7_ILi128EEENS7_ILi96EEENS7_ILi64EEEEEELi256ENS_10bfloat16_tEfNS_4arch4Sm90ELb0ELb0ELb0ELb1ELb0ELb1ELb1ELb1ELb0ELb1ELb1ELb0EEENS1_21CollectiveEpilogueFwdINS6_IJSA_NS7_ILi256EEESB_EEES9_SE_SG_Li256ELb1ELb1ELb1ELb0EEENS1_36VarlenDynamicPersistentTileSchedulerILi128ELi96ELi256ELi128ELb1ELb1ELb1ELb0ELb1ELb1EEEEEEEEEvNT_6ParamsE)
        /*05c0*/ 	.word	0x00000000


	//----- nvinfo : EIATTR_MIN_STACK_SIZE
	.align		4
.L_256:
        /*05c4*/ 	.byte	0x04, 0x12
        /*05c6*/ 	.short	(.L_258 - .L_257)
	.align		4
.L_257:
        /*05c8*/ 	.word	index@(_ZN7cutlass13device_kernelIN5flash11enable_sm90INS1_16FlashAttnFwdSm90INS1_25CollectiveMainloopFwdSm90ILi2EN4cute5tupleIJNS5_1CILi1EEES8_S8_EEENS6_IJNS7_ILi128EEENS7_ILi96EEENS7_ILi64EEEEEELi256ENS_10bfloat16_tEfNS_4arch4Sm90ELb0ELb1ELb0ELb0ELb0ELb0ELb0ELb1ELb0ELb1ELb1ELb0EEENS1_21CollectiveEpilogueFwdINS6_IJSA_NS7_ILi256EEESB_EEES9_SE_SG_Li256ELb0ELb1ELb1ELb0EEENS1_19SingleTileSchedulerILb0ELb1ELb1ELi128EEEEEEEEEvNT_6ParamsE)
        /*05cc*/ 	.word	0x00000000


	//----- nvinfo : EIATTR_MIN_STACK_SIZE
	.align		4
.L_258:
        /*05d0*/ 	.byte	0x04, 0x12
        /*05d2*/ 	.short	(.L_260 - .L_259)
	.align		4
.L_259:
        /*05d4*/ 	.word	index@(_ZN7cutlass13device_kernelIN5flash11enable_sm90INS1_16FlashAttnFwdSm90INS1_25CollectiveMainloopFwdSm90ILi2EN4cute5tupleIJNS5_1CILi1EEES8_S8_EEENS6_IJNS7_ILi128EEENS7_ILi96EEENS7_ILi64EEEEEELi256ENS_10bfloat16_tEfNS_4arch4Sm90ELb0ELb1ELb0ELb0ELb0ELb0ELb1ELb1ELb0ELb1ELb1ELb0EEENS1_21CollectiveEpilogueFwdINS6_IJSA_NS7_ILi256EEESB_EEES9_SE_SG_Li256ELb0ELb1ELb1ELb0EEENS1_19SingleTileSchedulerILb0ELb1ELb1ELi128EEEEEEEEEvNT_6ParamsE)
        /*05d8*/ 	.word	0x00000000


	//----- nvinfo : EIATTR_MIN_STACK_SIZE
	.align		4
.L_260:
        /*05dc*/ 	.byte	0x04, 0x12
        /*05de*/ 	.short	(.L_262 - .L_261)
	.align		4
.L_261:
        /*05e0*/ 	.word	index@(_ZN7cutlass13device_kernelIN5flash11enable_sm90INS1_16FlashAttnFwdSm90INS1_25CollectiveMainloopFwdSm90ILi2EN4cute5tupleIJNS5_1CILi1EEES8_S8_EEENS6_IJNS7_ILi128EEENS7_ILi96EEENS7_ILi64EEEEEELi256ENS_10bfloat16_tEfNS_4arch4Sm90ELb0ELb1ELb0ELb1ELb0ELb0ELb0ELb1ELb0ELb1ELb1ELb0EEENS1_21CollectiveEpilogueFwdINS6_IJSA_NS7_ILi256EEESB_EEES9_SE_SG_Li256ELb1ELb1ELb1ELb0EEENS1_36VarlenDynamicPersistentTileSchedulerILi128ELi96ELi256ELi128ELb1ELb1ELb1ELb1ELb0ELb1EEEEEEEEEvNT_6ParamsE)
        /*05e4*/ 	.word	0x00000000


	//----- nvinfo : EIATTR_MIN_STACK_SIZE
	.align		4
.L_262:
        /*05e8*/ 	.byte	0x04, 0x12
        /*05ea*/ 	.short	(.L_264 - .L_263)
	.align		4
.L_263:
        /*05ec*/ 	.word	index@(_ZN7cutlass13device_kernelIN5flash11enable_sm90INS1_16FlashAttnFwdSm90INS1_25CollectiveMainloopFwdSm90ILi2EN4cute5tupleIJNS5_1CILi1EEES8_S8_EEENS6_IJNS7_ILi128EEENS7_ILi96EEENS7_ILi64EEEEEELi256ENS_10bfloat16_tEfNS_4arch4Sm90ELb0ELb1ELb0ELb1ELb0ELb1ELb0ELb1ELb0ELb1ELb1ELb0EEENS1_21CollectiveEpilogueFwdINS6_IJSA_NS7_ILi256EEESB_EEES9_SE_SG_Li256ELb1ELb1ELb1ELb0EEENS1_36VarlenDynamicPersistentTileSchedulerILi128ELi96ELi256ELi128ELb1ELb1ELb1ELb1ELb0ELb1EEEEEEEEEvNT_6ParamsE)
        /*05f0*/ 	.word	0x00000000


	//----- nvinfo : EIATTR_MIN_STACK_SIZE
	.align		4
.L_264:
        /*05f4*/ 	.byte	0x04, 0x12
        /*05f6*/ 	.short	(.L_266 - .L_265)
	.align		4
.L_265:
        /*05f8*/ 	.word	index@(_ZN7cutlass13device_kernelIN5flash11enable_sm90INS1_16FlashAttnFwdSm90INS1_25CollectiveMainloopFwdSm90ILi2EN4cute5tupleIJNS5_1CILi1EEES8_S8_EEENS6_IJNS7_ILi128EEENS7_ILi96EEENS7_ILi64EEEEEELi256ENS_10bfloat16_tEfNS_4arch4Sm90ELb0ELb1ELb0ELb1ELb0ELb0ELb1ELb1ELb0ELb1ELb1ELb0EEENS1_21CollectiveEpilogueFwdINS6_IJSA_NS7_ILi256EEESB_EEES9_SE_SG_Li256ELb1ELb1ELb1ELb0EEENS1_36VarlenDynamicPersistentTileSchedulerILi128ELi96ELi256ELi128ELb1ELb1ELb1ELb1ELb0ELb1EEEEEEEEEvNT_6ParamsE)
        /*05fc*/ 	.word	0x00000000


	//----- nvinfo : EIATTR_MIN_STACK_SIZE
	.align		4
.L_266:
        /*0600*/ 	.byte	0x04, 0x12
        /*0602*/ 	.short	(.L_268 - .L_267)
	.align		4
.L_267:
        /*0604*/ 	.word	index@(_ZN7cutlass13device_kernelIN5flash11enable_sm90INS1_16FlashAttnFwdSm90INS1_25CollectiveMainloopFwdSm90ILi2EN4cute5tupleIJNS5_1CILi1EEES8_S8_EEENS6_IJNS7_ILi128EEENS7_ILi96EEENS7_ILi64EEEEEELi256ENS_10bfloat16_tEfNS_4arch4Sm90ELb0ELb1ELb0ELb1ELb0ELb1ELb1ELb1ELb0ELb1ELb1ELb0EEENS1_21CollectiveEpilogueFwdINS6_IJSA_NS7_ILi256EEESB_EEES9_SE_SG_Li256ELb1ELb1ELb1ELb0EEENS1_36VarlenDynamicPersistentTileSchedulerILi128ELi96ELi256ELi128ELb1ELb1ELb1ELb1ELb0ELb1EEEEEEEEEvNT_6ParamsE)
        /*0608*/ 	.word	0x00000000


	//----- nvinfo : EIATTR_MIN_STACK_SIZE
	.align		4
.L_268:
        /*060c*/ 	.byte	0x04, 0x12
        /*060e*/ 	.short	(.L_270 - .L_269)
	.align		4
.L_269:
        /*0610*/ 	.word	index@(_ZN7cutlass13device_kernelIN5flash11enable_sm90INS1_16FlashAttnFwdSm90INS1_25CollectiveMainloopFwdSm90ILi2EN4cute5tupleIJNS5_1CILi1EEES8_S8_EEENS6_IJNS7_ILi128EEENS7_ILi96EEENS7_ILi64EEEEEELi256ENS_10bfloat16_tEfNS_4arch4Sm90ELb1ELb0ELb0ELb0ELb0ELb0ELb0ELb1ELb0ELb1ELb1ELb0EEENS1_21CollectiveEpilogueFwdINS6_IJSA_NS7_ILi256EEESB_EEES9_SE_SG_Li256ELb0ELb1ELb1ELb0EEENS1_19SingleTileSchedulerILb0ELb1ELb1ELi128EEEEEEEEEvNT_6ParamsE)
        /*0614*/ 	.word	0x00000000


	//----- nvinfo : EIATTR_MIN_STACK_SIZE
	.align		4
.L_270:
        /*0618*/ 	.byte	0x04, 0x12
        /*061a*/ 	.short	(.L_272 - .L_271)
	.align		4
.L_271:
        /*061c*/ 	.word	index@(_ZN7cutlass13device_kernelIN5flash11enable_sm90INS1_16FlashAttnFwdSm90INS1_25CollectiveMainloopFwdSm90ILi2EN4cute5tupleIJNS5_1CILi1EEES8_S8_EEENS6_IJNS7_ILi128EEENS7_ILi96EEENS7_ILi64EEEEEELi256ENS_10bfloat16_tEfNS_4arch4Sm90ELb1ELb0ELb0ELb0ELb0ELb0ELb1ELb1ELb0ELb1ELb1ELb0EEENS1_21CollectiveEpilogueFwdINS6_IJSA_NS7_ILi256EEESB_EEES9_SE_SG_Li256ELb0ELb1ELb1ELb0EEENS1_19SingleTileSchedulerILb0ELb1ELb1ELi128EEEEEEEEEvNT_6ParamsE)
        /*0620*/ 	.word	0x00000000


	//----- nvinfo : EIATTR_MIN_STACK_SIZE
	.align		4
.L_272:
        /*0624*/ 	.byte	0x04, 0x12
        /*0626*/ 	.short	(.L_274 - .L_273)
	.align		4
.L_273:
        /*0628*/ 	.word	index@(_ZN7cutlass13device_kernelIN5flash11enable_sm90INS1_16FlashAttnFwdSm90INS1_25CollectiveMainloopFwdSm90ILi2EN4cute5tupleIJNS5_1CILi1EEES8_S8_EEENS6_IJNS7_ILi128EEENS7_ILi96EEENS7_ILi64EEEEEELi256ENS_10bfloat16_tEfNS_4arch4Sm90ELb1ELb0ELb0ELb1ELb0ELb0ELb0ELb1ELb0ELb1ELb1ELb0EEENS1_21CollectiveEpilogueFwdINS6_IJSA_NS7_ILi256EEESB_EEES9_SE_SG_Li256ELb1ELb1ELb1ELb0EEENS1_36VarlenDynamicPersistentTileSchedulerILi128ELi96ELi256ELi128ELb1ELb1ELb1ELb1ELb1ELb1EEEEEEEEEvNT_6ParamsE)
        /*062c*/ 	.word	0x00000000


	//----- nvinfo : EIATTR_MIN_STACK_SIZE
	.align		4
.L_274:
        /*0630*/ 	.byte	0x04, 0x12
        /*0632*/ 	.short	(.L_276 - .L_275)
	.align		4
.L_275:
        /*0634*/ 	.word	index@(_ZN7cutlass13device_kernelIN5flash11enable_sm90INS1_16FlashAttnFwdSm90INS1_25CollectiveMainloopFwdSm90ILi2EN4cute5tupleIJNS5_1CILi1EEES8_S8_EEENS6_IJNS7_ILi128EEENS7_ILi96EEENS7_ILi64EEEEEELi256ENS_10bfloat16_tEfNS_4arch4Sm90ELb1ELb0ELb0ELb1ELb0ELb1ELb0ELb1ELb0ELb1ELb1ELb0EEENS1_21CollectiveEpilogueFwdINS6_IJSA_NS7_ILi256EEESB_EEES9_SE_SG_Li256ELb1ELb1ELb1ELb0EEENS1_36VarlenDynamicPersistentTileSchedulerILi128ELi96ELi256ELi128ELb1ELb1ELb1ELb1ELb1ELb1EEEEEEEEEvNT_6ParamsE)
        /*0638*/ 	.word	0x00000000


	//----- nvinfo : EIATTR_MIN_STACK_SIZE
	.align		4
.L_276:
        /*063c*/ 	.byte	0x04, 0x12
        /*063e*/ 	.short	(.L_278 - .L_277)
	.align		4
.L_277:
        /*0640*/ 	.word	index@(_ZN7cutlass13device_kernelIN5flash11enable_sm90INS1_16FlashAttnFwdSm90INS1_25CollectiveMainloopFwdSm90ILi2EN4cute5tupleIJNS5_1CILi1EEES8_S8_EEENS6_IJNS7_ILi128EEENS7_ILi96EEENS7_ILi64EEEEEELi256ENS_10bfloat16_tEfNS_4arch4Sm90ELb1ELb0ELb0ELb1ELb0ELb0ELb1ELb1ELb0ELb1ELb1ELb0EEENS1_21CollectiveEpilogueFwdINS6_IJSA_NS7_ILi256EEESB_EEES9_SE_SG_Li256ELb1ELb1ELb1ELb0EEENS1_36VarlenDynamicPersistentTileSchedulerILi128ELi96ELi256ELi128ELb1ELb1ELb1ELb1ELb1ELb1EEEEEEEEEvNT_6ParamsE)
        /*0644*/ 	.word	0x00000000


	//----- nvinfo : EIATTR_MIN_STACK_SIZE
	.align		4
.L_278:
        /*0648*/ 	.byte	0x04, 0x12
        /*064a*/ 	.short	(.L_280 - .L_279)
	.align		4
.L_279:
        /*064c*/ 	.word	index@(_ZN7cutlass13device_kernelIN5flash11enable_sm90INS1_16FlashAttnFwdSm90INS1_25CollectiveMainloopFwdSm90ILi2EN4cute5tupleIJNS5_1CILi1EEES8_S8_EEENS6_IJNS7_ILi128EEENS7_ILi96EEENS7_ILi64EEEEEELi256ENS_10bfloat16_tEfNS_4arch4Sm90ELb1ELb0ELb0ELb1ELb0ELb1ELb1ELb1ELb0ELb1ELb1ELb0EEENS1_21CollectiveEpilogueFwdINS6_IJSA_NS7_ILi256EEESB_EEES9_SE_SG_Li256ELb1ELb1ELb1ELb0EEENS1_36VarlenDynamicPersistentTileSchedulerILi128ELi96ELi256ELi128ELb1ELb1ELb1ELb1ELb1ELb1EEEEEEEEEvNT_6ParamsE)
        /*0650*/ 	.word	0x00000000
.L_280:


//--------------------- .nv.compat                --------------------------
	.section	.nv.compat,"",@"SHT_CUDA_COMPAT_INFO"
	.align	4
        /*0000*/ 	.byte	0x02, 0x09, 0x01, 0x00, 0x02, 0x02, 0x01, 0x00, 0x02, 0x05, 0x05, 0x00, 0x03, 0x07, 0x01, 0x01
        /*0010*/ 	.byte	0x02, 0x03, 0x00, 0x00, 0x02, 0x06, 0x01, 0x00, 0x04, 0x0b, 0x08, 0x00, 0x09, 0x00, 0x00, 0x00
        /*0020*/ 	.byte	0x00, 0x00, 0x00, 0x00


//--------------------- .nv.info._ZN7cutlass13device_kernelIN5flash11enable_sm90INS1_16FlashAttnFwdSm90INS1_25CollectiveMainloopFwdSm90ILi2EN4cute5tupleIJNS5_1CILi1EEES8_S8_EEENS6_IJNS7_ILi128EEESA_NS7_ILi192EEEEEELi128ENS_10bfloat16_tEfNS_4arch4Sm90ELb0ELb0ELb0ELb0ELb0ELb0ELb0ELb1ELb1ELb1ELb1ELb0EEENS1_21CollectiveEpilogueFwdINS6_IJSA_SA_SA_EEES9_SD_SF_Li256ELb0ELb1ELb1ELb0EEENS1_19SingleTileSchedulerILb0ELb1ELb1ELi128EEEEEEEEEvNT_6ParamsE --------------------------
	.section	.nv.info._ZN7cutlass13device_kernelIN5flash11enable_sm90INS1_16FlashAttnFwdSm90INS1_25CollectiveMainloopFwdSm90ILi2EN4cute5tupleIJNS5_1CILi1EEES8_S8_EEENS6_IJNS7_ILi128EEESA_NS7_ILi192EEEEEELi128ENS_10bfloat16_tEfNS_4arch4Sm90ELb0ELb0ELb0ELb0ELb0ELb0ELb0ELb1ELb1ELb1ELb1ELb0EEENS1_21CollectiveEpilogueFwdINS6_IJSA_SA_SA_EEES9_SD_SF_Li256ELb0ELb1ELb1ELb0EEENS1_19SingleTileSchedulerILb0ELb1ELb1ELi128EEEEEEEEEvNT_6ParamsE,"",@"SHT_CUDA_INFO"
	.sectionflags	@""
	.align	4


	//----- nvinfo : EIATTR_CUDA_API_VERSION
	.align		4
        /*0000*/ 	.byte	0x04, 0x37
        /*0002*/ 	.short	(.L_282 - .L_281)
.L_281:
        /*0004*/ 	.word	0x00000082


	//----- nvinfo : EIATTR_KPARAM_INFO
	.align		4
.L_282:
        /*0008*/ 	.byte	0x04, 0x17
        /*000a*/ 	.short	(.L_284 - .L_283)
.L_283:
        /*000c*/ 	.word	0x00000000
        /*0010*/ 	.short	0x0000
        /*0012*/ 	.short	0x0000
        /*0014*/ 	.byte	0x00, 0xf0, 0x01, 0x28


	//----- nvinfo : EIATTR_SPARSE_MMA_MASK
	.align		4
.L_284:
        /*0018*/ 	.byte	0x03, 0x50
        /*001a*/ 	.short	0x0000


	//----- nvinfo : EIATTR_MAXREG_COUNT
	.align		4
        /*001c*/ 	.byte	0x03, 0x1b
        /*001e*/ 	.short	0x00a8


	//----- nvinfo : EIATTR_MERCURY_ISA_VERSION
	.align		4
        /*0020*/ 	.byte	0x03, 0x5f
        /*0022*/ 	.short	0x0101


	//----- nvinfo : EIATTR_VRC_CTA_INIT_COUNT
	.align		4
        /*0024*/ 	.byte	0x02, 0x4a
	.zero		1
	.zero		1


	//----- nvinfo : EIATTR_EXIT_INSTR_OFFSETS
	.align		4
        /*0028*/ 	.byte	0x04, 0x1c
        /*002a*/ 	.short	(.L_286 - .L_285)


	//   ....[0]....
.L_285:
        /*002c*/ 	.word	0x00000010


	//----- nvinfo : EIATTR_MAX_THREADS
	.align		4
.L_286:
        /*0030*/ 	.byte	0x04, 0x05
        /*0032*/ 	.short	(.L_288 - .L_287)
.L_287:
        /*0034*/ 	.word	0x00000180
        /*0038*/ 	.word	0x00000001
        /*003c*/ 	.word	0x00000001


	//----- nvinfo : EIATTR_CBANK_PARAM_SIZE
	.align		4
.L_288:
        /*0040*/ 	.byte	0x03, 0x19
        /*0042*/ 	.short	0x0a00


	//----- nvinfo : EIATTR_PARAM_CBANK
	.align		4
        /*0044*/ 	.byte	0x04, 0x0a
        /*0046*/ 	.short	(.L_290 - .L_289)
	.align		4
.L_289:
        /*0048*/ 	.word	index@(.nv.constant0._ZN7cutlass13device_kernelIN5flash11enable_sm90INS1_16FlashAttnFwdSm90INS1_25CollectiveMainloopFwdSm90ILi2EN4cute5tupleIJNS5_1CILi1EEES8_S8_EEENS6_IJNS7_ILi128EEESA_NS7_ILi192EEEEEELi128ENS_10bfloat16_tEfNS_4arch4Sm90ELb0ELb0ELb0ELb0ELb0ELb0ELb0ELb1ELb1ELb1ELb1ELb0EEENS1_21CollectiveEpilogueFwdINS6_IJSA_SA_SA_EEES9_SD_SF_Li256ELb0ELb1ELb1ELb0EEENS1_19SingleTileSchedulerILb0ELb1ELb1ELi128EEEEEEEEEvNT_6ParamsE)
        /*004c*/ 	.short	0x0380
        /*004e*/ 	.short	0x0a00


	//----- nvinfo : EIATTR_SW_WAR
	.align		4
.L_290:
        /*0050*/ 	.byte	0x04, 0x36
        /*0052*/ 	.short	(.L_292 - .L_291)
.L_291:
        /*0054*/ 	.word	0x00000008
.L_292:


//--------------------- .nv.info._ZN7cutlass13device_kernelIN5flash11enable_sm90INS1_16FlashAttnFwdSm90INS1_25CollectiveMainloopFwdSm90ILi2EN4cute5tupleIJNS5_1CILi1EEES8_S8_EEENS6_IJNS7_ILi128EEESA_NS7_ILi192EEEEEELi128ENS_10bfloat16_tEfNS_4arch4Sm90ELb0ELb0ELb0ELb1ELb0ELb0ELb0ELb1ELb1ELb1ELb1ELb0EEENS1_21CollectiveEpilogueFwdINS6_IJSA_SA_SA_EEES9_SD_SF_Li256ELb1ELb1ELb1ELb0EEENS1_36VarlenDynamicPersistentTileSchedulerILi128ELi128ELi256ELi128ELb1ELb1ELb1ELb0ELb1ELb1EEEEEEEEEvNT_6ParamsE --------------------------
	.section	.nv.info._ZN7cutlass13device_kernelIN5flash11enable_sm90INS1_16FlashAttnFwdSm90INS1_25CollectiveMainloopFwdSm90ILi2EN4cute5tupleIJNS5_1CILi1EEES8_S8_EEENS6_IJNS7_ILi128EEESA_NS7_ILi192EEEEEELi128ENS_10bfloat16_tEfNS_4arch4Sm90ELb0ELb0ELb0ELb1ELb0ELb0ELb0ELb1ELb1ELb1ELb1ELb0EEENS1_21CollectiveEpilogueFwdINS6_IJSA_SA_SA_EEES9_SD_SF_Li256ELb1ELb1ELb1ELb0EEENS1_36VarlenDynamicPersistentTileSchedulerILi128ELi128ELi256ELi128ELb1ELb1ELb1ELb0ELb1ELb1EEEEEEEEEvNT_6ParamsE,"",@"SHT_CUDA_INFO"
	.sectionflags	@""
	.align	4


	//----- nvinfo : EIATTR_CUDA_API_VERSION
	.align		4
        /*0000*/ 	.byte	0x04, 0x37
        /*0002*/ 	.short	(.L_294 - .L_293)
.L_293:
        /*0004*/ 	.word	0x00000082


	//----- nvinfo : EIATTR_KPARAM_INFO
	.align		4
.L_294:
        /*0008*/ 	.byte	0x04, 0x17
        /*000a*/ 	.short	(.L_296 - .L_295)
.L_295:
        /*000c*/ 	.word	0x00000000
        /*0010*/ 	.short	0x0000
        /*0012*/ 	.short	0x0000
        /*0014*/ 	.byte	0x00, 0xf0, 0x01, 0x2a


	//----- nvinfo : EIATTR_SPARSE_MMA_MASK
	.align		4
.L_296:
        /*0018*/ 	.byte	0x03, 0x50
        /*001a*/ 	.short	0x0000


	//----- nvinfo : EIATTR_MAXREG_COUNT
	.align		4
        /*001c*/ 	.byte	0x03, 0x1b
        /*001e*/ 	.short	0x00a8


	//----- nvinfo : EIATTR_MERCURY_ISA_VERSION
	.align		4
        /*0020*/ 	.byte	0x03, 0x5f
        /*0022*/ 	.short	0x0101


	//----- nvinfo : EIATTR_VRC_CTA_INIT_COUNT
	.align		4
        /*0024*/ 	.byte	0x02, 0x4a
	.zero		1
	.zero		1


	//----- nvinfo : EIATTR_EXIT_INSTR_OFFSETS
	.align		4
        /*0028*/ 	.byte	0x04, 0x1c
        /*002a*/ 	.short	(.L_298 - .L_297)


	//   ....[0]....
.L_297:
        /*002c*/ 	.word	0x00000010


	//----- nvinfo : EIATTR_MAX_THREADS
	.align		4
.L_298:
        /*0030*/ 	.byte	0x04, 0x05
        /*0032*/ 	.short	(.L_300 - .L_299)
.L_299:
        /*0034*/ 	.word	0x00000180
        /*0038*/ 	.word	0x00000001
        /*003c*/ 	.word	0x00000001


	//----- nvinfo : EIATTR_CBANK_PARAM_SIZE
	.align		4
.L_300:
        /*0040*/ 	.byte	0x03, 0x19
        /*0042*/ 	.short	0x0a80


	//----- nvinfo : EIATTR_PARAM_CBANK
	.align		4
        /*0044*/ 	.byte	0x04, 0x0a
        /*0046*/ 	.short	(.L_302 - .L_301)
	.align		4
.L_301:
        /*0048*/ 	.word	index@(.nv.constant0._ZN7cutlass13device_kernelIN5flash11enable_sm90INS1_16FlashAttnFwdSm90INS1_25CollectiveMainloopFwdSm90ILi2EN4cute5tupleIJNS5_1CILi1EEES8_S8_EEENS6_IJNS7_ILi128EEESA_NS7_ILi192EEEEEELi128ENS_10bfloat16_tEfNS_4arch4Sm90ELb0ELb0ELb0ELb1ELb0ELb0ELb0ELb1ELb1ELb1ELb1ELb0EEENS1_21CollectiveEpilogueFwdINS6_IJSA_SA_SA_EEES9_SD_SF_Li256ELb1ELb1ELb1ELb0EEENS1_36VarlenDynamicPersistentTileSchedulerILi128ELi128ELi256ELi128ELb1ELb1ELb1ELb0ELb1ELb1EEEEEEEEEvNT_6ParamsE)
        /*004c*/ 	.short	0x0380
        /*004e*/ 	.short	0x0a80


	//----- nvinfo : EIATTR_SW_WAR
	.align		4
.L_302:
        /*0050*/ 	.byte	0x04, 0x36
        /*0052*/ 	.short	(.L_304 - .L_303)
.L_303:
        /*0054*/ 	.word	0x00000008
.L_304:


//--------------------- .nv.info._ZN7cutlass13device_kernelIN5flash11enable_sm90INS1_16FlashAttnFwdSm90INS1_25CollectiveMainloopFwdSm90ILi2EN4cute5tupleIJNS5_1CILi1EEES8_S8_EEENS6_IJNS7_ILi128EEESA_NS7_ILi192EEEEEELi128ENS_10bfloat16_tEfNS_4arch4Sm90ELb0ELb0ELb0ELb1ELb0ELb1ELb0ELb1ELb1ELb1ELb1ELb0EEENS1_21CollectiveEpilogueFwdINS6_IJSA_SA_SA_EEES9_SD_SF_Li256ELb1ELb1ELb1ELb0EEENS1_36VarlenDynamicPersistentTileSchedulerILi128ELi128ELi256ELi128ELb1ELb1ELb1ELb0ELb1ELb1EEEEEEEEEvNT_6ParamsE --------------------------
	.section	.nv.info._ZN7cutlass13device_kernelIN5flash11enable_sm90INS1_16FlashAttnFwdSm90INS1_25CollectiveMainloopFwdSm90ILi2EN4cute5tupleIJNS5_1CILi1EEES8_S8_EEENS6_IJNS7_ILi128EEESA_NS7_ILi192EEEEEELi128ENS_10bfloat16_tEfNS_4arch4Sm90ELb0ELb0ELb0ELb1ELb0ELb1ELb0ELb1ELb1ELb1ELb1ELb0EEENS1_21CollectiveEpilogueFwdINS6_IJSA_SA_SA_EEES9_SD_SF_Li256ELb1ELb1ELb1ELb0EEENS1_36VarlenDynamicPersistentTileSchedulerILi128ELi128ELi256ELi128ELb1ELb1ELb1ELb0ELb1ELb1EEEEEEEEEvNT_6ParamsE,"",@"SHT_CUDA_INFO"
	.sectionflags	@""
	.align	4


	//----- nvinfo : EIATTR_CUDA_API_VERSION
	.align		4
        /*0000*/ 	.byte	0x04, 0x37
        /*0002*/ 	.short	(.L_306 - .L_305)
.L_305:
        /*0004*/ 	.word	0x00000082


	//----- nvinfo : EIATTR_KPARAM_INFO
	.align		4
.L_306:
        /*0008*/ 	.byte	0x04, 0x17
        /*000a*/ 	.short	(.L_308 - .L_307)
.L_307:
        /*000c*/ 	.word	0x00000000
        /*0010*/ 	.short	0x0000
        /*0012*/ 	.short	0x0000
        /*0014*/ 	.byte	0x00, 0xf0, 0x01, 0x2a


	//----- nvinfo : EIATTR_SPARSE_MMA_MASK
	.align		4
.L_308:
        /*0018*/ 	.byte	0x03, 0x50
        /*001a*/ 	.short	0x0000


	//----- nvinfo : EIATTR_MAXREG_COUNT
	.align		4
        /*001c*/ 	.byte	0x03, 0x1b
        /*001e*/ 	.short	0x00a8


	//----- nvinfo : EIATTR_MERCURY_ISA_VERSION
	.align		4
        /*0020*/ 	.byte	0x03, 0x5f
        /*0022*/ 	.short	0x0101


	//----- nvinfo : EIATTR_VRC_CTA_INIT_COUNT
	.align		4
        /*0024*/ 	.byte	0x02, 0x4a
	.zero		1
	.zero		1


	//----- nvinfo : EIATTR_EXIT_INSTR_OFFSETS
	.align		4
        /*0028*/ 	.byte	0x04, 0x1c
        /*002a*/ 	.short	(.L_310 - .L_309)


	//   ....[0]....
.L_309:
        /*002c*/ 	.word	0x00000010


	//----- nvinfo : EIATTR_MAX_THREADS
	.align		4
.L_310:
        /*0030*/ 	.byte	0x04, 0x05
        /*0032*/ 	.short	(.L_312 - .L_311)
.L_311:
        /*0034*/ 	.word	0x00000180
        /*0038*/ 	.word	0x00000001
        /*003c*/ 	.word	0x00000001


	//----- nvinfo : EIATTR_CBANK_PARAM_SIZE
	.align		4
.L_312:
        /*0040*/ 	.byte	0x03, 0x19
        /*0042*/ 	.short	0x0a80


	//----- nvinfo : EIATTR_PARAM_CBANK
	.align		4
        /*0044*/ 	.byte	0x04, 0x0a
        /*0046*/ 	.short	(.L_314 - .L_313)
	.align		4
.L_313:
        /*0048*/ 	.word	index@(.nv.constant0._ZN7cutlass13device_kernelIN5flash11enable_sm90INS1_16FlashAttnFwdSm90INS1_25CollectiveMainloopFwdSm90ILi2EN4cute5tupleIJNS5_1CILi1EEES8_S8_EEENS6_IJNS7_ILi128EEESA_NS7_ILi192EEEEEELi128ENS_10bfloat16_tEfNS_4arch4Sm90ELb0ELb0ELb0ELb1ELb0ELb1ELb0ELb1ELb1ELb1ELb1ELb0EEENS1_21CollectiveEpilogueFwdINS6_IJSA_SA_SA_EEES9_SD_SF_Li256ELb1ELb1ELb1ELb0EEENS1_36VarlenDynamicPersistentTileSchedulerILi128ELi128ELi256ELi128ELb1ELb1ELb1ELb0ELb1ELb1EEEEEEEEEvNT_6ParamsE)
        /*004c*/ 	.short	0x0380
        /*004e*/ 	.short	0x0a80


	//----- nvinfo : EIATTR_SW_WAR
	.align		4
.L_314:
        /*0050*/ 	.byte	0x04, 0x36
        /*0052*/ 	.short	(.L_316 - .L_315)
.L_315:
        /*0054*/ 	.word	0x00000008
.L_316:


//--------------------- .nv.info._ZN7cutlass13device_kernelIN5flash11enable_sm90INS1_16FlashAttnFwdSm90INS1_25CollectiveMainloopFwdSm90ILi2EN4cute5tupleIJNS5_1CILi1EEES8_S8_EEENS6_IJNS7_ILi128EEENS7_ILi96EEENS7_ILi192EEEEEELi128ENS_10bfloat16_tEfNS_4arch4Sm90ELb0ELb1ELb0ELb0ELb0ELb0ELb0ELb1ELb1ELb1ELb1ELb0EEENS1_21CollectiveEpilogueFwdINS6_IJSA_SA_SB_EEES9_SE_SG_Li256ELb0ELb1ELb1ELb0EEENS1_19SingleTileSchedulerILb0ELb1ELb1ELi128EEEEEEEEEvNT_6ParamsE --------------------------
	.section	.nv.info._ZN7cutlass13device_kernelIN5flash11enable_sm90INS1_16FlashAttnFwdSm90INS1_25CollectiveMainloopFwdSm90ILi2EN4cute5tupleIJNS5_1CILi1EEES8_S8_EEENS6_IJNS7_ILi128EEENS7_ILi96EEENS7_ILi192EEEEEELi128ENS_10bfloat16_tEfNS_4arch4Sm90ELb0ELb1ELb0ELb0ELb0ELb0ELb0ELb1ELb1ELb1ELb1ELb0EEENS1_21CollectiveEpilogueFwdINS6_IJSA_SA_SB_EEES9_SE_SG_Li256ELb0ELb1ELb1ELb0EEENS1_19SingleTileSchedulerILb0ELb1ELb1ELi128EEEEEEEEEvNT_6ParamsE,"",@"SHT_CUDA_INFO"
	.sectionflags	@""
	.align	4


	//----- nvinfo : EIATTR_CUDA_API_VERSION
	.align		4
        /*0000*/ 	.byte	0x04, 0x37
        /*0002*/ 	.short	(.L_318 - .L_317)
.L_317:
        /*0004*/ 	.word	0x00000082


	//----- nvinfo : EIATTR_KPARAM_INFO
	.align		4
.L_318:
        /*0008*/ 	.byte	0x04, 0x17
        /*000a*/ 	.short	(.L_320 - .L_319)
.L_319:
        /*000c*/ 	.word	0x00000000
        /*0010*/ 	.short	0x0000
        /*0012*/ 	.short	0x0000
        /*0014*/ 	.byte	0x00, 0xf0, 0x01, 0x28


	//----- nvinfo : EIATTR_SPARSE_MMA_MASK
	.align		4
.L_320:
        /*0018*/ 	.byte	0x03, 0x50
        /*001a*/ 	.short	0x0000


	//----- nvinfo : EIATTR_MAXREG_COUNT
	.align		4
        /*001c*/ 	.byte	0x03, 0x1b
        /*001e*/ 	.short	0x00a8


	//----- nvinfo : EIATTR_MERCURY_ISA_VERSION
	.align		4
        /*0020*/ 	.byte	0x03, 0x5f
        /*0022*/ 	.short	0x0101


	//----- nvinfo : EIATTR_VRC_CTA_INIT_COUNT
	.align		4
        /*0024*/ 	.byte	0x02, 0x4a
	.zero		1
	.zero		1


	//----- nvinfo : EIATTR_EXIT_INSTR_OFFSETS
	.align		4
        /*0028*/ 	.byte	0x04, 0x1c
        /*002a*/ 	.short	(.L_322 - .L_321)


	//   ....[0]....
.L_321:
        /*002c*/ 	.word	0x00000010


	//----- nvinfo : EIATTR_MAX_THREADS
	.align		4
.L_322:
        /*0030*/ 	.byte	0x04, 0x05
        /*0032*/ 	.short	(.L_324 - .L_323)
.L_323:
        /*0034*/ 	.word	0x00000180
        /*0038*/ 	.word	0x00000001
        /*003c*/ 	.word	0x00000001


	//----- nvinfo : EIATTR_CBANK_PARAM_SIZE
	.align		4
.L_324:
        /*0040*/ 	.byte	0x03, 0x19
        /*0042*/ 	.short	0x0a00


	//----- nvinfo : EIATTR_PARAM_CBANK
	.align		4
        /*0044*/ 	.byte	0x04, 0x0a
        /*0046*/ 	.short	(.L_326 - .L_325)
	.align		4
.L_325:
        /*0048*/ 	.word	index@(.nv.constant0._ZN7cutlass13device_kernelIN5flash11enable_sm90INS1_16FlashAttnFwdSm90INS1_25CollectiveMainloopFwdSm90ILi2EN4cute5tupleIJNS5_1CILi1EEES8_S8_EEENS6_IJNS7_ILi128EEENS7_ILi96EEENS7_ILi192EEEEEELi128ENS_10bfloat16_tEfNS_4arch4Sm90ELb0ELb1ELb0ELb0ELb0ELb0ELb0ELb1ELb1ELb1ELb1ELb0EEENS1_21CollectiveEpilogueFwdINS6_IJSA_SA_SB_EEES9_SE_SG_Li256ELb0ELb1ELb1ELb0EEENS1_19SingleTileSchedulerILb0ELb1ELb1ELi128EEEEEEEEEvNT_6ParamsE)
        /*004c*/ 	.short	0x0380
        /*004e*/ 	.short	0x0a00


	//----- nvinfo : EIATTR_SW_WAR
	.align		4
.L_326:
        /*0050*/ 	.byte	0x04, 0x36
        /*0052*/ 	.short	(.L_328 - .L_327)
.L_327:
        /*0054*/ 	.word	0x00000008
.L_328:


//--------------------- .nv.info._ZN7cutlass13device_kernelIN5flash11enable_sm90INS1_16FlashAttnFwdSm90INS1_25CollectiveMainloopFwdSm90ILi2EN4cute5tupleIJNS5_1CILi1EEES8_S8_EEENS6_IJNS7_ILi128EEENS7_ILi96EEENS7_ILi192EEEEEELi128ENS_10bfloat16_tEfNS_4arch4Sm90ELb0ELb1ELb0ELb1ELb0ELb0ELb0ELb1ELb1ELb1ELb1ELb0EEENS1_21CollectiveEpilogueFwdINS6_IJSA_SA_SB_EEES9_SE_SG_Li256ELb1ELb1ELb1ELb0EEENS1_36VarlenDynamicPersistentTileSchedulerILi128ELi96ELi256ELi128ELb1ELb1ELb1ELb1ELb0ELb1EEEEEEEEEvNT_6ParamsE --------------------------
	.section	.nv.info._ZN7cutlass13device_kernelIN5flash11enable_sm90INS1_16FlashAttnFwdSm90INS1_25CollectiveMainloopFwdSm90ILi2EN4cute5tupleIJNS5_1CILi1EEES8_S8_EEENS6_IJNS7_ILi128EEENS7_ILi96EEENS7_ILi192EEEEEELi128ENS_10bfloat16_tEfNS_4arch4Sm90ELb0ELb1ELb0ELb1ELb0ELb0ELb0ELb1ELb1ELb1ELb1ELb0EEENS1_21CollectiveEpilogueFwdINS6_IJSA_SA_SB_EEES9_SE_SG_Li256ELb1ELb1ELb1ELb0EEENS1_36VarlenDynamicPersistentTileSchedulerILi128ELi96ELi256ELi128ELb1ELb1ELb1ELb1ELb0ELb1EEEEEEEEEvNT_6ParamsE,"",@"SHT_CUDA_INFO"
	.sectionflags	@""
	.align	4


	//----- nvinfo : EIATTR_CUDA_API_VERSION
	.align		4
        /*0000*/ 	.byte	0x04, 0x37
        /*0002*/ 	.short	(.L_330 - .L_329)
.L_329:
        /*0004*/ 	.word	0x00000082


	//----- nvinfo : EIATTR_KPARAM_INFO
	.align		4
.L_330:
        /*0008*/ 	.byte	0x04, 0x17
        /*000a*/ 	.short	(.L_332 - .L_331)
.L_331:
        /*000c*/ 	.word	0x00000000
        /*0010*/ 	.short	0x0000
        /*0012*/ 	.short	0x0000
        /*0014*/ 	.byte	0x00, 0xf0, 0x01, 0x2a


	//----- nvinfo : EIATTR_SPARSE_MMA_MASK
	.align		4
.L_332:
        /*0018*/ 	.byte	0x03, 0x50
        /*001a*/ 	.short	0x0000


	//----- nvinfo : EIATTR_MAXREG_COUNT
	.align		4
        /*001c*/ 	.byte	0x03, 0x1b
        /*001e*/ 	.short	0x00a8


	//----- nvinfo : EIATTR_MERCURY_ISA_VERSION
	.align		4
        /*0020*/ 	.byte	0x03, 0x5f
        /*0022*/ 	.short	0x0101


	//----- nvinfo : EIATTR_VRC_CTA_INIT_COUNT
	.align		4
        /*0024*/ 	.byte	0x02, 0x4a
	.zero		1
	.zero		1


	//----- nvinfo : EIATTR_EXIT_INSTR_OFFSETS
	.align		4
        /*0028*/ 	.byte	0x04, 0x1c
        /*002a*/ 	.short	(.L_334 - .L_333)


	//   ....[0]....
.L_333:
        /*002c*/ 	.word	0x00000010


	//----- nvinfo : EIATTR_MAX_THREADS
	.align		4
.L_334:
        /*0030*/ 	.byte	0x04, 0x05
        /*0032*/ 	.short	(.L_336 - .L_335)
.L_335:
        /*0034*/ 	.word	0x00000180
        /*0038*/ 	.word	0x00000001
        /*003c*/ 	.word	0x00000001


	//----- nvinfo : EIATTR_CBANK_PARAM_SIZE
	.align		4
.L_336:
        /*0040*/ 	.byte	0x03, 0x19
        /*0042*/ 	.short	0x0a80


	//----- nvinfo : EIATTR_PARAM_CBANK
	.align		4
        /*0044*/ 	.byte	0x04, 0x0a
        /*0046*/ 	.short	(.L_338 - .L_337)
	.align		4
.L_337:
        /*0048*/ 	.word	index@(.nv.constant0._ZN7cutlass13device_kernelIN5flash11enable_sm90INS1_16FlashAttnFwdSm90INS1_25CollectiveMainloopFwdSm90ILi2EN4cute5tupleIJNS5_1CILi1EEES8_S8_EEENS6_IJNS7_ILi128EEENS7_ILi96EEENS7_ILi192EEEEEELi128ENS_10bfloat16_tEfNS_4arch4Sm90ELb0ELb1ELb0ELb1ELb0ELb0ELb0ELb1ELb1ELb1ELb1ELb0EEENS1_21CollectiveEpilogueFwdINS6_IJSA_SA_SB_EEES9_SE_SG_Li256ELb1ELb1ELb1ELb0EEENS1_36VarlenDynamicPersistentTileSchedulerILi128ELi96ELi256ELi128ELb1ELb1ELb1ELb1ELb0ELb1EEEEEEEEEvNT_6ParamsE)
        /*004c*/ 	.short	0x0380
        /*004e*/ 	.short	0x0a80


	//----- nvinfo : EIATTR_SW_WAR
	.align		4
.L_338:
        /*0050*/ 	.byte	0x04, 0x36
        /*0052*/ 	.short	(.L_340 - .L_339)
.L_339:
        /*0054*/ 	.word	0x00000008
.L_340:


//--------------------- .nv.info._ZN7cutlass13device_kernelIN5flash11enable_sm90INS1_16FlashAttnFwdSm90INS1_25CollectiveMainloopFwdSm90ILi2EN4cute5tupleIJNS5_1CILi1EEES8_S8_EEENS6_IJNS7_ILi128EEENS7_ILi96EEENS7_ILi192EEEEEELi128ENS_10bfloat16_tEfNS_4arch4Sm90ELb0ELb1ELb0ELb1ELb0ELb1ELb0ELb1ELb1ELb1ELb1ELb0EEENS1_21CollectiveEpilogueFwdINS6_IJSA_SA_SB_EEES9_SE_SG_Li256ELb1ELb1ELb1ELb0EEENS1_36VarlenDynamicPersistentTileSchedulerILi128ELi96ELi256ELi128ELb1ELb1ELb1ELb1ELb0ELb1EEEEEEEEEvNT_6ParamsE --------------------------
	.section	.nv.info._ZN7cutlass13device_kernelIN5flash11enable_sm90INS1_16FlashAttnFwdSm90INS1_25CollectiveMainloopFwdSm90ILi2EN4cute5tupleIJNS5_1CILi1EEES8_S8_EEENS6_IJNS7_ILi128EEENS7_ILi96EEENS7_ILi192EEEEEELi128ENS_10bfloat16_tEfNS_4arch4Sm90ELb0ELb1ELb0ELb1ELb0ELb1ELb0ELb1ELb1ELb1ELb1ELb0EEENS1_21CollectiveEpilogueFwdINS6_IJSA_SA_SB_EEES9_SE_SG_Li256ELb1ELb1ELb1ELb0EEENS1_36VarlenDynamicPersistentTileSchedulerILi128ELi96ELi256ELi128ELb1ELb1ELb1ELb1ELb0ELb1EEEEEEEEEvNT_6ParamsE,"",@"SHT_CUDA_INFO"
	.sectionflags	@""
	.align	4


	//----- nvinfo : EIATTR_CUDA_API_VERSION
	.align		4
        /*0000*/ 	.byte	0x04, 0x37
        /*0002*/ 	.short	(.L_342 - .L_341)
.L_341:
        /*0004*/ 	.word	0x00000082


	//----- nvinfo : EIATTR_KPARAM_INFO
	.align		4
.L_342:
        /*0008*/ 	.byte	0x04, 0x17
        /*000a*/ 	.short	(.L_344 - .L_343)
.L_343:
        /*000c*/ 	.word	0x00000000
        /*0010*/ 	.short	0x0000
        /*0012*/ 	.short	0x0000
        /*0014*/ 	.byte	0x00, 0xf0, 0x01, 0x2a


	//----- nvinfo : EIATTR_SPARSE_MMA_MASK
	.align		4
.L_344:
        /*0018*/ 	.byte	0x03, 0x50
        /*001a*/ 	.short	0x0000


	//----- nvinfo : EIATTR_MAXREG_COUNT
	.align		4
        /*001c*/ 	.byte	0x03, 0x1b
        /*001e*/ 	.short	0x00a8


	//----- nvinfo : EIATTR_MERCURY_ISA_VERSION
	.align		4
        /*0020*/ 	.byte	0x03, 0x5f
        /*0022*/ 	.short	0x0101


	//----- nvinfo : EIATTR_VRC_CTA_INIT_COUNT
	.align		4
        /*0024*/ 	.byte	0x02, 0x4a
	.zero		1
	.zero		1


	//----- nvinfo : EIATTR_EXIT_INSTR_OFFSETS
	.align		4
        /*0028*/ 	.byte	0x04, 0x1c
        /*002a*/ 	.short	(.L_346 - .L_345)


	//   ....[0]....
.L_345:
        /*002c*/ 	.word	0x00000010


	//----- nvinfo : EIATTR_MAX_THREADS
	.align		4
.L_346:
        /*0030*/ 	.byte	0x04, 0x05
        /*0032*/ 	.short	(.L_348 - .L_347)
.L_347:
        /*0034*/ 	.word	0x00000180
        /*0038*/ 	.word	0x00000001
        /*003c*/ 	.word	0x00000001


	//----- nvinfo : EIATTR_CBANK_PARAM_SIZE
	.align		4
.L_348:
        /*0040*/ 	.byte	0x03, 0x19
        /*0042*/ 	.short	0x0a80


	//----- nvinfo : EIATTR_PARAM_CBANK
	.align		4
        /*0044*/ 	.byte	0x04, 0x0a
        /*0046*/ 	.short	(.L_350 - .L_349)
	.align		4
.L_349:
        /*0048*/ 	.word	index@(.nv.constant0._ZN7cutlass13device_kernelIN5flash11enable_sm90INS1_16FlashAttnFwdSm90INS1_25CollectiveMainloopFwdSm90ILi2EN4cute5tupleIJNS5_1CILi1EEES8_S8_EEENS6_IJNS7_ILi128EEENS7_ILi96EEENS7_ILi192EEEEEELi128ENS_10bfloat16_tEfNS_4arch4Sm90ELb0ELb1ELb0ELb1ELb0ELb1ELb0ELb1ELb1ELb1ELb1ELb0EEENS1_21CollectiveEpilogueFwdINS6_IJSA_SA_SB_EEES9_SE_SG_Li256ELb1ELb1ELb1ELb0EEENS1_36VarlenDynamicPersistentTileSchedulerILi128ELi96ELi256ELi128ELb1ELb1ELb1ELb1ELb0ELb1EEEEEEEEEvNT_6ParamsE)
        /*004c*/ 	.short	0x0380
        /*004e*/ 	.short	0x0a80


	//----- nvinfo : EIATTR_SW_WAR
	.align		4
.L_350:
        /*0050*/ 	.byte	0x04, 0x36
        /*0052*/ 	.short	(.L_352 - .L_351)
.L_351:
        /*0054*/ 	.word	0x00000008
.L_352:


//--------------------- .nv.info._ZN7cutlass13device_kernelIN5flash11enable_sm90INS1_16FlashAttnFwdSm90INS1_25CollectiveMainloopFwdSm90ILi2EN4cute5tupleIJNS5_1CILi1EEES8_S8_EEENS6_IJNS7_ILi128EEESA_NS7_ILi192EEEEEELi128ENS_10bfloat16_tEfNS_4arch4Sm90ELb1ELb0ELb0ELb0ELb0ELb0ELb0ELb1ELb1ELb1ELb1ELb0EEENS1_21CollectiveEpilogueFwdINS6_IJSA_SA_SA_EEES9_SD_SF_Li256ELb0ELb1ELb1ELb0EEENS1_19SingleTileSchedulerILb0ELb1ELb1ELi128EEEEEEEEEvNT_6ParamsE --------------------------
	.section	.nv.info._ZN7cutlass13device_kernelIN5flash11enable_sm90INS1_16FlashAttnFwdSm90INS1_25CollectiveMainloopFwdSm90ILi2EN4cute5tupleIJNS5_1CILi1EEES8_S8_EEENS6_IJNS7_ILi128EEESA_NS7_ILi192EEEEEELi128ENS_10bfloat16_tEfNS_4arch4Sm90ELb1ELb0ELb0ELb0ELb0ELb0ELb0ELb1ELb1ELb1ELb1ELb0EEENS1_21CollectiveEpilogueFwdINS6_IJSA_SA_SA_EEES9_SD_SF_Li256ELb0ELb1ELb1ELb0EEENS1_19SingleTileSchedulerILb0ELb1ELb1ELi128EEEEEEEEEvNT_6ParamsE,"",@"SHT_CUDA_INFO"
	.sectionflags	@""
	.align	4


	//----- nvinfo : EIATTR_CUDA_API_VERSION
	.align		4
        /*0000*/ 	.byte	0x04, 0x37
        /*0002*/ 	.short	(.L_354 - .L_353)
.L_353:
        /*0004*/ 	.word	0x00000082


	//----- nvinfo : EIATTR_KPARAM_INFO
	.align		4
.L_354:
        /*0008*/ 	.byte	0x04, 0x17
        /*000a*/ 	.short	(.L_356 - .L_355)
.L_355:
        /*000c*/ 	.word	0x00000000
        /*0010*/ 	.short	0x0000
        /*0012*/ 	.short	0x0000
        /*0014*/ 	.byte	0x00, 0xf0, 0x01, 0x28


	//----- nvinfo : EIATTR_SPARSE_MMA_MASK
	.align		4
.L_356:
        /*0018*/ 	.byte	0x03, 0x50
        /*001a*/ 	.short	0x0000


	//----- nvinfo : EIATTR_MAXREG_COUNT
	.align		4
        /*001c*/ 	.byte	0x03, 0x1b
        /*001e*/ 	.short	0x00a8


	//----- nvinfo : EIATTR_MERCURY_ISA_VERSION
	.align		4
        /*0020*/ 	.byte	0x03, 0x5f
        /*0022*/ 	.short	0x0101


	//----- nvinfo : EIATTR_VRC_CTA_INIT_COUNT
	.align		4
        /*0024*/ 	.byte	0x02, 0x4a
	.zero		1
	.zero		1


	//----- nvinfo : EIATTR_EXIT_INSTR_OFFSETS
	.align		4
        /*0028*/ 	.byte	0x04, 0x1c
        /*002a*/ 	.short	(.L_358 - .L_357)


	//   ....[0]....
.L_357:
        /*002c*/ 	.word	0x00000010


	//----- nvinfo : EIATTR_MAX_THREADS
	.align		4
.L_358:
        /*0030*/ 	.byte	0x04, 0x05
        /*0032*/ 	.short	(.L_360 - .L_359)
.L_359:
        /*0034*/ 	.word	0x00000180
        /*0038*/ 	.word	0x00000001
        /*003c*/ 	.word	0x00000001


	//----- nvinfo : EIATTR_CBANK_PARAM_SIZE
	.align		4
.L_360:
        /*0040*/ 	.byte	0x03, 0x19
        /*0042*/ 	.short	0x0a00


	//----- nvinfo : EIATTR_PARAM_CBANK
	.align		4
        /*0044*/ 	.byte	0x04, 0x0a
        /*0046*/ 	.short	(.L_362 - .L_361)
	.align		4
.L_361:
        /*0048*/ 	.word	index@(.nv.constant0._ZN7cutlass13device_kernelIN5flash11enable_sm90INS1_16FlashAttnFwdSm90INS1_25CollectiveMainloopFwdSm90ILi2EN4cute5tupleIJNS5_1CILi1EEES8_S8_EEENS6_IJNS7_ILi128EEESA_NS7_ILi192EEEEEELi128ENS_10bfloat16_tEfNS_4arch4Sm90ELb1ELb0ELb0ELb0ELb0ELb0ELb0ELb1ELb1ELb1ELb1ELb0EEENS1_21CollectiveEpilogueFwdINS6_IJSA_SA_SA_EEES9_SD_SF_Li256ELb0ELb1ELb1ELb0EEENS1_19SingleTileSchedulerILb0ELb1ELb1ELi128EEEEEEEEEvNT_6ParamsE)
        /*004c*/ 	.short	0x0380
        /*004e*/ 	.short	0x0a00


	//----- nvinfo : EIATTR_SW_WAR
	.align		4
.L_362:
        /*0050*/ 	.byte	0x04, 0x36
        /*0052*/ 	.short	(.L_364 - .L_363)
.L_363:
        /*0054*/ 	.word	0x00000008
.L_364:


//--------------------- .nv.info._ZN7cutlass13device_kernelIN5flash11enable_sm90INS1_16FlashAttnFwdSm90INS1_25CollectiveMainloopFwdSm90ILi2EN4cute5tupleIJNS5_1CILi1EEES8_S8_EEENS6_IJNS7_ILi128EEESA_NS7_ILi192EEEEEELi128ENS_10bfloat16_tEfNS_4arch4Sm90ELb1ELb0ELb0ELb1ELb0ELb0ELb0ELb1ELb1ELb1ELb1ELb0EEENS1_21CollectiveEpilogueFwdINS6_IJSA_SA_SA_EEES9_SD_SF_Li256ELb1ELb1ELb1ELb0EEENS1_36VarlenDynamicPersistentTileSchedulerILi128ELi128ELi256ELi128ELb1ELb1ELb1ELb1ELb1ELb1EEEEEEEEEvNT_6ParamsE --------------------------
	.section	.nv.info._ZN7cutlass13device_kernelIN5flash11enable_sm90INS1_16FlashAttnFwdSm90INS1_25CollectiveMainloopFwdSm90ILi2EN4cute5tupleIJNS5_1CILi1EEES8_S8_EEENS6_IJNS7_ILi128EEESA_NS7_ILi192EEEEEELi128ENS_10bfloat16_tEfNS_4arch4Sm90ELb1ELb0ELb0ELb1ELb0ELb0ELb0ELb1ELb1ELb1ELb1ELb0EEENS1_21CollectiveEpilogueFwdINS6_IJSA_SA_SA_EEES9_SD_SF_Li256ELb1ELb1ELb1ELb0EEENS1_36VarlenDynamicPersistentTileSchedulerILi128ELi128ELi256ELi128ELb1ELb1ELb1ELb1ELb1ELb1EEEEEEEEEvNT_6ParamsE,"",@"SHT_CUDA_INFO"
	.sectionflags	@""
	.align	4


	//----- nvinfo : EIATTR_CUDA_API_VERSION
	.align		4
        /*0000*/ 	.byte	0x04, 0x37
        /*0002*/ 	.short	(.L_366 - .L_365)
.L_365:
        /*0004*/ 	.word	0x00000082


	//----- nvinfo : EIATTR_KPARAM_INFO
	.align		4
.L_366:
        /*0008*/ 	.byte	0x04, 0x17
        /*000a*/ 	.short	(.L_368 - .L_367)
.L_367:
        /*000c*/ 	.word	0x00000000
        /*0010*/ 	.short	0x0000
        /*0012*/ 	.short	0x0000
        /*0014*/ 	.byte	0x00, 0xf0, 0x01, 0x2a


	//----- nvinfo : EIATTR_SPARSE_MMA_MASK
	.align		4
.L_368:
        /*0018*/ 	.byte	0x03, 0x50
        /*001a*/ 	.short	0x0000


	//----- nvinfo : EIATTR_MAXREG_COUNT
	.align		4
        /*001c*/ 	.byte	0x03, 0x1b
        /*001e*/ 	.short	0x00a8


	//----- nvinfo : EIATTR_MERCURY_ISA_VERSION
	.align		4
        /*0020*/ 	.byte	0x03, 0x5f
        /*0022*/ 	.short	0x0101


	//----- nvinfo : EIATTR_VRC_CTA_INIT_COUNT
	.align		4
        /*0024*/ 	.byte	0x02, 0x4a
	.zero		1
	.zero		1


	//----- nvinfo : EIATTR_EXIT_INSTR_OFFSETS
	.align		4
        /*0028*/ 	.byte	0x04, 0x1c
        /*002a*/ 	.short	(.L_370 - .L_369)


	//   ....[0]....
.L_369:
        /*002c*/ 	.word	0x00000010


	//----- nvinfo : EIATTR_MAX_THREADS
	.align		4
.L_370:
        /*0030*/ 	.byte	0x04, 0x05
        /*0032*/ 	.short	(.L_372 - .L_371)
.L_371:
        /*0034*/ 	.word	0x00000180
        /*0038*/ 	.word	0x00000001
        /*003c*/ 	.word	0x00000001


	//----- nvinfo : EIATTR_CBANK_PARAM_SIZE
	.align		4
.L_372:
        /*0040*/ 	.byte	0x03, 0x19
        /*0042*/ 	.short	0x0a80


	//----- nvinfo : EIATTR_PARAM_CBANK
	.align		4
        /*0044*/ 	.byte	0x04, 0x0a
        /*0046*/ 	.short	(.L_374 - .L_373)
	.align		4
.L_373:
        /*0048*/ 	.word	index@(.nv.constant0._ZN7cutlass13device_kernelIN5flash11enable_sm90INS1_16FlashAttnFwdSm90INS1_25CollectiveMainloopFwdSm90ILi2EN4cute5tupleIJNS5_1CILi1EEES8_S8_EEENS6_IJNS7_ILi128EEESA_NS7_ILi192EEEEEELi128ENS_10bfloat16_tEfNS_4arch4Sm90ELb1ELb0ELb0ELb1ELb0ELb0ELb0ELb1ELb1ELb1ELb1ELb0EEENS1_21CollectiveEpilogueFwdINS6_IJSA_SA_SA_EEES9_SD_SF_Li256ELb1ELb1ELb1ELb0EEENS1_36VarlenDynamicPersistentTileSchedulerILi128ELi128ELi256ELi128ELb1ELb1ELb1ELb1ELb1ELb1EEEEEEEEEvNT_6ParamsE)
        /*004c*/ 	.short	0x0380
        /*004e*/ 	.short	0x0a80


	//----- nvinfo : EIATTR_SW_WAR
	.align		4
.L_374:
        /*0050*/ 	.byte	0x04, 0x36
        /*0052*/ 	.short	(.L_376 - .L_375)
.L_375:
        /*0054*/ 	.word	0x00000008
.L_376:


//--------------------- .nv.info._ZN7cutlass13device_kernelIN5flash11enable_sm90INS1_16FlashAttnFwdSm90INS1_25CollectiveMainloopFwdSm90ILi2EN4cute5tupleIJNS5_1CILi1EEES8_S8_EEENS6_IJNS7_ILi128EEESA_NS7_ILi192EEEEEELi128ENS_10bfloat16_tEfNS_4arch4Sm90ELb1ELb0ELb0ELb1ELb0ELb1ELb0ELb1ELb1ELb1ELb1ELb0EEENS1_21CollectiveEpilogueFwdINS6_IJSA_SA_SA_EEES9_SD_SF_Li256ELb1ELb1ELb1ELb0EEENS1_36VarlenDynamicPersistentTileSchedulerILi128ELi128ELi256ELi128ELb1ELb1ELb1ELb1ELb1ELb1EEEEEEEEEvNT_6ParamsE --------------------------
	.section	.nv.info._ZN7cutlass13device_kernelIN5flash11enable_sm90INS1_16FlashAttnFwdSm90INS1_25CollectiveMainloopFwdSm90ILi2EN4cute5tupleIJNS5_1CILi1EEES8_S8_EEENS6_IJNS7_ILi128EEESA_NS7_ILi192EEEEEELi128ENS_10bfloat16_tEfNS_4arch4Sm90ELb1ELb0ELb0ELb1ELb0ELb1ELb0ELb1ELb1ELb1ELb1ELb0EEENS1_21CollectiveEpilogueFwdINS6_IJSA_SA_SA_EEES9_SD_SF_Li256ELb1ELb1ELb1ELb0EEENS1_36VarlenDynamicPersistentTileSchedulerILi128ELi128ELi256ELi128ELb1ELb1ELb1ELb1ELb1ELb1EEEEEEEEEvNT_6ParamsE,"",@"SHT_CUDA_INFO"
	.sectionflags	@""
	.align	4


	//----- nvinfo : EIATTR_CUDA_API_VERSION
	.align		4
        /*0000*/ 	.byte	0x04, 0x37
        /*0002*/ 	.short	(.L_378 - .L_377)
.L_377:
        /*0004*/ 	.word	0x00000082


	//----- nvinfo : EIATTR_KPARAM_INFO
	.align		4
.L_378:
        /*0008*/ 	.byte	0x04, 0x17
        /*000a*/ 	.short	(.L_380 - .L_379)
.L_379:
        /*000c*/ 	.word	0x00000000
        /*0010*/ 	.short	0x0000
        /*0012*/ 	.short	0x0000
        /*0014*/ 	.byte	0x00, 0xf0, 0x01, 0x2a


	//----- nvinfo : EIATTR_SPARSE_MMA_MASK
	.align		4
.L_380:
        /*0018*/ 	.byte	0x03, 0x50
        /*001a*/ 	.short	0x0000


	//----- nvinfo : EIATTR_MAXREG_COUNT
	.align		4
        /*001c*/ 	.byte	0x03, 0x1b
        /*001e*/ 	.short	0x00a8


	//----- nvinfo : EIATTR_MERCURY_ISA_VERSION
	.align		4
        /*0020*/ 	.byte	0x03, 0x5f
        /*0022*/ 	.short	0x0101


	//----- nvinfo : EIATTR_VRC_CTA_INIT_COUNT
	.align		4
        /*0024*/ 	.byte	0x02, 0x4a
	.zero		1
	.zero		1


	//----- nvinfo : EIATTR_EXIT_INSTR_OFFSETS
	.align		4
        /*0028*/ 	.byte	0x04, 0x1c
        /*002a*/ 	.short	(.L_382 - .L_381)


	//   ....[0]....
.L_381:
        /*002c*/ 	.word	0x00000010


	//----- nvinfo : EIATTR_MAX_THREADS
	.align		4
.L_382:
        /*0030*/ 	.byte	0x04, 0x05
        /*0032*/ 	.short	(.L_384 - .L_383)
.L_383:
        /*0034*/ 	.word	0x00000180
        /*0038*/ 	.word	0x00000001
        /*003c*/ 	.word	0x00000001


	//----- nvinfo : EIATTR_CBANK_PARAM_SIZE
	.align		4
.L_384:
        /*0040*/ 	.byte	0x03, 0x19
        /*0042*/ 	.short	0x0a80


	//----- nvinfo : EIATTR_PARAM_CBANK
	.align		4
        /*0044*/ 	.byte	0x04, 0x0a
        /*0046*/ 	.short	(.L_386 - .L_385)
	.align		4
.L_385:
        /*0048*/ 	.word	index@(.nv.constant0._ZN7cutlass13device_kernelIN5flash11enable_sm90INS1_16FlashAttnFwdSm90INS1_25CollectiveMainloopFwdSm90ILi2EN4cute5tupleIJNS5_1CILi1EEES8_S8_EEENS6_IJNS7_ILi128EEESA_NS7_ILi192EEEEEELi128ENS_10bfloat16_tEfNS_4arch4Sm90ELb1ELb0ELb0ELb1ELb0ELb1ELb0ELb1ELb1ELb1ELb1ELb0EEENS1_21CollectiveEpilogueFwdINS6_IJSA_SA_SA_EEES9_SD_SF_Li256ELb1ELb1ELb1ELb0EEENS1_36VarlenDynamicPersistentTileSchedulerILi128ELi128ELi256ELi128ELb1ELb1ELb1ELb1ELb1ELb1EEEEEEEEEvNT_6ParamsE)
        /*004c*/ 	.short	0x0380
        /*004e*/ 	.short	0x0a80


	//----- nvinfo : EIATTR_SW_WAR
	.align		4
.L_386:
        /*0050*/ 	.byte	0x04, 0x36
        /*0052*/ 	.short	(.L_388 - .L_387)
.L_387:
        /*0054*/ 	.word	0x00000008
.L_388:


//--------------------- .nv.info._ZN7cutlass13device_kernelIN5flash11enable_sm90INS1_16FlashAttnFwdSm90INS1_25CollectiveMainloopFwdSm90ILi2EN4cute5tupleIJNS5_1CILi1EEES8_S8_EEENS6_IJNS7_ILi64EEESA_SA_EEELi512ENS_10bfloat16_tEfNS_4arch4Sm90ELb0ELb0ELb0ELb0ELb0ELb0ELb0ELb0ELb0ELb1ELb1ELb0EEENS1_21CollectiveEpilogueFwdINS6_IJSA_NS7_ILi512EEESA_EEES9_SC_SE_Li256ELb0ELb1ELb1ELb0EEENS1_19SingleTileSchedulerILb0ELb1ELb1ELi64EEEEEEEEEvNT_6ParamsE --------------------------
	.section	.nv.info._ZN7cutlass13device_kernelIN5flash11enable_sm90INS1_16FlashAttnFwdSm90INS1_25CollectiveMainloopFwdSm90ILi2EN4cute5tupleIJNS5_1CILi1EEES8_S8_EEENS6_IJNS7_ILi64EEESA_SA_EEELi512ENS_10bfloat16_tEfNS_4arch4Sm90ELb0ELb0ELb0ELb0ELb0ELb0ELb0ELb0ELb0ELb1ELb1ELb0EEENS1_21CollectiveEpilogueFwdINS6_IJSA_NS7_ILi512EEESA_EEES9_SC_SE_Li256ELb0ELb1ELb1ELb0EEENS1_19SingleTileSchedulerILb0ELb1ELb1ELi64EEEEEEEEEvNT_6ParamsE,"",@"SHT_CUDA_INFO"
	.sectionflags	@""
	.align	4


	//----- nvinfo : EIATTR_CUDA_API_VERSION
	.align		4
        /*0000*/ 	.byte	0x04, 0x37
        /*0002*/ 	.short	(.L_390 - .L_389)
.L_389:
        /*0004*/ 	.word	0x00000082


	//----- nvinfo : EIATTR_KPARAM_INFO
	.align		4
.L_390:
        /*0008*/ 	.byte	0x04, 0x17
        /*000a*/ 	.short	(.L_392 - .L_391)
.L_391:
        /*000c*/ 	.word	0x00000000
        /*0010*/ 	.short	0x0000
        /*0012*/ 	.short	0x0000
        /*0014*/ 	.byte	0x00, 0xf0, 0x01, 0x28


	//----- nvinfo : EIATTR_SPARSE_MMA_MASK
	.align		4
.L_392:
        /*0018*/ 	.byte	0x03, 0x50
        /*001a*/ 	.short	0x0000


	//----- nvinfo : EIATTR_MAXREG_COUNT
	.align		4
        /*001c*/ 	.byte	0x03, 0x1b
        /*001e*/ 	.short	0x00a8


	//----- nvinfo : EIATTR_MERCURY_ISA_VERSION
	.align		4
        /*0020*/ 	.byte	0x03, 0x5f
        /*0022*/ 	.short	0x0101


	//----- nvinfo : EIATTR_VRC_CTA_INIT_COUNT
	.align		4
        /*0024*/ 	.byte	0x02, 0x4a
	.zero		1
	.zero		1


	//----- nvinfo : EIATTR_EXIT_INSTR_OFFSETS
	.align		4
        /*0028*/ 	.byte	0x04, 0x1c
        /*002a*/ 	.short	(.L_394 - .L_393)


	//   ....[0]....
.L_393:
        /*002c*/ 	.word	0x00000010


	//----- nvinfo : EIATTR_MAX_THREADS
	.align		4
.L_394:
        /*0030*/ 	.byte	0x04, 0x05
        /*0032*/ 	.short	(.L_396 - .L_395)
.L_395:
        /*0034*/ 	.word	0x00000180
        /*0038*/ 	.word	0x00000001
        /*003c*/ 	.word	0x00000001


	//----- nvinfo : EIATTR_CBANK_PARAM_SIZE
	.align		4
.L_396:
        /*0040*/ 	.byte	0x03, 0x19
        /*0042*/ 	.short	0x0a00


	//----- nvinfo : EIATTR_PARAM_CBANK
	.align		4
        /*0044*/ 	.byte	0x04, 0x0a
        /*0046*/ 	.short	(.L_398 - .L_397)
	.align		4
.L_397:
        /*0048*/ 	.word	index@(.nv.constant0._ZN7cutlass13device_kernelIN5flash11enable_sm90INS1_16FlashAttnFwdSm90INS1_25CollectiveMainloopFwdSm90ILi2EN4cute5tupleIJNS5_1CILi1EEES8_S8_EEENS6_IJNS7_ILi64EEESA_SA_EEELi512ENS_10bfloat16_tEfNS_4arch4Sm90ELb0ELb0ELb0ELb0ELb0ELb0ELb0ELb0ELb0ELb1ELb1ELb0EEENS1_21CollectiveEpilogueFwdINS6_IJSA_NS7_ILi512EEESA_EEES9_SC_SE_Li256ELb0ELb1ELb1ELb0EEENS1_19SingleTileSchedulerILb0ELb1ELb1ELi64EEEEEEEEEvNT_6ParamsE)
        /*004c*/ 	.short	0x0380
        /*004e*/ 	.short	0x0a00


	//----- nvinfo : EIATTR_SW_WAR
	.align		4
.L_398:
        /*0050*/ 	.byte	0x04, 0x36
        /*0052*/ 	.short	(.L_400 - .L_399)
.L_399:
        /*0054*/ 	.word	0x00000008
.L_400:


//--------------------- .nv.info._ZN7cutlass13device_kernelIN5flash11enable_sm90INS1_16FlashAttnFwdSm90INS1_25CollectiveMainloopFwdSm90ILi2EN4cute5tupleIJNS5_1CILi1EEES8_S8_EEENS6_IJNS7_ILi64EEESA_SA_EEELi512ENS_10bfloat16_tEfNS_4arch4Sm90ELb0ELb0ELb0ELb0ELb0ELb0ELb1ELb0ELb0ELb1ELb1ELb0EEENS1_21CollectiveEpilogueFwdINS6_IJSA_NS7_ILi512EEESA_EEES9_SC_SE_Li256ELb0ELb1ELb1ELb0EEENS1_19SingleTileSchedulerILb0ELb1ELb1ELi64EEEEEEEEEvNT_6ParamsE --------------------------
	.section	.nv.info._ZN7cutlass13device_kernelIN5flash11enable_sm90INS1_16FlashAttnFwdSm90INS1_25CollectiveMainloopFwdSm90ILi2EN4cute5tupleIJNS5_1CILi1EEES8_S8_EEENS6_IJNS7_ILi64EEESA_SA_EEELi512ENS_10bfloat16_tEfNS_4arch4Sm90ELb0ELb0ELb0ELb0ELb0ELb0ELb1ELb0ELb0ELb1ELb1ELb0EEENS1_21CollectiveEpilogueFwdINS6_IJSA_NS7_ILi512EEESA_EEES9_SC_SE_Li256ELb0ELb1ELb1ELb0EEENS1_19SingleTileSchedulerILb0ELb1ELb1ELi64EEEEEEEEEvNT_6ParamsE,"",@"SHT_CUDA_INFO"
	.sectionflags	@""
	.align	4


	//----- nvinfo : EIATTR_CUDA_API_VERSION
	.align		4
        /*0000*/ 	.byte	0x04, 0x37
        /*0002*/ 	.short	(.L_402 - .L_401)
.L_401:
        /*0004*/ 	.word	0x00000082


	//----- nvinfo : EIATTR_KPARAM_INFO
	.align		4
.L_402:
        /*0008*/ 	.byte	0x04, 0x17
        /*000a*/ 	.short	(.L_404 - .L_403)
.L_403:
        /*000c*/ 	.word	0x00000000
        /*0010*/ 	.short	0x0000
        /*0012*/ 	.short	0x0000
        /*0014*/ 	.byte	0x00, 0xf0, 0x01, 0x2c


	//----- nvinfo : EIATTR_SPARSE_MMA_MASK
	.align		4
.L_404:
        /*0018*/ 	.byte	0x03, 0x50
        /*001a*/ 	.short	0x0000


	//----- nvinfo : EIATTR_MAXREG_COUNT
	.align		4
        /*001c*/ 	.byte	0x03, 0x1b
        /*001e*/ 	.short	0x00a8


	//----- nvinfo : EIATTR_MERCURY_ISA_VERSION
	.align		4
        /*0020*/ 	.byte	0x03, 0x5f
        /*0022*/ 	.short	0x0101


	//----- nvinfo : EIATTR_VRC_CTA_INIT_COUNT
	.align		4
        /*0024*/ 	.byte	0x02, 0x4a
	.zero		1
	.zero		1


	//----- nvinfo : EIATTR_EXIT_INSTR_OFFSETS
	.align		4
        /*0028*/ 	.byte	0x04, 0x1c
        /*002a*/ 	.short	(.L_406 - .L_405)


	//   ....[0]....
.L_405:
        /*002c*/ 	.word	0x00000010


	//----- nvinfo : EIATTR_MAX_THREADS
	.align		4
.L_406:
        /*0030*/ 	.byte	0x04, 0x05
        /*0032*/ 	.short	(.L_408 - .L_407)
.L_407:
        /*0034*/ 	.word	0x00000180
        /*0038*/ 	.word	0x00000001
        /*003c*/ 	.word	0x00000001


	//----- nvinfo : EIATTR_CBANK_PARAM_SIZE
	.align		4
.L_408:
        /*0040*/ 	.byte	0x03, 0x19
        /*0042*/ 	.short	0x0b00


	//----- nvinfo : EIATTR_PARAM_CBANK
	.align		4
        /*0044*/ 	.byte	0x04, 0x0a
        /*0046*/ 	.short	(.L_410 - .L_409)
	.align		4
.L_409:
        /*0048*/ 	.word	index@(.nv.constant0._ZN7cutlass13device_kernelIN5flash11enable_sm90INS1_16FlashAttnFwdSm90INS1_25CollectiveMainloopFwdSm90ILi2EN4cute5tupleIJNS5_1CILi1EEES8_S8_EEENS6_IJNS7_ILi64EEESA_SA_EEELi512ENS_10bfloat16_tEfNS_4arch4Sm90ELb0ELb0ELb0ELb0ELb0ELb0ELb1ELb0ELb0ELb1ELb1ELb0EEENS1_21CollectiveEpilogueFwdINS6_IJSA_NS7_ILi512EEESA_EEES9_SC_SE_Li256ELb0ELb1ELb1ELb0EEENS1_19SingleTileSchedulerILb0ELb1ELb1ELi64EEEEEEEEEvNT_6ParamsE)
        /*004c*/ 	.short	0x0380
        /*004e*/ 	.short	0x0b00


	//----- nvinfo : EIATTR_SW_WAR
	.align		4
.L_410:
        /*0050*/ 	.byte	0x04, 0x36
        /*0052*/ 	.short	(.L_412 - .L_411)
.L_411:
        /*0054*/ 	.word	0x00000008
.L_412:


//--------------------- .nv.info._ZN7cutlass13device_kernelIN5flash11enable_sm90INS1_16FlashAttnFwdSm90INS1_25CollectiveMainloopFwdSm90ILi2EN4cute5tupleIJNS5_1CILi1EEES8_S8_EEENS6_IJNS7_ILi64EEESA_SA_EEELi512ENS_10bfloat16_tEfNS_4arch4Sm90ELb0ELb0ELb0ELb1ELb0ELb0ELb0ELb0ELb0ELb1ELb1ELb0EEENS1_21CollectiveEpilogueFwdINS6_IJSA_NS7_ILi512EEESA_EEES9_SC_SE_Li256ELb1ELb1ELb1ELb0EEENS1_36VarlenDynamicPersistentTileSchedulerILi64ELi64ELi256ELi128ELb1ELb1ELb1ELb0ELb1ELb1EEEEEEEEEvNT_6ParamsE --------------------------
	.section	.nv.info._ZN7cutlass13device_kernelIN5flash11enable_sm90INS1_16FlashAttnFwdSm90INS1_25CollectiveMainloopFwdSm90ILi2EN4cute5tupleIJNS5_1CILi1EEES8_S8_EEENS6_IJNS7_ILi64EEESA_SA_EEELi512ENS_10bfloat16_tEfNS_4arch4Sm90ELb0ELb0ELb0ELb1ELb0ELb0ELb0ELb0ELb0ELb1ELb1ELb0EEENS1_21CollectiveEpilogueFwdINS6_IJSA_NS7_ILi512EEESA_EEES9_SC_SE_Li256ELb1ELb1ELb1ELb0EEENS1_36VarlenDynamicPersistentTileSchedulerILi64ELi64ELi256ELi128ELb1ELb1ELb1ELb0ELb1ELb1EEEEEEEEEvNT_6ParamsE,"",@"SHT_CUDA_INFO"
	.sectionflags	@""
	.align	4


	//----- nvinfo : EIATTR_CUDA_API_VERSION
	.align		4
        /*0000*/ 	.byte	0x04, 0x37
        /*0002*/ 	.short	(.L_414 - .L_413)
.L_413:
        /*0004*/ 	.word	0x00000082


	//----- nvinfo : EIATTR_KPARAM_INFO
	.align		4
.L_414:
        /*0008*/ 	.byte	0x04, 0x17
        /*000a*/ 	.short	(.L_416 - .L_415)
.L_415:
        /*000c*/ 	.word	0x00000000
        /*0010*/ 	.short	0x0000
        /*0012*/ 	.short	0x0000
        /*0014*/ 	.byte	0x00, 0xf0, 0x01, 0x2a


	//----- nvinfo : EIATTR_SPARSE_MMA_MASK
	.align		4
.L_416:
        /*0018*/ 	.byte	0x03, 0x50
        /*001a*/ 	.short	0x0000


	//----- nvinfo : EIATTR_MAXREG_COUNT
	.align		4
        /*001c*/ 	.byte	0x03, 0x1b
        /*001e*/ 	.short	0x00a8


	//----- nvinfo : EIATTR_MERCURY_ISA_VERSION
	.align		4
        /*0020*/ 	.byte	0x03, 0x5f
        /*0022*/ 	.short	0x0101


	//----- nvinfo : EIATTR_VRC_CTA_INIT_COUNT
	.align		4
        /*0024*/ 	.byte	0x02, 0x4a
	.zero		1
	.zero		1


	//----- nvinfo : EIATTR_EXIT_INSTR_OFFSETS
	.align		4
        /*0028*/ 	.byte	0x04, 0x1c
        /*002a*/ 	.short	(.L_418 - .L_417)


	//   ....[0]....
.L_417:
        /*002c*/ 	.word	0x00000010


	//----- nvinfo : EIATTR_MAX_THREADS
	.align		4
.L_418:
        /*0030*/ 	.byte	0x04, 0x05
        /*0032*/ 	.short	(.L_420 - .L_419)
.L_419:
        /*0034*/ 	.word	0x00000180
        /*0038*/ 	.word	0x00000001
        /*003c*/ 	.word	0x00000001


	//----- nvinfo : EIATTR_CBANK_PARAM_SIZE
	.align		4
.L_420:
        /*0040*/ 	.byte	0x03, 0x19
        /*0042*/ 	.short	0x0a80


	//----- nvinfo : EIATTR_PARAM_CBANK
	.align		4
        /*0044*/ 	.byte	0x04, 0x0a
        /*0046*/ 	.short	(.L_422 - .L_421)
	.align		4
.L_421:
        /*0048*/ 	.word	index@(.nv.constant0._ZN7cutlass13device_kernelIN5flash11enable_sm90INS1_16FlashAttnFwdSm90INS1_25CollectiveMainloopFwdSm90ILi2EN4cute5tupleIJNS5_1CILi1EEES8_S8_EEENS6_IJNS7_ILi64EEESA_SA_EEELi512ENS_10bfloat16_tEfNS_4arch4Sm90ELb0ELb0ELb0ELb1ELb0ELb0ELb0ELb0ELb0ELb1ELb1ELb0EEENS1_21CollectiveEpilogueFwdINS6_IJSA_NS7_ILi512EEESA_EEES9_SC_SE_Li256ELb1ELb1ELb1ELb0EEENS1_36VarlenDynamicPersistentTileSchedulerILi64ELi64ELi256ELi128ELb1ELb1ELb1ELb0ELb1ELb1EEEEEEEEEvNT_6ParamsE)
        /*004c*/ 	.short	0x0380
        /*004e*/ 	.short	0x0a80


	//----- nvinfo : EIATTR_SW_WAR
	.align		4
.L_422:
        /*0050*/ 	.byte	0x04, 0x36
        /*0052*/ 	.short	(.L_424 - .L_423)
.L_423:
        /*0054*/ 	.word	0x00000008
.L_424:


//--------------------- .nv.info._ZN7cutlass13device_kernelIN5flash11enable_sm90INS1_16FlashAttnFwdSm90INS1_25CollectiveMainloopFwdSm90ILi2EN4cute5tupleIJNS5_1CILi1EEES8_S8_EEENS6_IJNS7_ILi64EEESA_SA_EEELi512ENS_10bfloat16_tEfNS_4arch4Sm90ELb0ELb0ELb0ELb1ELb0ELb1ELb0ELb0ELb0ELb1ELb1ELb0EEENS1_21CollectiveEpilogueFwdINS6_IJSA_NS7_ILi512EEESA_EEES9_SC_SE_Li256ELb1ELb1ELb1ELb0EEENS1_36VarlenDynamicPersistentTileSchedulerILi64ELi64ELi256ELi128ELb1ELb1ELb1ELb0ELb1ELb1EEEEEEEEEvNT_6ParamsE --------------------------
	.section	.nv.info._ZN7cutlass13device_kernelIN5flash11enable_sm90INS1_16FlashAttnFwdSm90INS1_25CollectiveMainloopFwdSm90ILi2EN4cute5tupleIJNS5_1CILi1EEES8_S8_EEENS6_IJNS7_ILi64EEESA_SA_EEELi512ENS_10bfloat16_tEfNS_4arch4Sm90ELb0ELb0ELb0ELb1ELb0ELb1ELb0ELb0ELb0ELb1ELb1ELb0EEENS1_21CollectiveEpilogueFwdINS6_IJSA_NS7_ILi512EEESA_EEES9_SC_SE_Li256ELb1ELb1ELb1ELb0EEENS1_36VarlenDynamicPersistentTileSchedulerILi64ELi64ELi256ELi128ELb1ELb1ELb1ELb0ELb1ELb1EEEEEEEEEvNT_6ParamsE,"",@"SHT_CUDA_INFO"
	.sectionflags	@""
	.align	4


	//----- nvinfo : EIATTR_CUDA_API_VERSION
	.align		4
        /*0000*/ 	.byte	0x04, 0x37
        /*0002*/ 	.short	(.L_426 - .L_425)
.L_425:
        /*0004*/ 	.word	0x00000082


	//----- nvinfo : EIATTR_KPARAM_INFO
	.align		4
.L_426:
        /*0008*/ 	.byte	0x04, 0x17
        /*000a*/ 	.short	(.L_428 - .L_427)
.L_427:
        /*000c*/ 	.word	0x00000000
        /*0010*/ 	.short	0x0000
        /*0012*/ 	.short	0x0000
        /*0014*/ 	.byte	0x00, 0xf0, 0x01, 0x2a


	//----- nvinfo : EIATTR_SPARSE_MMA_MASK
	.align		4
.L_428:
        /*0018*/ 	.byte	0x03, 0x50
        /*001a*/ 	.short	0x0000


	//----- nvinfo : EIATTR_MAXREG_COUNT
	.align		4
        /*001c*/ 	.byte	0x03, 0x1b
        /*001e*/ 	.short	0x00a8


	//----- nvinfo : EIATTR_MERCURY_ISA_VERSION
	.align		4
        /*0020*/ 	.byte	0x03, 0x5f
        /*0022*/ 	.short	0x0101


	//----- nvinfo : EIATTR_VRC_CTA_INIT_COUNT
	.align		4
        /*0024*/ 	.byte	0x02, 0x4a
	.zero		1
	.zero		1


	//----- nvinfo : EIATTR_EXIT_INSTR_OFFSETS
	.align		4
        /*0028*/ 	.byte	0x04, 0x1c
        /*002a*/ 	.short	(.L_430 - .L_429)


	//   ....[0]....
.L_429:
        /*002c*/ 	.word	0x00000010


	//----- nvinfo : EIATTR_MAX_THREADS
	.align		4
.L_430:
        /*0030*/ 	.byte	0x04, 0x05
        /*0032*/ 	.short	(.L_432 - .L_431)
.L_431:
        /*0034*/ 	.word	0x00000180
        /*0038*/ 	.word	0x00000001
        /*003c*/ 	.word	0x00000001


	//----- nvinfo : EIATTR_CBANK_PARAM_SIZE
	.align		4
.L_432:
        /*0040*/ 	.byte	0x03, 0x19
        /*0042*/ 	.short	0x0a80


	//----- nvinfo : EIATTR_PARAM_CBANK
	.align		4
        /*0044*/ 	.byte	0x04, 0x0a
        /*0046*/ 	.short	(.L_434 - .L_433)
	.align		4
.L_433:
        /*0048*/ 	.word	index@(.nv.constant0._ZN7cutlass13device_kernelIN5flash11enable_sm90INS1_16FlashAttnFwdSm90INS1_25CollectiveMainloopFwdSm90ILi2EN4cute5tupleIJNS5_1CILi1EEES8_S8_EEENS6_IJNS7_ILi64EEESA_SA_EEELi512ENS_10bfloat16_tEfNS_4arch4Sm90ELb0ELb0ELb0ELb1ELb0ELb1ELb0ELb0ELb0ELb1ELb1ELb0EEENS1_21CollectiveEpilogueFwdINS6_IJSA_NS7_ILi512EEESA_EEES9_SC_SE_Li256ELb1ELb1ELb1ELb0EEENS1_36VarlenDynamicPersistentTileSchedulerILi64ELi64ELi256ELi128ELb1ELb1ELb1ELb0ELb1ELb1EEEEEEEEEvNT_6ParamsE)
        /*004c*/ 	.short	0x0380
        /*004e*/ 	.short	0x0a80


	//----- nvinfo : EIATTR_SW_WAR
	.align		4
.L_434:
        /*0050*/ 	.byte	0x04, 0x36
        /*0052*/ 	.short	(.L_436 - .L_435)
.L_435:
        /*0054*/ 	.word	0x00000008
.L_436:


//--------------------- .nv.info._ZN7cutlass13device_kernelIN5flash11enable_sm90INS1_16FlashAttnFwdSm90INS1_25CollectiveMainloopFwdSm90ILi2EN4cute5tupleIJNS5_1CILi1EEES8_S8_EEENS6_IJNS7_ILi64EEESA_SA_EEELi512ENS_10bfloat16_tEfNS_4arch4Sm90ELb0ELb0ELb0ELb1ELb0ELb0ELb1ELb0ELb0ELb1ELb1ELb0EEENS1_21CollectiveEpilogueFwdINS6_IJSA_NS7_ILi512EEESA_EEES9_SC_SE_Li256ELb1ELb1ELb1ELb0EEENS1_36VarlenDynamicPersistentTileSchedulerILi64ELi64ELi256ELi128ELb1ELb1ELb1ELb0ELb1ELb1EEEEEEEEEvNT_6ParamsE --------------------------
	.section	.nv.info._ZN7cutlass13device_kernelIN5flash11enable_sm90INS1_16FlashAttnFwdSm90INS1_25CollectiveMainloopFwdSm90ILi2EN4cute5tupleIJNS5_1CILi1EEES8_S8_EEENS6_IJNS7_ILi64EEESA_SA_EEELi512ENS_10bfloat16_tEfNS_4arch4Sm90ELb0ELb0ELb0ELb1ELb0ELb0ELb1ELb0ELb0ELb1ELb1ELb0EEENS1_21CollectiveEpilogueFwdINS6_IJSA_NS7_ILi512EEESA_EEES9_SC_SE_Li256ELb1ELb1ELb1ELb0EEENS1_36VarlenDynamicPersistentTileSchedulerILi64ELi64ELi256ELi128ELb1ELb1ELb1ELb0ELb1ELb1EEEEEEEEEvNT_6ParamsE,"",@"SHT_CUDA_INFO"
	.sectionflags	@""
	.align	4


	//----- nvinfo : EIATTR_CUDA_API_VERSION
	.align		4
        /*0000*/ 	.byte	0x04, 0x37
        /*0002*/ 	.short	(.L_438 - .L_437)
.L_437:
        /*0004*/ 	.word	0x00000082


	//----- nvinfo : EIATTR_KPARAM_INFO
	.align		4
.L_438:
        /*0008*/ 	.byte	0x04, 0x17
        /*000a*/ 	.short	(.L_440 - .L_439)
.L_439:
        /*000c*/ 	.word	0x00000000
        /*0010*/ 	.short	0x0000
        /*0012*/ 	.short	0x0000
        /*0014*/ 	.byte	0x00, 0xf0, 0x01, 0x2e


	//----- nvinfo : EIATTR_SPARSE_MMA_MASK
	.align		4
.L_440:
        /*0018*/ 	.byte	0x03, 0x50
        /*001a*/ 	.short	0x0000


	//----- nvinfo : EIATTR_MAXREG_COUNT
	.align		4
        /*001c*/ 	.byte	0x03, 0x1b
        /*001e*/ 	.short	0x00a8


	//----- nvinfo : EIATTR_MERCURY_ISA_VERSION
	.align		4
        /*0020*/ 	.byte	0x03, 0x5f
        /*0022*/ 	.short	0x0101


	//----- nvinfo : EIATTR_VRC_CTA_INIT_COUNT
	.align		4
        /*0024*/ 	.byte	0x02, 0x4a
	.zero		1
	.zero		1


	//----- nvinfo : EIATTR_EXIT_INSTR_OFFSETS
	.align		4
        /*0028*/ 	.byte	0x04, 0x1c
        /*002a*/ 	.short	(.L_442 - .L_441)


	//   ....[0]....
.L_441:
        /*002c*/ 	.word	0x00000010


	//----- nvinfo : EIATTR_MAX_THREADS
	.align		4
.L_442:
        /*0030*/ 	.byte	0x04, 0x05
        /*0032*/ 	.short	(.L_444 - .L_443)
.L_443:
        /*0034*/ 	.word	0x00000180
        /*0038*/ 	.word	0x00000001
        /*003c*/ 	.word	0x00000001


	//----- nvinfo : EIATTR_CBANK_PARAM_SIZE
	.align		4
.L_444:
        /*0040*/ 	.byte	0x03, 0x19
        /*0042*/ 	.short	0x0b80


	//----- nvinfo : EIATTR_PARAM_CBANK
	.align		4
        /*0044*/ 	.byte	0x04, 0x0a
        /*0046*/ 	.short	(.L_446 - .L_445)
	.align		4
.L_445:
        /*0048*/ 	.word	index@(.nv.constant0._ZN7cutlass13device_kernelIN5flash11enable_sm90INS1_16FlashAttnFwdSm90INS1_25CollectiveMainloopFwdSm90ILi2EN4cute5tupleIJNS5_1CILi1EEES8_S8_EEENS6_IJNS7_ILi64EEESA_SA_EEELi512ENS_10bfloat16_tEfNS_4arch4Sm90ELb0ELb0ELb0ELb1ELb0ELb0ELb1ELb0ELb0ELb1ELb1ELb0EEENS1_21CollectiveEpilogueFwdINS6_IJSA_NS7_ILi512EEESA_EEES9_SC_SE_Li256ELb1ELb1ELb1ELb0EEENS1_36VarlenDynamicPersistentTileSchedulerILi64ELi64ELi256ELi128ELb1ELb1ELb1ELb0ELb1ELb1EEEEEEEEEvNT_6ParamsE)
        /*004c*/ 	.short	0x0380
        /*004e*/ 	.short	0x0b80


	//----- nvinfo : EIATTR_SW_WAR
	.align		4
.L_446:
        /*0050*/ 	.byte	0x04, 0x36
        /*0052*/ 	.short	(.L_448 - .L_447)
.L_447:
        /*0054*/ 	.word	0x00000008
.L_448:


//--------------------- .nv.info._ZN7cutlass13device_kernelIN5flash11enable_sm90INS1_16FlashAttnFwdSm90INS1_25CollectiveMainloopFwdSm90ILi2EN4cute5tupleIJNS5_1CILi1EEES8_S8_EEENS6_IJNS7_ILi64EEESA_SA_EEELi512ENS_10bfloat16_tEfNS_4arch4Sm90ELb0ELb0ELb0ELb1ELb0ELb1ELb1ELb0ELb0ELb1ELb1ELb0EEENS1_21CollectiveEpilogueFwdINS6_IJSA_NS7_ILi512EEESA_EEES9_SC_SE_Li256ELb1ELb1ELb1ELb0EEENS1_36VarlenDynamicPersistentTileSchedulerILi64ELi64ELi256ELi128ELb1ELb1ELb1ELb0ELb1ELb1EEEEEEEEEvNT_6ParamsE --------------------------
	.section	.nv.info._ZN7cutlass13device_kernelIN5flash11enable_sm90INS1_16FlashAttnFwdSm90INS1_25CollectiveMainloopFwdSm90ILi2EN4cute5tupleIJNS5_1CILi1EEES8_S8_EEENS6_IJNS7_ILi64EEESA_SA_EEELi512ENS_10bfloat16_tEfNS_4arch4Sm90ELb0ELb0ELb0ELb1ELb0ELb1ELb1ELb0ELb0ELb1ELb1ELb0EEENS1_21CollectiveEpilogueFwdINS6_IJSA_NS7_ILi512EEESA_EEES9_SC_SE_Li256ELb1ELb1ELb1ELb0EEENS1_36VarlenDynamicPersistentTileSchedulerILi64ELi64ELi256ELi128ELb1ELb1ELb1ELb0ELb1ELb1EEEEEEEEEvNT_6ParamsE,"",@"SHT_CUDA_INFO"
	.sectionflags	@""
	.align	4


	//----- nvinfo : EIATTR_CUDA_API_VERSION
	.align		4
        /*0000*/ 	.byte	0x04, 0x37
        /*0002*/ 	.short	(.L_450 - .L_449)
.L_449:
        /*0004*/ 	.word	0x00000082


	//----- nvinfo : EIATTR_KPARAM_INFO
	.align		4
.L_450:
        /*0008*/ 	.byte	0x04, 0x17
        /*000a*/ 	.short	(.L_452 - .L_451)
.L_451:
        /*000c*/ 	.word	0x00000000
        /*0010*/ 	.short	0x0000
        /*0012*/ 	.short	0x0000
        /*0014*/ 	.byte	0x00, 0xf0, 0x01, 0x2e


	//----- nvinfo : EIATTR_SPARSE_MMA_MASK
	.align		4
.L_452:
        /*0018*/ 	.byte	0x03, 0x50
        /*001a*/ 	.short	0x0000


	//----- nvinfo : EIATTR_MAXREG_COUNT
	.align		4
        /*001c*/ 	.byte	0x03, 0x1b
        /*001e*/ 	.short	0x00a8


	//----- nvinfo : EIATTR_MERCURY_ISA_VERSION
	.align		4
        /*0020*/ 	.byte	0x03, 0x5f
        /*0022*/ 	.short	0x0101


	//----- nvinfo : EIATTR_VRC_CTA_INIT_COUNT
	.align		4
        /*0024*/ 	.byte	0x02, 0x4a
	.zero		1
	.zero		1


	//----- nvinfo : EIATTR_EXIT_INSTR_OFFSETS
	.align		4
        /*0028*/ 	.byte	0x04, 0x1c
        /*002a*/ 	.short	(.L_454 - .L_453)


	//   ....[0]....
.L_453:
        /*002c*/ 	.word	0x00000010


	//----- nvinfo : EIATTR_MAX_THREADS
	.align		4
.L_454:
        /*0030*/ 	.byte	0x04, 0x05
        /*0032*/ 	.short	(.L_456 - .L_455)
.L_455:
        /*0034*/ 	.word	0x00000180
        /*0038*/ 	.word	0x00000001
        /*003c*/ 	.word	0x00000001


	//----- nvinfo : EIATTR_CBANK_PARAM_SIZE
	.align		4
.L_456:
        /*0040*/ 	.byte	0x03, 0x19
        /*0042*/ 	.short	0x0b80


	//----- nvinfo : EIATTR_PARAM_CBANK
	.align		4
        /*0044*/ 	.byte	0x04, 0x0a
        /*0046*/ 	.short	(.L_458 - .L_457)
	.align		4
.L_457:
        /*0048*/ 	.word	index@(.nv.constant0._ZN7cutlass13device_kernelIN5flash11enable_sm90INS1_16FlashAttnFwdSm90INS1_25CollectiveMainloopFwdSm90ILi2EN4cute5tupleIJNS5_1CILi1EEES8_S8_EEENS6_IJNS7_ILi64EEESA_SA_EEELi512ENS_10bfloat16_tEfNS_4arch4Sm90ELb0ELb0ELb0ELb1ELb0ELb1ELb1ELb0ELb0ELb1ELb1ELb0EEENS1_21CollectiveEpilogueFwdINS6_IJSA_NS7_ILi512EEESA_EEES9_SC_SE_Li256ELb1ELb1ELb1ELb0EEENS1_36VarlenDynamicPersistentTileSchedulerILi64ELi64ELi256ELi128ELb1ELb1ELb1ELb0ELb1ELb1EEEEEEEEEvNT_6ParamsE)
        /*004c*/ 	.short	0x0380
        /*004e*/ 	.short	0x0b80


	//----- nvinfo : EIATTR_SW_WAR
	.align		4
.L_458:
        /*0050*/ 	.byte	0x04, 0x36
        /*0052*/ 	.short	(.L_460 - .L_459)
.L_459:
        /*0054*/ 	.word	0x00000008
.L_460:


//--------------------- .nv.info._ZN7cutlass13device_kernelIN5flash11enable_sm90INS1_16FlashAttnFwdSm90INS1_25CollectiveMainloopFwdSm90ILi2EN4cute5tupleIJNS5_1CILi1EEES8_S8_EEENS6_IJNS7_ILi64EEESA_SA_EEELi512ENS_10bfloat16_tEfNS_4arch4Sm90ELb0ELb1ELb0ELb0ELb0ELb0ELb0ELb0ELb0ELb1ELb1ELb0EEENS1_21CollectiveEpilogueFwdINS6_IJSA_NS7_ILi512EEESA_EEES9_SC_SE_Li256ELb0ELb1ELb1ELb0EEENS1_19SingleTileSchedulerILb0ELb1ELb1ELi64EEEEEEEEEvNT_6ParamsE --------------------------
	.section	.nv.info._ZN7cutlass13device_kernelIN5flash11enable_sm90INS1_16FlashAttnFwdSm90INS1_25CollectiveMainloopFwdSm90ILi2EN4cute5tupleIJNS5_1CILi1EEES8_S8_EEENS6_IJNS7_ILi64EEESA_SA_EEELi512ENS_10bfloat16_tEfNS_4arch4Sm90ELb0ELb1ELb0ELb0ELb0ELb0ELb0ELb0ELb0ELb1ELb1ELb0EEENS1_21CollectiveEpilogueFwdINS6_IJSA_NS7_ILi512EEESA_EEES9_SC_SE_Li256ELb0ELb1ELb1ELb0EEENS1_19SingleTileSchedulerILb0ELb1ELb1ELi64EEEEEEEEEvNT_6ParamsE,"",@"SHT_CUDA_INFO"
	.sectionflags	@""
	.align	4


	//----- nvinfo : EIATTR_CUDA_API_VERSION
	.align		4
        /*0000*/ 	.byte	0x04, 0x37
        /*0002*/ 	.short	(.L_462 - .L_461)
.L_461:
        /*0004*/ 	.word	0x00000082


	//----- nvinfo : EIATTR_KPARAM_INFO
	.align		4
.L_462:
        /*0008*/ 	.byte	0x04, 0x17
        /*000a*/ 	.short	(.L_464 - .L_463)
.L_463:
        /*000c*/ 	.word	0x00000000
        /*0010*/ 	.short	0x0000
        /*0012*/ 	.short	0x0000
        /*0014*/ 	.byte	0x00, 0xf0, 0x01, 0x28


	//----- nvinfo : EIATTR_SPARSE_MMA_MASK
	.align		4
.L_464:
        /*0018*/ 	.byte	0x03, 0x50
        /*001a*/ 	.short	0x0000


	//----- nvinfo : EIATTR_MAXREG_COUNT
	.align		4
        /*001c*/ 	.byte	0x03, 0x1b
        /*001e*/ 	.short	0x00a8


	//----- nvinfo : EIATTR_MERCURY_ISA_VERSION
	.align		4
        /*0020*/ 	.byte	0x03, 0x5f
        /*0022*/ 	.short	0x0101


	//----- nvinfo : EIATTR_VRC_CTA_INIT_COUNT
	.align		4
        /*0024*/ 	.byte	0x02, 0x4a
	.zero		1
	.zero		1


	//----- nvinfo : EIATTR_EXIT_INSTR_OFFSETS
	.align		4
        /*0028*/ 	.byte	0x04, 0x1c
        /*002a*/ 	.short	(.L_466 - .L_465)


	//   ....[0]....
.L_465:
        /*002c*/ 	.word	0x00000010


	//----- nvinfo : EIATTR_MAX_THREADS
	.align		4
.L_466:
        /*0030*/ 	.byte	0x04, 0x05
        /*0032*/ 	.short	(.L_468 - .L_467)
.L_467:
        /*0034*/ 	.word	0x00000180
        /*0038*/ 	.word	0x00000001
        /*003c*/ 	.word	0x00000001


	//----- nvinfo : EIATTR_CBANK_PARAM_SIZE
	.align		4
.L_468:
        /*0040*/ 	.byte	0x03, 0x19
        /*0042*/ 	.short	0x0a00


	//----- nvinfo : EIATTR_PARAM_CBANK
	.align		4
        /*0044*/ 	.byte	0x04, 0x0a
        /*0046*/ 	.short	(.L_470 - .L_469)
	.align		4
.L_469:
        /*0048*/ 	.word	index@(.nv.constant0._ZN7cutlass13device_kernelIN5flash11enable_sm90INS1_16FlashAttnFwdSm90INS1_25CollectiveMainloopFwdSm90ILi2EN4cute5tupleIJNS5_1CILi1EEES8_S8_EEENS6_IJNS7_ILi64EEESA_SA_EEELi512ENS_10bfloat16_tEfNS_4arch4Sm90ELb0ELb1ELb0ELb0ELb0ELb0ELb0ELb0ELb0ELb1ELb1ELb0EEENS1_21CollectiveEpilogueFwdINS6_IJSA_NS7_ILi512EEESA_EEES9_SC_SE_Li256ELb0ELb1ELb1ELb0EEENS1_19SingleTileSchedulerILb0ELb1ELb1ELi64EEEEEEEEEvNT_6ParamsE)
        /*004c*/ 	.short	0x0380
        /*004e*/ 	.short	0x0a00


	//----- nvinfo : EIATTR_SW_WAR
	.align		4
.L_470:
        /*0050*/ 	.byte	0x04, 0x36
        /*0052*/ 	.short	(.L_472 - .L_471)
.L_471:
        /*0054*/ 	.word	0x00000008
.L_472:


//--------------------- .nv.info._ZN7cutlass13device_kernelIN5flash11enable_sm90INS1_16FlashAttnFwdSm90INS1_25CollectiveMainloopFwdSm90ILi2EN4cute5tupleIJNS5_1CILi1EEES8_S8_EEENS6_IJNS7_ILi64EEESA_SA_EEELi512ENS_10bfloat16_tEfNS_4arch4Sm90ELb0ELb1ELb0ELb0ELb0ELb0ELb1ELb0ELb0ELb1ELb1ELb0EEENS1_21CollectiveEpilogueFwdINS6_IJSA_NS7_ILi512EEESA_EEES9_SC_SE_Li256ELb0ELb1ELb1ELb0EEENS1_19SingleTileSchedulerILb0ELb1ELb1ELi64EEEEEEEEEvNT_6ParamsE --------------------------
	.section	.nv.info._ZN7cutlass13device_kernelIN5flash11enable_sm90INS1_16FlashAttnFwdSm90INS1_25CollectiveMainloopFwdSm90ILi2EN4cute5tupleIJNS5_1CILi1EEES8_S8_EEENS6_IJNS7_ILi64EEESA_SA_EEELi512ENS_10bfloat16_tEfNS_4arch4Sm90ELb0ELb1ELb0ELb0ELb0ELb0ELb1ELb0ELb0ELb1ELb1ELb0EEENS1_21CollectiveEpilogueFwdINS6_IJSA_NS7_ILi512EEESA_EEES9_SC_SE_Li256ELb0ELb1ELb1ELb0EEENS1_19SingleTileSchedulerILb0ELb1ELb1ELi64EEEEEEEEEvNT_6ParamsE,"",@"SHT_CUDA_INFO"
	.sectionflags	@""
	.align	4


	//----- nvinfo : EIATTR_CUDA_API_VERSION
	.align		4
        /*0000*/ 	.byte	0x04, 0x37
        /*0002*/ 	.short	(.L_474 - .L_473)
.L_473:
        /*0004*/ 	.word	0x00000082


	//----- nvinfo : EIATTR_KPARAM_INFO
	.align		4
.L_474:
        /*0008*/ 	.byte	0x04, 0x17
        /*000a*/ 	.short	(.L_476 - .L_475)
.L_475:
        /*000c*/ 	.word	0x00000000
        /*0010*/ 	.short	0x0000
        /*0012*/ 	.short	0x0000
        /*0014*/ 	.byte	0x00, 0xf0, 0x01, 0x2c


	//----- nvinfo : EIATTR_SPARSE_MMA_MASK
	.align		4
.L_476:
        /*0018*/ 	.byte	0x03, 0x50
        /*001a*/ 	.short	0x0000


	//----- nvinfo : EIATTR_MAXREG_COUNT
	.align		4
        /*001c*/ 	.byte	0x03, 0x1b
        /*001e*/ 	.short	0x00a8


	//----- nvinfo : EIATTR_MERCURY_ISA_VERSION
	.align		4
        /*0020*/ 	.byte	0x03, 0x5f
        /*0022*/ 	.short	0x0101


	//----- nvinfo : EIATTR_VRC_CTA_INIT_COUNT
	.align		4
        /*0024*/ 	.byte	0x02, 0x4a
	.zero		1
	.zero		1


	//----- nvinfo : EIATTR_EXIT_INSTR_OFFSETS
	.align		4
        /*0028*/ 	.byte	0x04, 0x1c
        /*002a*/ 	.short	(.L_478 - .L_477)


	//   ....[0]....
.L_477:
        /*002c*/ 	.word	0x00000010


	//----- nvinfo : EIATTR_MAX_THREADS
	.align		4
.L_478:
        /*0030*/ 	.byte	0x04, 0x05
        /*0032*/ 	.short	(.L_480 - .L_479)
.L_479:
        /*0034*/ 	.word	0x00000180
        /*0038*/ 	.word	0x00000001
        /*003c*/ 	.word	0x00000001


	//----- nvinfo : EIATTR_CBANK_PARAM_SIZE
	.align		4
.L_480:
        /*0040*/ 	.byte	0x03, 0x19
        /*0042*/ 	.short	0x0b00


	//----- nvinfo : EIATTR_PARAM_CBANK
	.align		4
        /*0044*/ 	.byte	0x04, 0x0a
        /*0046*/ 	.short	(.L_482 - .L_481)
	.align		4
.L_481:
        /*0048*/ 	.word	index@(.nv.constant0._ZN7cutlass13device_kernelIN5flash11enable_sm90INS1_16FlashAttnFwdSm90INS1_25CollectiveMainloopFwdSm90ILi2EN4cute5tupleIJNS5_1CILi1EEES8_S8_EEENS6_IJNS7_ILi64EEESA_SA_EEELi512ENS_10bfloat16_tEfNS_4arch4Sm90ELb0ELb1ELb0ELb0ELb0ELb0ELb1ELb0ELb0ELb1ELb1ELb0EEENS1_21CollectiveEpilogueFwdINS6_IJSA_NS7_ILi512EEESA_EEES9_SC_SE_Li256ELb0ELb1ELb1ELb0EEENS1_19SingleTileSchedulerILb0ELb1ELb1ELi64EEEEEEEEEvNT_6ParamsE)
        /*004c*/ 	.short	0x0380
        /*004e*/ 	.short	0x0b00


	//----- nvinfo : EIATTR_SW_WAR
	.align		4
.L_482:
        /*0050*/ 	.byte	0x04, 0x36
        /*0052*/ 	.short	(.L_484 - .L_483)
.L_483:
        /*0054*/ 	.word	0x00000008
.L_484:


//--------------------- .nv.info._ZN7cutlass13device_kernelIN5flash11enable_sm90INS1_16FlashAttnFwdSm90INS1_25CollectiveMainloopFwdSm90ILi2EN4cute5tupleIJNS5_1CILi1EEES8_S8_EEENS6_IJNS7_ILi64EEESA_SA_EEELi512ENS_10bfloat16_tEfNS_4arch4Sm90ELb0ELb1ELb0ELb1ELb0ELb0ELb0ELb0ELb0ELb1ELb1ELb0EEENS1_21CollectiveEpilogueFwdINS6_IJSA_NS7_ILi512EEESA_EEES9_SC_SE_Li256ELb1ELb1ELb1ELb0EEENS1_36VarlenDynamicPersistentTileSchedulerILi64ELi64ELi256ELi128ELb1ELb1ELb1ELb1ELb0ELb1EEEEEEEEEvNT_6ParamsE --------------------------
	.section	.nv.info._ZN7cutlass13device_kernelIN5flash11enable_sm90INS1_16FlashAttnFwdSm90INS1_25CollectiveMainloopFwdSm90ILi2EN4cute5tupleIJNS5_1CILi1EEES8_S8_EEENS6_IJNS7_ILi64EEESA_SA_EEELi512ENS_10bfloat16_tEfNS_4arch4Sm90ELb0ELb1ELb0ELb1ELb0ELb0ELb0ELb0ELb0ELb1ELb1ELb0EEENS1_21CollectiveEpilogueFwdINS6_IJSA_NS7_ILi512EEESA_EEES9_SC_SE_Li256ELb1ELb1ELb1ELb0EEENS1_36VarlenDynamicPersistentTileSchedulerILi64ELi64ELi256ELi128ELb1ELb1ELb1ELb1ELb0ELb1EEEEEEEEEvNT_6ParamsE,"",@"SHT_CUDA_INFO"
	.sectionflags	@""
	.align	4


	//----- nvinfo : EIATTR_CUDA_API_VERSION
	.align		4
        /*0000*/ 	.byte	0x04, 0x37
        /*0002*/ 	.short	(.L_486 - .L_485)
.L_485:
        /*0004*/ 	.word	0x00000082


	//----- nvinfo : EIATTR_KPARAM_INFO
	.align		4
.L_486:
        /*0008*/ 	.byte	0x04, 0x17
        /*000a*/ 	.short	(.L_488 - .L_487)
.L_487:
        /*000c*/ 	.word	0x00000000
        /*0010*/ 	.short	0x0000
        /*0012*/ 	.short	0x0000
        /*0014*/ 	.byte	0x00, 0xf0, 0x01, 0x2a


	//----- nvinfo : EIATTR_SPARSE_MMA_MASK
	.align		4
.L_488:
        /*0018*/ 	.byte	0x03, 0x50
        /*001a*/ 	.short	0x0000


	//----- nvinfo : EIATTR_MAXREG_COUNT
	.align		4
        /*001c*/ 	.byte	0x03, 0x1b
        /*001e*/ 	.short	0x00a8


	//----- nvinfo : EIATTR_MERCURY_ISA_VERSION
	.align		4
        /*0020*/ 	.byte	0x03, 0x5f
        /*0022*/ 	.short	0x0101


	//----- nvinfo : EIATTR_VRC_CTA_INIT_COUNT
	.align		4
        /*0024*/ 	.byte	0x02, 0x4a
	.zero		1
	.zero		1


	//----- nvinfo : EIATTR_EXIT_INSTR_OFFSETS
	.align		4
        /*0028*/ 	.byte	0x04, 0x1c
        /*002a*/ 	.short	(.L_490 - .L_489)


	//   ....[0]....
.L_489:
        /*002c*/ 	.word	0x00000010


	//----- nvinfo : EIATTR_MAX_THREADS
	.align		4
.L_490:
        /*0030*/ 	.byte	0x04, 0x05
        /*0032*/ 	.short	(.L_492 - .L_491)
.L_491:
        /*0034*/ 	.word	0x00000180
        /*0038*/ 	.word	0x00000001
        /*003c*/ 	.word	0x00000001


	//----- nvinfo : EIATTR_CBANK_PARAM_SIZE
	.align		4
.L_492:
        /*0040*/ 	.byte	0x03, 0x19
        /*0042*/ 	.short	0x0a80


	//----- nvinfo : EIATTR_PARAM_CBANK
	.align		4
        /*0044*/ 	.byte	0x04, 0x0a
        /*0046*/ 	.short	(.L_494 - .L_493)
	.align		4
.L_493:
        /*0048*/ 	.word	index@(.nv.constant0._ZN7cutlass13device_kernelIN5flash11enable_sm90INS1_16FlashAttnFwdSm90INS1_25CollectiveMainloopFwdSm90ILi2EN4cute5tupleIJNS5_1CILi1EEES8_S8_EEENS6_IJNS7_ILi64EEESA_SA_EEELi512ENS_10bfloat16_tEfNS_4arch4Sm90ELb0ELb1ELb0ELb1ELb0ELb0ELb0ELb0ELb0ELb1ELb1ELb0EEENS1_21CollectiveEpilogueFwdINS6_IJSA_NS7_ILi512EEESA_EEES9_SC_SE_Li256ELb1ELb1ELb1ELb0EEENS1_36VarlenDynamicPersistentTileSchedulerILi64ELi64ELi256ELi128ELb1ELb1ELb1ELb1ELb0ELb1EEEEEEEEEvNT_6ParamsE)
        /*004c*/ 	.short	0x0380
        /*004e*/ 	.short	0x0a80


	//----- nvinfo : EIATTR_SW_WAR
	.align		4
.L_494:
        /*0050*/ 	.byte	0x04, 0x36
        /*0052*/ 	.short	(.L_496 - .L_495)
.L_495:
        /*0054*/ 	.word	0x00000008
.L_496:


//--------------------- .nv.info._ZN7cutlass13device_kernelIN5flash11enable_sm90INS1_16FlashAttnFwdSm90INS1_25CollectiveMainloopFwdSm90ILi2EN4cute5tupleIJNS5_1CILi1EEES8_S8_EEENS6_IJNS7_ILi64EEESA_SA_EEELi512ENS_10bfloat16_tEfNS_4arch4Sm90ELb0ELb1ELb0ELb1ELb0ELb1ELb0ELb0ELb0ELb1ELb1ELb0EEENS1_21CollectiveEpilogueFwdINS6_IJSA_NS7_ILi512EEESA_EEES9_SC_SE_Li256ELb1ELb1ELb1ELb0EEENS1_36VarlenDynamicPersistentTileSchedulerILi64ELi64ELi256ELi128ELb1ELb1ELb1ELb1ELb0ELb1EEEEEEEEEvNT_6ParamsE --------------------------
	.section	.nv.info._ZN7cutlass13device_kernelIN5flash11enable_sm90INS1_16FlashAttnFwdSm90INS1_25CollectiveMainloopFwdSm90ILi2EN4cute5tupleIJNS5_1CILi1EEES8_S8_EEENS6_IJNS7_ILi64EEESA_SA_EEELi512ENS_10bfloat16_tEfNS_4arch4Sm90ELb0ELb1ELb0ELb1ELb0ELb1ELb0ELb0ELb0ELb1ELb1ELb0EEENS1_21CollectiveEpilogueFwdINS6_IJSA_NS7_ILi512EEESA_EEES9_SC_SE_Li256ELb1ELb1ELb1ELb0EEENS1_36VarlenDynamicPersistentTileSchedulerILi64ELi64ELi256ELi128ELb1ELb1ELb1ELb1ELb0ELb1EEEEEEEEEvNT_6ParamsE,"",@"SHT_CUDA_INFO"
	.sectionflags	@""
	.align	4


	//----- nvinfo : EIATTR_CUDA_API_VERSION
	.align		4
        /*0000*/ 	.byte	0x04, 0x37
        /*0002*/ 	.short	(.L_498 - .L_497)
.L_497:
        /*0004*/ 	.word	0x00000082


	//----- nvinfo : EIATTR_KPARAM_INFO
	.align		4
.L_498:
        /*0008*/ 	.byte	0x04, 0x17
        /*000a*/ 	.short	(.L_500 - .L_499)
.L_499:
        /*000c*/ 	.word	0x00000000
        /*0010*/ 	.short	0x0000
        /*0012*/ 	.short	0x0000
        /*0014*/ 	.byte	0x00, 0xf0, 0x01, 0x2a


	//----- nvinfo : EIATTR_SPARSE_MMA_MASK
	.align		4
.L_500:
        /*0018*/ 	.byte	0x03, 0x50
        /*001a*/ 	.short	0x0000


	//----- nvinfo : EIATTR_MAXREG_COUNT
	.align		4
        /*001c*/ 	.byte	0x03, 0x1b
        /*001e*/ 	.short	0x00a8


	//----- nvinfo : EIATTR_MERCURY_ISA_VERSION
	.align		4
        /*0020*/ 	.byte	0x03, 0x5f
        /*0022*/ 	.short	0x0101


	//----- nvinfo : EIATTR_VRC_CTA_INIT_COUNT
	.align		4
        /*0024*/ 	.byte	0x02, 0x4a
	.zero		1
	.zero		1


	//----- nvinfo : EIATTR_EXIT_INSTR_OFFSETS
	.align		4
        /*0028*/ 	.byte	0x04, 0x1c
        /*002a*/ 	.short	(.L_502 - .L_501)


	//   ....[0]....
.L_501:
        /*002c*/ 	.word	0x00000010


	//----- nvinfo : EIATTR_MAX_THREADS
	.align		4
.L_502:
        /*0030*/ 	.byte	0x04, 0x05
        /*0032*/ 	.short	(.L_504 - .L_503)
.L_503:
        /*0034*/ 	.word	0x00000180
        /*0038*/ 	.word	0x00000001
        /*003c*/ 	.word	0x00000001


	//----- nvinfo : EIATTR_CBANK_PARAM_SIZE
	.align		4
.L_504:
        /*0040*/ 	.byte	0x03, 0x19
        /*0042*/ 	.short	0x0a80


	//----- nvinfo : EIATTR_PARAM_CBANK
	.align		4
        /*0044*/ 	.byte	0x04, 0x0a
        /*0046*/ 	.short	(.L_506 - .L_505)
	.align		4
.L_505:
        /*0048*/ 	.word	index@(.nv.constant0._ZN7cutlass13device_kernelIN5flash11enable_sm90INS1_16FlashAttnFwdSm90INS1_25CollectiveMainloopFwdSm90ILi2EN4cute5tupleIJNS5_1CILi1EEES8_S8_EEENS6_IJNS7_ILi64EEESA_SA_EEELi512ENS_10bfloat16_tEfNS_4arch4Sm90ELb0ELb1ELb0ELb1ELb0ELb1ELb0ELb0ELb0ELb1ELb1ELb0EEENS1_21CollectiveEpilogueFwdINS6_IJSA_NS7_ILi512EEESA_EEES9_SC_SE_Li256ELb1ELb1ELb1ELb0EEENS1_36VarlenDynamicPersistentTileSchedulerILi64ELi64ELi256ELi128ELb1ELb1ELb1ELb1ELb0ELb1EEEEEEEEEvNT_6ParamsE)
        /*004c*/ 	.short	0x0380
        /*004e*/ 	.short	0x0a80


	//----- nvinfo : EIATTR_SW_WAR
	.align		4
.L_506:
        /*0050*/ 	.byte	0x04, 0x36
        /*0052*/ 	.short	(.L_508 - .L_507)
.L_507:
        /*0054*/ 	.word	0x00000008
.L_508:


//--------------------- .nv.info._ZN7cutlass13device_kernelIN5flash11enable_sm90INS1_16FlashAttnFwdSm90INS1_25CollectiveMainloopFwdSm90ILi2EN4cute5tupleIJNS5_1CILi1EEES8_S8_EEENS6_IJNS7_ILi64EEESA_SA_EEELi512ENS_10bfloat16_tEfNS_4arch4Sm90ELb0ELb1ELb0ELb1ELb0ELb0ELb1ELb0ELb0ELb1ELb1ELb0EEENS1_21CollectiveEpilogueFwdINS6_IJSA_NS7_ILi512EEESA_EEES9_SC_SE_Li256ELb1ELb1ELb1ELb0EEENS1_36VarlenDynamicPersistentTileSchedulerILi64ELi64ELi256ELi128ELb1ELb1ELb1ELb1ELb0ELb1EEEEEEEEEvNT_6ParamsE --------------------------
	.section	.nv.info._ZN7cutlass13device_kernelIN5flash11enable_sm90INS1_16FlashAttnFwdSm90INS1_25CollectiveMainloopFwdSm90ILi2EN4cute5tupleIJNS5_1CILi1EEES8_S8_EEENS6_IJNS7_ILi64EEESA_SA_EEELi512ENS_10bfloat16_tEfNS_4arch4Sm90ELb0ELb1ELb0ELb1ELb0ELb0ELb1ELb0ELb0ELb1ELb1ELb0EEENS1_21CollectiveEpilogueFwdINS6_IJSA_NS7_ILi512EEESA_EEES9_SC_SE_Li256ELb1ELb1ELb1ELb0EEENS1_36VarlenDynamicPersistentTileSchedulerILi64ELi64ELi256ELi128ELb1ELb1ELb1ELb1ELb0ELb1EEEEEEEEEvNT_6ParamsE,"",@"SHT_CUDA_INFO"
	.sectionflags	@""
	.align	4


	//----- nvinfo : EIATTR_CUDA_API_VERSION
	.align		4
        /*0000*/ 	.byte	0x04, 0x37
        /*0002*/ 	.short	(.L_510 - .L_509)
.L_509:
        /*0004*/ 	.word	0x00000082


	//----- nvinfo : EIATTR_KPARAM_INFO
	.align		4
.L_510:
        /*0008*/ 	.byte	0x04, 0x17
        /*000a*/ 	.short	(.L_512 - .L_511)
.L_511:
        /*000c*/ 	.word	0x00000000
        /*0010*/ 	.short	0x0000
        /*0012*/ 	.short	0x0000
        /*0014*/ 	.byte	0x00, 0xf0, 0x01, 0x2e


	//----- nvinfo : EIATTR_SPARSE_MMA_MASK
	.align		4
.L_512:
        /*0018*/ 	.byte	0x03, 0x50
        /*001a*/ 	.short	0x0000


	//----- nvinfo : EIATTR_MAXREG_COUNT
	.align		4
        /*001c*/ 	.byte	0x03, 0x1b
        /*001e*/ 	.short	0x00a8


	//----- nvinfo : EIATTR_MERCURY_ISA_VERSION
	.align		4
        /*0020*/ 	.byte	0x03, 0x5f
        /*0022*/ 	.short	0x0101


	//----- nvinfo : EIATTR_VRC_CTA_INIT_COUNT
	.align		4
        /*0024*/ 	.byte	0x02, 0x4a
	.zero		1
	.zero		1


	//----- nvinfo : EIATTR_EXIT_INSTR_OFFSETS
	.align		4
        /*0028*/ 	.byte	0x04, 0x1c
        /*002a*/ 	.short	(.L_514 - .L_513)


	//   ....[0]....
.L_513:
        /*002c*/ 	.word	0x00000010


	//----- nvinfo : EIATTR_MAX_THREADS
	.align		4
.L_514:
        /*0030*/ 	.byte	0x04, 0x05
        /*0032*/ 	.short	(.L_516 - .L_515)
.L_515:
        /*0034*/ 	.word	0x00000180
        /*0038*/ 	.word	0x00000001
        /*003c*/ 	.word	0x00000001


	//----- nvinfo : EIATTR_CBANK_PARAM_SIZE
	.align		4
.L_516:
        /*0040*/ 	.byte	0x03, 0x19
        /*0042*/ 	.short	0x0b80


	//----- nvinfo : EIATTR_PARAM_CBANK
	.align		4
        /*0044*/ 	.byte	0x04, 0x0a
        /*0046*/ 	.short	(.L_518 - .L_517)
	.align		4
.L_517:
        /*0048*/ 	.word	index@(.nv.constant0._ZN7cutlass13device_kernelIN5flash11enable_sm90INS1_16FlashAttnFwdSm90INS1_25CollectiveMainloopFwdSm90ILi2EN4cute5tupleIJNS5_1CILi1EEES8_S8_EEENS6_IJNS7_ILi64EEESA_SA_EEELi512ENS_10bfloat16_tEfNS_4arch4Sm90ELb0ELb1ELb0ELb1ELb0ELb0ELb1ELb0ELb0ELb1ELb1ELb0EEENS1_21CollectiveEpilogueFwdINS6_IJSA_NS7_ILi512EEESA_EEES9_SC_SE_Li256ELb1ELb1ELb1ELb0EEENS1_36VarlenDynamicPersistentTileSchedulerILi64ELi64ELi256ELi128ELb1ELb1ELb1ELb1ELb0ELb1EEEEEEEEEvNT_6ParamsE)
        /*004c*/ 	.short	0x0380
        /*004e*/ 	.short	0x0b80


	//----- nvinfo : EIATTR_SW_WAR
	.align		4
.L_518:
        /*0050*/ 	.byte	0x04, 0x36
        /*0052*/ 	.short	(.L_520 - .L_519)
.L_519:
        /*0054*/ 	.word	0x00000008
.L_520:


//--------------------- .nv.info._ZN7cutlass13device_kernelIN5flash11enable_sm90INS1_16FlashAttnFwdSm90INS1_25CollectiveMainloopFwdSm90ILi2EN4cute5tupleIJNS5_1CILi1EEES8_S8_EEENS6_IJNS7_ILi64EEESA_SA_EEELi512ENS_10bfloat16_tEfNS_4arch4Sm90ELb0ELb1ELb0ELb1ELb0ELb1ELb1ELb0ELb0ELb1ELb1ELb0EEENS1_21CollectiveEpilogueFwdINS6_IJSA_NS7_ILi512EEESA_EEES9_SC_SE_Li256ELb1ELb1ELb1ELb0EEENS1_36VarlenDynamicPersistentTileSchedulerILi64ELi64ELi256ELi128ELb1ELb1ELb1ELb1ELb0ELb1EEEEEEEEEvNT_6ParamsE --------------------------
	.section	.nv.info._ZN7cutlass13device_kernelIN5flash11enable_sm90INS1_16FlashAttnFwdSm90INS1_25CollectiveMainloopFwdSm90ILi2EN4cute5tupleIJNS5_1CILi1EEES8_S8_EEENS6_IJNS7_ILi64EEESA_SA_EEELi512ENS_10bfloat16_tEfNS_4arch4Sm90ELb0ELb1ELb0ELb1ELb0ELb1ELb1ELb0ELb0ELb1ELb1ELb0EEENS1_21CollectiveEpilogueFwdINS6_IJSA_NS7_ILi512EEESA_EEES9_SC_SE_Li256ELb1ELb1ELb1ELb0EEENS1_36VarlenDynamicPersistentTileSchedulerILi64ELi64ELi256ELi128ELb1ELb1ELb1ELb1ELb0ELb1EEEEEEEEEvNT_6ParamsE,"",@"SHT_CUDA_INFO"
	.sectionflags	@""
	.align	4


	//----- nvinfo : EIATTR_CUDA_API_VERSION
	.align		4
        /*0000*/ 	.byte	0x04, 0x37
        /*0002*/ 	.short	(.L_522 - .L_521)
.L_521:
        /*0004*/ 	.word	0x00000082


	//----- nvinfo : EIATTR_KPARAM_INFO
	.align		4
.L_522:
        /*0008*/ 	.byte	0x04, 0x17
        /*000a*/ 	.short	(.L_524 - .L_523)
.L_523:
        /*000c*/ 	.word	0x00000000
        /*0010*/ 	.short	0x0000
        /*0012*/ 	.short	0x0000
        /*0014*/ 	.byte	0x00, 0xf0, 0x01, 0x2e


	//----- nvinfo : EIATTR_SPARSE_MMA_MASK
	.align		4
.L_524:
        /*0018*/ 	.byte	0x03, 0x50
        /*001a*/ 	.short	0x0000


	//----- nvinfo : EIATTR_MAXREG_COUNT
	.align		4
        /*001c*/ 	.byte	0x03, 0x1b
        /*001e*/ 	.short	0x00a8


	//----- nvinfo : EIATTR_MERCURY_ISA_VERSION
	.align		4
        /*0020*/ 	.byte	0x03, 0x5f
        /*0022*/ 	.short	0x0101


	//----- nvinfo : EIATTR_VRC_CTA_INIT_COUNT
	.align		4
        /*0024*/ 	.byte	0x02, 0x4a
	.zero		1
	.zero		1


	//----- nvinfo : EIATTR_EXIT_INSTR_OFFSETS
	.align		4
        /*0028*/ 	.byte	0x04, 0x1c
        /*002a*/ 	.short	(.L_526 - .L_525)


	//   ....[0]....
.L_525:
        /*002c*/ 	.word	0x00000010


	//----- nvinfo : EIATTR_MAX_THREADS
	.align		4
.L_526:
        /*0030*/ 	.byte	0x04, 0x05
        /*0032*/ 	.short	(.L_528 - .L_527)
.L_527:
        /*0034*/ 	.word	0x00000180
        /*0038*/ 	.word	0x00000001
        /*003c*/ 	.word	0x00000001


	//----- nvinfo : EIATTR_CBANK_PARAM_SIZE
	.align		4
.L_528:
        /*0040*/ 	.byte	0x03, 0x19
        /*0042*/ 	.short	0x0b80


	//----- nvinfo : EIATTR_PARAM_CBANK
	.align		4
        /*0044*/ 	.byte	0x04, 0x0a
        /*0046*/ 	.short	(.L_530 - .L_529)
	.align		4
.L_529:
        /*0048*/ 	.word	index@(.nv.constant0._ZN7cutlass13device_kernelIN5flash11enable_sm90INS1_16FlashAttnFwdSm90INS1_25CollectiveMainloopFwdSm90ILi2EN4cute5tupleIJNS5_1CILi1EEES8_S8_EEENS6_IJNS7_ILi64EEESA_SA_EEELi512ENS_10bfloat16_tEfNS_4arch4Sm90ELb0ELb1ELb0ELb1ELb0ELb1ELb1ELb0ELb0ELb1ELb1ELb0EEENS1_21CollectiveEpilogueFwdINS6_IJSA_NS7_ILi512EEESA_EEES9_SC_SE_Li256ELb1ELb1ELb1ELb0EEENS1_36VarlenDynamicPersistentTileSchedulerILi64ELi64ELi256ELi128ELb1ELb1ELb1ELb1ELb0ELb1EEEEEEEEEvNT_6ParamsE)
        /*004c*/ 	.short	0x0380
        /*004e*/ 	.short	0x0b80


	//----- nvinfo : EIATTR_SW_WAR
	.align		4
.L_530:
        /*0050*/ 	.byte	0x04, 0x36
        /*0052*/ 	.short	(.L_532 - .L_531)
.L_531:
        /*0054*/ 	.word	0x00000008
.L_532:


//--------------------- .nv.info._ZN7cutlass13device_kernelIN5flash11enable_sm90INS1_16FlashAttnFwdSm90INS1_25CollectiveMainloopFwdSm90ILi2EN4cute5tupleIJNS5_1CILi1EEES8_S8_EEENS6_IJNS7_ILi64EEESA_SA_EEELi512ENS_10bfloat16_tEfNS_4arch4Sm90ELb1ELb0ELb0ELb0ELb0ELb0ELb0ELb0ELb0ELb1ELb1ELb0EEENS1_21CollectiveEpilogueFwdINS6_IJSA_NS7_ILi512EEESA_EEES9_SC_SE_Li256ELb0ELb1ELb1ELb0EEENS1_19SingleTileSchedulerILb0ELb1ELb1ELi64EEEEEEEEEvNT_6ParamsE --------------------------
	.section	.nv.info._ZN7cutlass13device_kernelIN5flash11enable_sm90INS1_16FlashAttnFwdSm90INS1_25CollectiveMainloopFwdSm90ILi2EN4cute5tupleIJNS5_1CILi1EEES8_S8_EEENS6_IJNS7_ILi64EEESA_SA_EEELi512ENS_10bfloat16_tEfNS_4arch4Sm90ELb1ELb0ELb0ELb0ELb0ELb0ELb0ELb0ELb0ELb1ELb1ELb0EEENS1_21CollectiveEpilogueFwdINS6_IJSA_NS7_ILi512EEESA_EEES9_SC_SE_Li256ELb0ELb1ELb1ELb0EEENS1_19SingleTileSchedulerILb0ELb1ELb1ELi64EEEEEEEEEvNT_6ParamsE,"",@"SHT_CUDA_INFO"
	.sectionflags	@""
	.align	4


	//----- nvinfo : EIATTR_CUDA_API_VERSION
	.align		4
        /*0000*/ 	.byte	0x04, 0x37
        /*0002*/ 	.short	(.L_534 - .L_533)
.L_533:
        /*0004*/ 	.word	0x00000082


	//----- nvinfo : EIATTR_KPARAM_INFO
	.align		4
.L_534:
        /*0008*/ 	.byte	0x04, 0x17
        /*000a*/ 	.short	(.L_536 - .L_535)
.L_535:
        /*000c*/ 	.word	0x00000000
        /*0010*/ 	.short	0x0000
        /*0012*/ 	.short	0x0000
        /*0014*/ 	.byte	0x00, 0xf0, 0x01, 0x28


	//----- nvinfo : EIATTR_SPARSE_MMA_MASK
	.align		4
.L_536:
        /*0018*/ 	.byte	0x03, 0x50
        /*001a*/ 	.short	0x0000


	//----- nvinfo : EIATTR_MAXREG_COUNT
	.align		4
        /*001c*/ 	.byte	0x03, 0x1b
        /*001e*/ 	.short	0x00a8


	//----- nvinfo : EIATTR_MERCURY_ISA_VERSION
	.align		4
        /*0020*/ 	.byte	0x03, 0x5f
        /*0022*/ 	.short	0x0101


	//----- nvinfo : EIATTR_VRC_CTA_INIT_COUNT
	.align		4
        /*0024*/ 	.byte	0x02, 0x4a
	.zero		1
	.zero		1


	//----- nvinfo : EIATTR_EXIT_INSTR_OFFSETS
	.align		4
        /*0028*/ 	.byte	0x04, 0x1c
        /*002a*/ 	.short	(.L_538 - .L_537)


	//   ....[0]....
.L_537:
        /*002c*/ 	.word	0x00000010


	//----- nvinfo : EIATTR_MAX_THREADS
	.align		4
.L_538:
        /*0030*/ 	.byte	0x04, 0x05
        /*0032*/ 	.short	(.L_540 - .L_539)
.L_539:
        /*0034*/ 	.word	0x00000180
        /*0038*/ 	.word	0x00000001
        /*003c*/ 	.word	0x00000001


	//----- nvinfo : EIATTR_CBANK_PARAM_SIZE
	.align		4
.L_540:
        /*0040*/ 	.byte	0x03, 0x19
        /*0042*/ 	.short	0x0a00


	//----- nvinfo : EIATTR_PARAM_CBANK
	.align		4
        /*0044*/ 	.byte	0x04, 0x0a
        /*0046*/ 	.short	(.L_542 - .L_541)
	.align		4
.L_541:
        /*0048*/ 	.word	index@(.nv.constant0._ZN7cutlass13device_kernelIN5flash11enable_sm90INS1_16FlashAttnFwdSm90INS1_25CollectiveMainloopFwdSm90ILi2EN4cute5tupleIJNS5_1CILi1EEES8_S8_EEENS6_IJNS7_ILi64EEESA_SA_EEELi512ENS_10bfloat16_tEfNS_4arch4Sm90ELb1ELb0ELb0ELb0ELb0ELb0ELb0ELb0ELb0ELb1ELb1ELb0EEENS1_21CollectiveEpilogueFwdINS6_IJSA_NS7_ILi512EEESA_EEES9_SC_SE_Li256ELb0ELb1ELb1ELb0EEENS1_19SingleTileSchedulerILb0ELb1ELb1ELi64EEEEEEEEEvNT_6ParamsE)
        /*004c*/ 	.short	0x0380
        /*004e*/ 	.short	0x0a00


	//----- nvinfo : EIATTR_SW_WAR
	.align		4
.L_542:
        /*0050*/ 	.byte	0x04, 0x36
        /*0052*/ 	.short	(.L_544 - .L_543)
.L_543:
        /*0054*/ 	.word	0x00000008
.L_544:


//--------------------- .nv.info._ZN7cutlass13device_kernelIN5flash11enable_sm90INS1_16FlashAttnFwdSm90INS1_25CollectiveMainloopFwdSm90ILi2EN4cute5tupleIJNS5_1CILi1EEES8_S8_EEENS6_IJNS7_ILi64EEESA_SA_EEELi512ENS_10bfloat16_tEfNS_4arch4Sm90ELb1ELb0ELb0ELb0ELb0ELb0ELb1ELb0ELb0ELb1ELb1ELb0EEENS1_21CollectiveEpilogueFwdINS6_IJSA_NS7_ILi512EEESA_EEES9_SC_SE_Li256ELb0ELb1ELb1ELb0EEENS1_19SingleTileSchedulerILb0ELb1ELb1ELi64EEEEEEEEEvNT_6ParamsE --------------------------
	.section	.nv.info._ZN7cutlass13device_kernelIN5flash11enable_sm90INS1_16FlashAttnFwdSm90INS1_25CollectiveMainloopFwdSm90ILi2EN4cute5tupleIJNS5_1CILi1EEES8_S8_EEENS6_IJNS7_ILi64EEESA_SA_EEELi512ENS_10bfloat16_tEfNS_4arch4Sm90ELb1ELb0ELb0ELb0ELb0ELb0ELb1ELb0ELb0ELb1ELb1ELb0EEENS1_21CollectiveEpilogueFwdINS6_IJSA_NS7_ILi512EEESA_EEES9_SC_SE_Li256ELb0ELb1ELb1ELb0EEENS1_19SingleTileSchedulerILb0ELb1ELb1ELi64EEEEEEEEEvNT_6ParamsE,"",@"SHT_CUDA_INFO"
	.sectionflags	@""
	.align	4


	//----- nvinfo : EIATTR_CUDA_API_VERSION
	.align		4
        /*0000*/ 	.byte	0x04, 0x37
        /*0002*/ 	.short	(.L_546 - .L_545)
.L_545:
        /*0004*/ 	.word	0x00000082


	//----- nvinfo : EIATTR_KPARAM_INFO
	.align		4
.L_546:
        /*0008*/ 	.byte	0x04, 0x17
        /*000a*/ 	.short	(.L_548 - .L_547)
.L_547:
        /*000c*/ 	.word	0x00000000
        /*0010*/ 	.short	0x0000
        /*0012*/ 	.short	0x0000
        /*0014*/ 	.byte	0x00, 0xf0, 0x01, 0x2c


	//----- nvinfo : EIATTR_SPARSE_MMA_MASK
	.align		4
.L_548:
        /*0018*/ 	.byte	0x03, 0x50
        /*001a*/ 	.short	0x0000


	//----- nvinfo : EIATTR_MAXREG_COUNT
	.align		4
        /*001c*/ 	.byte	0x03, 0x1b
        /*001e*/ 	.short	0x00a8


	//----- nvinfo : EIATTR_MERCURY_ISA_VERSION
	.align		4
        /*0020*/ 	.byte	0x03, 0x5f
        /*0022*/ 	.short	0x0101


	//----- nvinfo : EIATTR_VRC_CTA_INIT_COUNT
	.align		4
        /*0024*/ 	.byte	0x02, 0x4a
	.zero		1
	.zero		1


	//----- nvinfo : EIATTR_EXIT_INSTR_OFFSETS
	.align		4
        /*0028*/ 	.byte	0x04, 0x1c
        /*002a*/ 	.short	(.L_550 - .L_549)


	//   ....[0]....
.L_549:
        /*002c*/ 	.word	0x00000010


	//----- nvinfo : EIATTR_MAX_THREADS
	.align		4
.L_550:
        /*0030*/ 	.byte	0x04, 0x05
        /*0032*/ 	.short	(.L_552 - .L_551)
.L_551:
        /*0034*/ 	.word	0x00000180
        /*0038*/ 	.word	0x00000001
        /*003c*/ 	.word	0x00000001


	//----- nvinfo : EIATTR_CBANK_PARAM_SIZE
	.align		4
.L_552:
        /*0040*/ 	.byte	0x03, 0x19
        /*0042*/ 	.short	0x0b00


	//----- nvinfo : EIATTR_PARAM_CBANK
	.align		4
        /*0044*/ 	.byte	0x04, 0x0a
        /*0046*/ 	.short	(.L_554 - .L_553)
	.align		4
.L_553:
        /*0048*/ 	.word	index@(.nv.constant0._ZN7cutlass13device_kernelIN5flash11enable_sm90INS1_16FlashAttnFwdSm90INS1_25CollectiveMainloopFwdSm90ILi2EN4cute5tupleIJNS5_1CILi1EEES8_S8_EEENS6_IJNS7_ILi64EEESA_SA_EEELi512ENS_10bfloat16_tEfNS_4arch4Sm90ELb1ELb0ELb0ELb0ELb0ELb0ELb1ELb0ELb0ELb1ELb1ELb0EEENS1_21CollectiveEpilogueFwdINS6_IJSA_NS7_ILi512EEESA_EEES9_SC_SE_Li256ELb0ELb1ELb1ELb0EEENS1_19SingleTileSchedulerILb0ELb1ELb1ELi64EEEEEEEEEvNT_6ParamsE)
        /*004c*/ 	.short	0x0380
        /*004e*/ 	.short	0x0b00


	//----- nvinfo : EIATTR_SW_WAR
	.align		4
.L_554:
        /*0050*/ 	.byte	0x04, 0x36
        /*0052*/ 	.short	(.L_556 - .L_555)
.L_555:
        /*0054*/ 	.word	0x00000008
.L_556:


//--------------------- .nv.info._ZN7cutlass13device_kernelIN5flash11enable_sm90INS1_16FlashAttnFwdSm90INS1_25CollectiveMainloopFwdSm90ILi2EN4cute5tupleIJNS5_1CILi1EEES8_S8_EEENS6_IJNS7_ILi64EEESA_SA_EEELi512ENS_10bfloat16_tEfNS_4arch4Sm90ELb1ELb0ELb0ELb1ELb0ELb0ELb0ELb0ELb0ELb1ELb1ELb0EEENS1_21CollectiveEpilogueFwdINS6_IJSA_NS7_ILi512EEESA_EEES9_SC_SE_Li256ELb1ELb1ELb1ELb0EEENS1_36VarlenDynamicPersistentTileSchedulerILi64ELi64ELi256ELi128ELb1ELb1ELb1ELb1ELb1ELb1EEEEEEEEEvNT_6ParamsE --------------------------
	.section	.nv.info._ZN7cutlass13device_kernelIN5flash11enable_sm90INS1_16FlashAttnFwdSm90INS1_25CollectiveMainloopFwdSm90ILi2EN4cute5tupleIJNS5_1CILi1EEES8_S8_EEENS6_IJNS7_ILi64EEESA_SA_EEELi512ENS_10bfloat16_tEfNS_4arch4Sm90ELb1ELb0ELb0ELb1ELb0ELb0ELb0ELb0ELb0ELb1ELb1ELb0EEENS1_21CollectiveEpilogueFwdINS6_IJSA_NS7_ILi512EEESA_EEES9_SC_SE_Li256ELb1ELb1ELb1ELb0EEENS1_36VarlenDynamicPersistentTileSchedulerILi64ELi64ELi256ELi128ELb1ELb1ELb1ELb1ELb1ELb1EEEEEEEEEvNT_6ParamsE,"",@"SHT_CUDA_INFO"
	.sectionflags	@""
	.align	4


	//----- nvinfo : EIATTR_CUDA_API_VERSION
	.align		4
        /*0000*/ 	.byte	0x04, 0x37
        /*0002*/ 	.short	(.L_558 - .L_557)
.L_557:
        /*0004*/ 	.word	0x00000082


	//----- nvinfo : EIATTR_KPARAM_INFO
	.align		4
.L_558:
        /*0008*/ 	.byte	0x04, 0x17
        /*000a*/ 	.short	(.L_560 - .L_559)
.L_559:
        /*000c*/ 	.word	0x00000000
        /*0010*/ 	.short	0x0000
        /*0012*/ 	.short	0x0000
        /*0014*/ 	.byte	0x00, 0xf0, 0x01, 0x2a


	//----- nvinfo : EIATTR_SPARSE_MMA_MASK
	.align		4
.L_560:
        /*0018*/ 	.byte	0x03, 0x50
        /*001a*/ 	.short	0x0000


	//----- nvinfo : EIATTR_MAXREG_COUNT
	.align		4
        /*001c*/ 	.byte	0x03, 0x1b
        /*001e*/ 	.short	0x00a8


	//----- nvinfo : EIATTR_MERCURY_ISA_VERSION
	.align		4
        /*0020*/ 	.byte	0x03, 0x5f
        /*0022*/ 	.short	0x0101


	//----- nvinfo : EIATTR_VRC_CTA_INIT_COUNT
	.align		4
        /*0024*/ 	.byte	0x02, 0x4a
	.zero		1
	.zero		1


	//----- nvinfo : EIATTR_EXIT_INSTR_OFFSETS
	.align		4
        /*0028*/ 	.byte	0x04, 0x1c
        /*002a*/ 	.short	(.L_562 - .L_561)


	//   ....[0]....
.L_561:
        /*002c*/ 	.word	0x00000010


	//----- nvinfo : EIATTR_MAX_THREADS
	.align		4
.L_562:
        /*0030*/ 	.byte	0x04, 0x05
        /*0032*/ 	.short	(.L_564 - .L_563)
.L_563:
        /*0034*/ 	.word	0x00000180
        /*0038*/ 	.word	0x00000001
        /*003c*/ 	.word	0x00000001


	//----- nvinfo : EIATTR_CBANK_PARAM_SIZE
	.align		4
.L_564:
        /*0040*/ 	.byte	0x03, 0x19
        /*0042*/ 	.short	0x0a80


	//----- nvinfo : EIATTR_PARAM_CBANK
	.align		4
        /*0044*/ 	.byte	0x04, 0x0a
        /*0046*/ 	.short	(.L_566 - .L_565)
	.align		4
.L_565:
        /*0048*/ 	.word	index@(.nv.constant0._ZN7cutlass13device_kernelIN5flash11enable_sm90INS1_16FlashAttnFwdSm90INS1_25CollectiveMainloopFwdSm90ILi2EN4cute5tupleIJNS5_1CILi1EEES8_S8_EEENS6_IJNS7_ILi64EEESA_SA_EEELi512ENS_10bfloat16_tEfNS_4arch4Sm90ELb1ELb0ELb0ELb1ELb0ELb0ELb0ELb0ELb0ELb1ELb1ELb0EEENS1_21CollectiveEpilogueFwdINS6_IJSA_NS7_ILi512EEESA_EEES9_SC_SE_Li256ELb1ELb1ELb1ELb0EEENS1_36VarlenDynamicPersistentTileSchedulerILi64ELi64ELi256ELi128ELb1ELb1ELb1ELb1ELb1ELb1EEEEEEEEEvNT_6ParamsE)
        /*004c*/ 	.short	0x0380
        /*004e*/ 	.short	0x0a80


	//----- nvinfo : EIATTR_SW_WAR
	.align		4
.L_566:
        /*0050*/ 	.byte	0x04, 0x36
        /*0052*/ 	.short	(.L_568 - .L_567)
.L_567:
        /*0054*/ 	.word	0x00000008
.L_568:


//--------------------- .nv.info._ZN7cutlass13device_kernelIN5flash11enable_sm90INS1_16FlashAttnFwdSm90INS1_25CollectiveMainloopFwdSm90ILi2EN4cute5tupleIJNS5_1CILi1EEES8_S8_EEENS6_IJNS7_ILi64EEESA_SA_EEELi512ENS_10bfloat16_tEfNS_4arch4Sm90ELb1ELb0ELb0ELb1ELb0ELb1ELb0ELb0ELb0ELb1ELb1ELb0EEENS1_21CollectiveEpilogueFwdINS6_IJSA_NS7_ILi512EEESA_EEES9_SC_SE_Li256ELb1ELb1ELb1ELb0EEENS1_36VarlenDynamicPersistentTileSchedulerILi64ELi64ELi256ELi128ELb1ELb1ELb1ELb1ELb1ELb1EEEEEEEEEvNT_6ParamsE --------------------------
	.section	.nv.info._ZN7cutlass13device_kernelIN5flash11enable_sm90INS1_16FlashAttnFwdSm90INS1_25CollectiveMainloopFwdSm90ILi2EN4cute5tupleIJNS5_1CILi1EEES8_S8_EEENS6_IJNS7_ILi64EEESA_SA_EEELi512ENS_10bfloat16_tEfNS_4arch4Sm90ELb1ELb0ELb0ELb1ELb0ELb1ELb0ELb0ELb0ELb1ELb1ELb0EEENS1_21CollectiveEpilogueFwdINS6_IJSA_NS7_ILi512EEESA_EEES9_SC_SE_Li256ELb1ELb1ELb1ELb0EEENS1_36VarlenDynamicPersistentTileSchedulerILi64ELi64ELi256ELi128ELb1ELb1ELb1ELb1ELb1ELb1EEEEEEEEEvNT_6ParamsE,"",@"SHT_CUDA_INFO"
	.sectionflags	@""
	.align	4


	//----- nvinfo : EIATTR_CUDA_API_VERSION
	.align		4
        /*0000*/ 	.byte	0x04, 0x37
        /*0002*/ 	.short	(.L_570 - .L_569)
.L_569:
        /*0004*/ 	.word	0x00000082


	//----- nvinfo : EIATTR_KPARAM_INFO
	.align		4
.L_570:
        /*0008*/ 	.byte	0x04, 0x17
        /*000a*/ 	.short	(.L_572 - .L_571)
.L_571:
        /*000c*/ 	.word	0x00000000
        /*0010*/ 	.short	0x0000
        /*0012*/ 	.short	0x0000
        /*0014*/ 	.byte	0x00, 0xf0, 0x01, 0x2a


	//----- nvinfo : EIATTR_SPARSE_MMA_MASK
	.align		4
.L_572:
        /*0018*/ 	.byte	0x03, 0x50
        /*001a*/ 	.short	0x0000


	//----- nvinfo : EIATTR_MAXREG_COUNT
	.align		4
        /*001c*/ 	.byte	0x03, 0x1b
        /*001e*/ 	.short	0x00a8


	//----- nvinfo : EIATTR_MERCURY_ISA_VERSION
	.align		4
        /*0020*/ 	.byte	0x03, 0x5f
        /*0022*/ 	.short	0x0101


	//----- nvinfo : EIATTR_VRC_CTA_INIT_COUNT
	.align		4
        /*0024*/ 	.byte	0x02, 0x4a
	.zero		1
	.zero		1


	//----- nvinfo : EIATTR_EXIT_INSTR_OFFSETS
	.align		4
        /*0028*/ 	.byte	0x04, 0x1c
        /*002a*/ 	.short	(.L_574 - .L_573)


	//   ....[0]....
.L_573:
        /*002c*/ 	.word	0x00000010


	//----- nvinfo : EIATTR_MAX_THREADS
	.align		4
.L_574:
        /*0030*/ 	.byte	0x04, 0x05
        /*0032*/ 	.short	(.L_576 - .L_575)
.L_575:
        /*0034*/ 	.word	0x00000180
        /*0038*/ 	.word	0x00000001
        /*003c*/ 	.word	0x00000001


	//----- nvinfo : EIATTR_CBANK_PARAM_SIZE
	.align		4
.L_576:
        /*0040*/ 	.byte	0x03, 0x19
        /*0042*/ 	.short	0x0a80


	//----- nvinfo : EIATTR_PARAM_CBANK
	.align		4
        /*0044*/ 	.byte	0x04, 0x0a
        /*0046*/ 	.short	(.L_578 - .L_577)
	.align		4
.L_577:
        /*0048*/ 	.word	index@(.nv.constant0._ZN7cutlass13device_kernelIN5flash11enable_sm90INS1_16FlashAttnFwdSm90INS1_25CollectiveMainloopFwdSm90ILi2EN4cute5tupleIJNS5_1CILi1EEES8_S8_EEENS6_IJNS7_ILi64EEESA_SA_EEELi512ENS_10bfloat16_tEfNS_4arch4Sm90ELb1ELb0ELb0ELb1ELb0ELb1ELb0ELb0ELb0ELb1ELb1ELb0EEENS1_21CollectiveEpilogueFwdINS6_IJSA_NS7_ILi512EEESA_EEES9_SC_SE_Li256ELb1ELb1ELb1ELb0EEENS1_36VarlenDynamicPersistentTileSchedulerILi64ELi64ELi256ELi128ELb1ELb1ELb1ELb1ELb1ELb1EEEEEEEEEvNT_6ParamsE)
        /*004c*/ 	.short	0x0380
        /*004e*/ 	.short	0x0a80


	//----- nvinfo : EIATTR_SW_WAR
	.align		4
.L_578:
        /*0050*/ 	.byte	0x04, 0x36
        /*0052*/ 	.short	(.L_580 - .L_579)
.L_579:
        /*0054*/ 	.word	0x00000008
.L_580:


//--------------------- .nv.info._ZN7cutlass13device_kernelIN5flash11enable_sm90INS1_16FlashAttnFwdSm90INS1_25CollectiveMainloopFwdSm90ILi2EN4cute5tupleIJNS5_1CILi1EEES8_S8_EEENS6_IJNS7_ILi64EEESA_SA_EEELi512ENS_10bfloat16_tEfNS_4arch4Sm90ELb1ELb0ELb0ELb1ELb0ELb0ELb1ELb0ELb0ELb1ELb1ELb0EEENS1_21CollectiveEpilogueFwdINS6_IJSA_NS7_ILi512EEESA_EEES9_SC_SE_Li256ELb1ELb1ELb1ELb0EEENS1_36VarlenDynamicPersistentTileSchedulerILi64ELi64ELi256ELi128ELb1ELb1ELb1ELb1ELb1ELb1EEEEEEEEEvNT_6ParamsE --------------------------
	.section	.nv.info._ZN7cutlass13device_kernelIN5flash11enable_sm90INS1_16FlashAttnFwdSm90INS1_25CollectiveMainloopFwdSm90ILi2EN4cute5tupleIJNS5_1CILi1EEES8_S8_EEENS6_IJNS7_ILi64EEESA_SA_EEELi512ENS_10bfloat16_tEfNS_4arch4Sm90ELb1ELb0ELb0ELb1ELb0ELb0ELb1ELb0ELb0ELb1ELb1ELb0EEENS1_21CollectiveEpilogueFwdINS6_IJSA_NS7_ILi512EEESA_EEES9_SC_SE_Li256ELb1ELb1ELb1ELb0EEENS1_36VarlenDynamicPersistentTileSchedulerILi64ELi64ELi256ELi128ELb1ELb1ELb1ELb1ELb1ELb1EEEEEEEEEvNT_6ParamsE,"",@"SHT_CUDA_INFO"
	.sectionflags	@""
	.align	4


	//----- nvinfo : EIATTR_CUDA_API_VERSION
	.align		4
        /*0000*/ 	.byte	0x04, 0x37
        /*0002*/ 	.short	(.L_582 - .L_581)
.L_581:
        /*0004*/ 	.word	0x00000082


	//----- nvinfo : EIATTR_KPARAM_INFO
	.align		4
.L_582:
        /*0008*/ 	.byte	0x04, 0x17
        /*000a*/ 	.short	(.L_584 - .L_583)
.L_583:
        /*000c*/ 	.word	0x00000000
        /*0010*/ 	.short	0x0000
        /*0012*/ 	.short	0x0000
        /*0014*/ 	.byte	0x00, 0xf0, 0x01, 0x2e


	//----- nvinfo : EIATTR_SPARSE_MMA_MASK
	.align		4
.L_584:
        /*0018*/ 	.byte	0x03, 0x50
        /*001a*/ 	.short	0x0000


	//----- nvinfo : EIATTR_MAXREG_COUNT
	.align		4
        /*001c*/ 	.byte	0x03, 0x1b
        /*001e*/ 	.short	0x00a8


	//----- nvinfo : EIATTR_MERCURY_ISA_VERSION
	.align		4
        /*0020*/ 	.byte	0x03, 0x5f
        /*0022*/ 	.short	0x0101


	//----- nvinfo : EIATTR_VRC_CTA_INIT_COUNT
	.align		4
        /*0024*/ 	.byte	0x02, 0x4a
	.zero		1
	.zero		1


	//----- nvinfo : EIATTR_EXIT_INSTR_OFFSETS
	.align		4
        /*0028*/ 	.byte	0x04, 0x1c
        /*002a*/ 	.short	(.L_586 - .L_585)


	//   ....[0]....
.L_585:
        /*002c*/ 	.word	0x00000010


	//----- nvinfo : EIATTR_MAX_THREADS
	.align		4
.L_586:
        /*0030*/ 	.byte	0x04, 0x05
        /*0032*/ 	.short	(.L_588 - .L_587)
.L_587:
        /*0034*/ 	.word	0x00000180
        /*0038*/ 	.word	0x00000001
        /*003c*/ 	.word	0x00000001


	//----- nvinfo : EIATTR_CBANK_PARAM_SIZE
	.align		4
.L_588:
        /*0040*/ 	.byte	0x03, 0x19
        /*0042*/ 	.short	0x0b80


	//----- nvinfo : EIATTR_PARAM_CBANK
	.align		4
        /*0044*/ 	.byte	0x04, 0x0a
        /*0046*/ 	.short	(.L_590 - .L_589)
	.align		4
.L_589:
        /*0048*/ 	.word	index@(.nv.constant0._ZN7cutlass13device_kernelIN5flash11enable_sm90INS1_16FlashAttnFwdSm90INS1_25CollectiveMainloopFwdSm90ILi2EN4cute5tupleIJNS5_1CILi1EEES8_S8_EEENS6_IJNS7_ILi64EEESA_SA_EEELi512ENS_10bfloat16_tEfNS_4arch4Sm90ELb1ELb0ELb0ELb1ELb0ELb0ELb1ELb0ELb0ELb1ELb1ELb0EEENS1_21CollectiveEpilogueFwdINS6_IJSA_NS7_ILi512EEESA_EEES9_SC_SE_Li256ELb1ELb1ELb1ELb0EEENS1_36VarlenDynamicPersistentTileSchedulerILi64ELi64ELi256ELi128ELb1ELb1ELb1ELb1ELb1ELb1EEEEEEEEEvNT_6ParamsE)
        /*004c*/ 	.short	0x0380
        /*004e*/ 	.short	0x0b80


	//----- nvinfo : EIATTR_SW_WAR
	.align		4
.L_590:
        /*0050*/ 	.byte	0x04, 0x36
        /*0052*/ 	.short	(.L_592 - .L_591)
.L_591:
        /*0054*/ 	.word	0x00000008
.L_592:


//--------------------- .nv.info._ZN7cutlass13device_kernelIN5flash11enable_sm90INS1_16FlashAttnFwdSm90INS1_25CollectiveMainloopFwdSm90ILi2EN4cute5tupleIJNS5_1CILi1EEES8_S8_EEENS6_IJNS7_ILi64EEESA_SA_EEELi512ENS_10bfloat16_tEfNS_4arch4Sm90ELb1ELb0ELb0ELb1ELb0ELb1ELb1ELb0ELb0ELb1ELb1ELb0EEENS1_21CollectiveEpilogueFwdINS6_IJSA_NS7_ILi512EEESA_EEES9_SC_SE_Li256ELb1ELb1ELb1ELb0EEENS1_36VarlenDynamicPersistentTileSchedulerILi64ELi64ELi256ELi128ELb1ELb1ELb1ELb1ELb1ELb1EEEEEEEEEvNT_6ParamsE --------------------------
	.section	.nv.info._ZN7cutlass13device_kernelIN5flash11enable_sm90INS1_16FlashAttnFwdSm90INS1_25CollectiveMainloopFwdSm90ILi2EN4cute5tupleIJNS5_1CILi1EEES8_S8_EEENS6_IJNS7_ILi64EEESA_SA_EEELi512ENS_10bfloat16_tEfNS_4arch4Sm90ELb1ELb0ELb0ELb1ELb0ELb1ELb1ELb0ELb0ELb1ELb1ELb0EEENS1_21CollectiveEpilogueFwdINS6_IJSA_NS7_ILi512EEESA_EEES9_SC_SE_Li256ELb1ELb1ELb1ELb0EEENS1_36VarlenDynamicPersistentTileSchedulerILi64ELi64ELi256ELi128ELb1ELb1ELb1ELb1ELb1ELb1EEEEEEEEEvNT_6ParamsE,"",@"SHT_CUDA_INFO"
	.sectionflags	@""
	.align	4


	//----- nvinfo : EIATTR_CUDA_API_VERSION
	.align		4
        /*0000*/ 	.byte	0x04, 0x37
        /*0002*/ 	.short	(.L_594 - .L_593)
.L_593:
        /*0004*/ 	.word	0x00000082


	//----- nvinfo : EIATTR_KPARAM_INFO
	.align		4
.L_594:
        /*0008*/ 	.byte	0x04, 0x17
        /*000a*/ 	.short	(.L_596 - .L_595)
.L_595:
        /*000c*/ 	.word	0x00000000
        /*0010*/ 	.short	0x0000
        /*0012*/ 	.short	0x0000
        /*0014*/ 	.byte	0x00, 0xf0, 0x01, 0x2e


	//----- nvinfo : EIATTR_SPARSE_MMA_MASK
	.align		4
.L_596:
        /*0018*/ 	.byte	0x03, 0x50
        /*001a*/ 	.short	0x0000


	//----- nvinfo : EIATTR_MAXREG_COUNT
	.align		4
        /*001c*/ 	.byte	0x03, 0x1b
        /*001e*/ 	.short	0x00a8


	//----- nvinfo : EIATTR_MERCURY_ISA_VERSION
	.align		4
        /*0020*/ 	.byte	0x03, 0x5f
        /*0022*/ 	.short	0x0101


	//----- nvinfo : EIATTR_VRC_CTA_INIT_COUNT
	.align		4
        /*0024*/ 	.byte	0x02, 0x4a
	.zero		1
	.zero		1


	//----- nvinfo : EIATTR_EXIT_INSTR_OFFSETS
	.align		4
        /*0028*/ 	.byte	0x04, 0x1c
        /*002a*/ 	.short	(.L_598 - .L_597)


	//   ....[0]....
.L_597:
        /*002c*/ 	.word	0x00000010


	//----- nvinfo : EIATTR_MAX_THREADS
	.align		4
.L_598:
        /*0030*/ 	.byte	0x04, 0x05
        /*0032*/ 	.short	(.L_600 - .L_599)
.L_599:
        /*0034*/ 	.word	0x00000180
        /*0038*/ 	.word	0x00000001
        /*003c*/ 	.word	0x00000001


	//----- nvinfo : EIATTR_CBANK_PARAM_SIZE
	.align		4
.L_600:
        /*0040*/ 	.byte	0x03, 0x19
        /*0042*/ 	.short	0x0b80


	//----- nvinfo : EIATTR_PARAM_CBANK
	.align		4
        /*0044*/ 	.byte	0x04, 0x0a
        /*0046*/ 	.short	(.L_602 - .L_601)
	.align		4
.L_601:
        /*0048*/ 	.word	index@(.nv.constant0._ZN7cutlass13device_kernelIN5flash11enable_sm90INS1_16FlashAttnFwdSm90INS1_25CollectiveMainloopFwdSm90ILi2EN4cute5tupleIJNS5_1CILi1EEES8_S8_EEENS6_IJNS7_ILi64EEESA_SA_EEELi512ENS_10bfloat16_tEfNS_4arch4Sm90ELb1ELb0ELb0ELb1ELb0ELb1ELb1ELb0ELb0ELb1ELb1ELb0EEENS1_21CollectiveEpilogueFwdINS6_IJSA_NS7_ILi512EEESA_EEES9_SC_SE_Li256ELb1ELb1ELb1ELb0EEENS1_36VarlenDynamicPersistentTileSchedulerILi64ELi64ELi256ELi128ELb1ELb1ELb1ELb1ELb1ELb1EEEEEEEEEvNT_6ParamsE)
        /*004c*/ 	.short	0x0380
        /*004e*/ 	.short	0x0b80


	//----- nvinfo : EIATTR_SW_WAR
	.align		4
.L_602:
        /*0050*/ 	.byte	0x04, 0x36
        /*0052*/ 	.short	(.L_604 - .L_603)
.L_603:
        /*0054*/ 	.word	0x00000008
.L_604:


//--------------------- .nv.info._ZN7cutlass13device_kernelIN5flash11enable_sm90INS1_16FlashAttnFwdSm90INS1_25CollectiveMainloopFwdSm90ILi2EN4cute5tupleIJNS5_1CILi1EEES8_S8_EEENS6_IJNS7_ILi128EEENS7_ILi96EEENS7_ILi64EEEEEELi256ENS_10bfloat16_tEfNS_4arch4Sm90ELb0ELb0ELb0ELb0ELb0ELb0ELb0ELb1ELb0ELb1ELb1ELb0EEENS1_21CollectiveEpilogueFwdINS6_IJSA_NS7_ILi256EEESB_EEES9_SE_SG_Li256ELb0ELb1ELb1ELb0EEENS1_19SingleTileSchedulerILb0ELb1ELb1ELi128EEEEEEEEEvNT_6ParamsE --------------------------
	.section	.nv.info._ZN7cutlass13device_kernelIN5flash11enable_sm90INS1_16FlashAttnFwdSm90INS1_25CollectiveMainloopFwdSm90ILi2EN4cute5tupleIJNS5_1CILi1EEES8_S8_EEENS6_IJNS7_ILi128EEENS7_ILi96EEENS7_ILi64EEEEEELi256ENS_10bfloat16_tEfNS_4arch4Sm90ELb0ELb0ELb0ELb0ELb0ELb0ELb0ELb1ELb0ELb1ELb1ELb0EEENS1_21CollectiveEpilogueFwdINS6_IJSA_NS7_ILi256EEESB_EEES9_SE_SG_Li256ELb0ELb1ELb1ELb0EEENS1_19SingleTileSchedulerILb0ELb1ELb1ELi128EEEEEEEEEvNT_6ParamsE,"",@"SHT_CUDA_INFO"
	.sectionflags	@""
	.align	4


	//----- nvinfo : EIATTR_CUDA_API_VERSION
	.align		4
        /*0000*/ 	.byte	0x04, 0x37
        /*0002*/ 	.short	(.L_606 - .L_605)
.L_605:
        /*0004*/ 	.word	0x00000082


	//----- nvinfo : EIATTR_KPARAM_INFO
	.align		4
.L_606:
        /*0008*/ 	.byte	0x04, 0x17
        /*000a*/ 	.short	(.L_608 - .L_607)
.L_607:
        /*000c*/ 	.word	0x00000000
        /*0010*/ 	.short	0x0000
        /*0012*/ 	.short	0x0000
        /*0014*/ 	.byte	0x00, 0xf0, 0x01, 0x28


	//----- nvinfo : EIATTR_SPARSE_MMA_MASK
	.align		4
.L_608:
        /*0018*/ 	.byte	0x03, 0x50
        /*001a*/ 	.short	0x0000


	//----- nvinfo : EIATTR_MAXREG_COUNT
	.align		4
        /*001c*/ 	.byte	0x03, 0x1b
        /*001e*/ 	.short	0x00a8


	//----- nvinfo : EIATTR_MERCURY_ISA_VERSION
	.align		4
        /*0020*/ 	.byte	0x03, 0x5f
        /*0022*/ 	.short	0x0101


	//----- nvinfo : EIATTR_VRC_CTA_INIT_COUNT
	.align		4
        /*0024*/ 	.byte	0x02, 0x4a
	.zero		1
	.zero		1


	//----- nvinfo : EIATTR_EXIT_INSTR_OFFSETS
	.align		4
        /*0028*/ 	.byte	0x04, 0x1c
        /*002a*/ 	.short	(.L_610 - .L_609)


	//   ....[0]....
.L_609:
        /*002c*/ 	.word	0x00000010


	//----- nvinfo : EIATTR_MAX_THREADS
	.align		4
.L_610:
        /*0030*/ 	.byte	0x04, 0x05
        /*0032*/ 	.short	(.L_612 - .L_611)
.L_611:
        /*0034*/ 	.word	0x00000180
        /*0038*/ 	.word	0x00000001
        /*003c*/ 	.word	0x00000001


	//----- nvinfo : EIATTR_CBANK_PARAM_SIZE
	.align		4
.L_612:
        /*0040*/ 	.byte	0x03, 0x19
        /*0042*/ 	.short	0x0a00


	//----- nvinfo : EIATTR_PARAM_CBANK
	.align		4
        /*0044*/ 	.byte	0x04, 0x0a
        /*0046*/ 	.short	(.L_614 - .L_613)
	.align		4
.L_613:
        /*0048*/ 	.word	index@(.nv.constant0._ZN7cutlass13device_kernelIN5flash11enable_sm90INS1_16FlashAttnFwdSm90INS1_25CollectiveMainloopFwdSm90ILi2EN4cute5tupleIJNS5_1CILi1EEES8_S8_EEENS6_IJNS7_ILi128EEENS7_ILi96EEENS7_ILi64EEEEEELi256ENS_10bfloat16_tEfNS_4arch4Sm90ELb0ELb0ELb0ELb0ELb0ELb0ELb0ELb1ELb0ELb1ELb1ELb0EEENS1_21CollectiveEpilogueFwdINS6_IJSA_NS7_ILi256EEESB_EEES9_SE_SG_Li256ELb0ELb1ELb1ELb0EEENS1_19SingleTileSchedulerILb0ELb1ELb1ELi128EEEEEEEEEvNT_6ParamsE)
        /*004c*/ 	.short	0x0380
        /*004e*/ 	.short	0x0a00


	//----- nvinfo : EIATTR_SW_WAR
	.align		4
.L_614:
        /*0050*/ 	.byte	0x04, 0x36
        /*0052*/ 	.short	(.L_616 - .L_615)
.L_615:
        /*0054*/ 	.word	0x00000008
.L_616:


//--------------------- .nv.info._ZN7cutlass13device_kernelIN5flash11enable_sm90INS1_16FlashAttnFwdSm90INS1_25CollectiveMainloopFwdSm90ILi2EN4cute5tupleIJNS5_1CILi1EEES8_S8_EEENS6_IJNS7_ILi128EEENS7_ILi96EEENS7_ILi64EEEEEELi256ENS_10bfloat16_tEfNS_4arch4Sm90ELb0ELb0ELb0ELb0ELb0ELb0ELb1ELb1ELb0ELb1ELb1ELb0EEENS1_21CollectiveEpilogueFwdINS6_IJSA_NS7_ILi256EEESB_EEES9_SE_SG_Li256ELb0ELb1ELb1ELb0EEENS1_19SingleTileSchedulerILb0ELb1ELb1ELi128EEEEEEEEEvNT_6ParamsE --------------------------
	.section	.nv.info._ZN7cutlass13device_kernelIN5flash11enable_sm90INS1_16FlashAttnFwdSm90INS1_25CollectiveMainloopFwdSm90ILi2EN4cute5tupleIJNS5_1CILi1EEES8_S8_EEENS6_IJNS7_ILi128EEENS7_ILi96EEENS7_ILi64EEEEEELi256ENS_10bfloat16_tEfNS_4arch4Sm90ELb0ELb0ELb0ELb0ELb0ELb0ELb1ELb1ELb0ELb1ELb1ELb0EEENS1_21CollectiveEpilogueFwdINS6_IJSA_NS7_ILi256EEESB_EEES9_SE_SG_Li256ELb0ELb1ELb1ELb0EEENS1_19SingleTileSchedulerILb0ELb1ELb1ELi128EEEEEEEEEvNT_6ParamsE,"",@"SHT_CUDA_INFO"
	.sectionflags	@""
	.align	4


	//----- nvinfo : EIATTR_CUDA_API_VERSION
	.align		4
        /*0000*/ 	.byte	0x04, 0x37
        /*0002*/ 	.short	(.L_618 - .L_617)
.L_617:
        /*0004*/ 	.word	0x00000082


	//----- nvinfo : EIATTR_KPARAM_INFO
	.align		4
.L_618:
        /*0008*/ 	.byte	0x04, 0x17
        /*000a*/ 	.short	(.L_620 - .L_619)
.L_619:
        /*000c*/ 	.word	0x00000000
        /*0010*/ 	.short	0x0000
        /*0012*/ 	.short	0x0000
        /*0014*/ 	.byte	0x00, 0xf0, 0x01, 0x2c


	//----- nvinfo : EIATTR_SPARSE_MMA_MASK
	.align		4
.L_620:
        /*0018*/ 	.byte	0x03, 0x50
        /*001a*/ 	.short	0x0000


	//----- nvinfo : EIATTR_MAXREG_COUNT
	.align		4
        /*001c*/ 	.byte	0x03, 0x1b
        /*001e*/ 	.short	0x00a8


	//----- nvinfo : EIATTR_MERCURY_ISA_VERSION
	.align		4
        /*0020*/ 	.byte	0x03, 0x5f
        /*0022*/ 	.short	0x0101


	//----- nvinfo : EIATTR_VRC_CTA_INIT_COUNT
	.align		4
        /*0024*/ 	.byte	0x02, 0x4a
	.zero		1
	.zero		1


	//----- nvinfo : EIATTR_EXIT_INSTR_OFFSETS
	.align		4
        /*0028*/ 	.byte	0x04, 0x1c
        /*002a*/ 	.short	(.L_622 - .L_621)


	//   ....[0]....
.L_621:
        /*002c*/ 	.word	0x00000010


	//----- nvinfo : EIATTR_MAX_THREADS
	.align		4
.L_622:
        /*0030*/ 	.byte	0x04, 0x05
        /*0032*/ 	.short	(.L_624 - .L_623)
.L_623:
        /*0034*/ 	.word	0x00000180
        /*0038*/ 	.word	0x00000001
        /*003c*/ 	.word	0x00000001


	//----- nvinfo : EIATTR_CBANK_PARAM_SIZE
	.align		4
.L_624:
        /*0040*/ 	.byte	0x03, 0x19
        /*0042*/ 	.short	0x0b00


	//----- nvinfo : EIATTR_PARAM_CBANK
	.align		4
        /*0044*/ 	.byte	0x04, 0x0a
        /*0046*/ 	.short	(.L_626 - .L_625)
	.align		4
.L_625:
        /*0048*/ 	.word	index@(.nv.constant0._ZN7cutlass13device_kernelIN5flash11enable_sm90INS1_16FlashAttnFwdSm90INS1_25CollectiveMainloopFwdSm90ILi2EN4cute5tupleIJNS5_1CILi1EEES8_S8_EEENS6_IJNS7_ILi128EEENS7_ILi96EEENS7_ILi64EEEEEELi256ENS_10bfloat16_tEfNS_4arch4Sm90ELb0ELb0ELb0ELb0ELb0ELb0ELb1ELb1ELb0ELb1ELb1ELb0EEENS1_21CollectiveEpilogueFwdINS6_IJSA_NS7_ILi256EEESB_EEES9_SE_SG_Li256ELb0ELb1ELb1ELb0EEENS1_19SingleTileSchedulerILb0ELb1ELb1ELi128EEEEEEEEEvNT_6ParamsE)
        /*004c*/ 	.short	0x0380
        /*004e*/ 	.short	0x0b00


	//----- nvinfo : EIATTR_SW_WAR
	.align		4
.L_626:
        /*0050*/ 	.byte	0x04, 0x36
        /*0052*/ 	.short	(.L_628 - .L_627)
.L_627:
        /*0054*/ 	.word	0x00000008
.L_628:


//--------------------- .nv.info._ZN7cutlass13device_kernelIN5flash11enable_sm90INS1_16FlashAttnFwdSm90INS1_25CollectiveMainloopFwdSm90ILi2EN4cute5tupleIJNS5_1CILi1EEES8_S8_EEENS6_IJNS7_ILi128EEENS7_ILi96EEENS7_ILi64EEEEEELi256ENS_10bfloat16_tEfNS_4arch4Sm90ELb0ELb0ELb0ELb1ELb0ELb0ELb0ELb1ELb0ELb1ELb1ELb0EEENS1_21CollectiveEpilogueFwdINS6_IJSA_NS7_ILi256EEESB_EEES9_SE_SG_Li256ELb1ELb1ELb1ELb0EEENS1_36VarlenDynamicPersistentTileSchedulerILi128ELi96ELi256ELi128ELb1ELb1ELb1ELb0ELb1ELb1EEEEEEEEEvNT_6ParamsE --------------------------
	.section	.nv.info._ZN7cutlass13device_kernelIN5flash11enable_sm90INS1_16FlashAttnFwdSm90INS1_25CollectiveMainloopFwdSm90ILi2EN4cute5tupleIJNS5_1CILi1EEES8_S8_EEENS6_IJNS7_ILi128EEENS7_ILi96EEENS7_ILi64EEEEEELi256ENS_10bfloat16_tEfNS_4arch4Sm90ELb0ELb0ELb0ELb1ELb0ELb0ELb0ELb1ELb0ELb1ELb1ELb0EEENS1_21CollectiveEpilogueFwdINS6_IJSA_NS7_ILi256EEESB_EEES9_SE_SG_Li256ELb1ELb1ELb1ELb0EEENS1_36VarlenDynamicPersistentTileSchedulerILi128ELi96ELi256ELi128ELb1ELb1ELb1ELb0ELb1ELb1EEEEEEEEEvNT_6ParamsE,"",@"SHT_CUDA_INFO"
	.sectionflags	@""
	.align	4


	//----- nvinfo : EIATTR_CUDA_API_VERSION
	.align		4
        /*0000*/ 	.byte	0x04, 0x37
        /*0002*/ 	.short	(.L_630 - .L_629)
.L_629:
        /*0004*/ 	.word	0x00000082


	//----- nvinfo : EIATTR_KPARAM_INFO
	.align		4
.L_630:
        /*0008*/ 	.byte	0x04, 0x17
        /*000a*/ 	.short	(.L_632 - .L_631)
.L_631:
        /*000c*/ 	.word	0x00000000
        /*0010*/ 	.short	0x0000
        /*0012*/ 	.short	0x0000
        /*0014*/ 	.byte	0x00, 0xf0, 0x01, 0x2a


	//----- nvinfo : EIATTR_SPARSE_MMA_MASK
	.align		4
.L_632:
        /*0018*/ 	.byte	0x03, 0x50
        /*001a*/ 	.short	0x0000


	//----- nvinfo : EIATTR_MAXREG_COUNT
	.align		4
        /*001c*/ 	.byte	0x03, 0x1b
        /*001e*/ 	.short	0x00a8


	//----- nvinfo : EIATTR_MERCURY_ISA_VERSION
	.align		4
        /*0020*/ 	.byte	0x03, 0x5f
        /*0022*/ 	.short	0x0101


	//----- nvinfo : EIATTR_VRC_CTA_INIT_COUNT
	.align		4
        /*0024*/ 	.byte	0x02, 0x4a
	.zero		1
	.zero		1


	//----- nvinfo : EIATTR_EXIT_INSTR_OFFSETS
	.align		4
        /*0028*/ 	.byte	0x04, 0x1c
        /*002a*/ 	.short	(.L_634 - .L_633)


	//   ....[0]....
.L_633:
        /*002c*/ 	.word	0x00000010


	//----- nvinfo : EIATTR_MAX_THREADS
	.align		4
.L_634:
        /*0030*/ 	.byte	0x04, 0x05
        /*0032*/ 	.short	(.L_636 - .L_635)
.L_635:
        /*0034*/ 	.word	0x00000180
        /*0038*/ 	.word	0x00000001
        /*003c*/ 	.word	0x00000001


	//----- nvinfo : EIATTR_CBANK_PARAM_SIZE
	.align		4
.L_636:
        /*0040*/ 	.byte	0x03, 0x19
        /*0042*/ 	.short	0x0a80


	//----- nvinfo : EIATTR_PARAM_CBANK
	.align		4
        /*0044*/ 	.byte	0x04, 0x0a
        /*0046*/ 	.short	(.L_638 - .L_637)
	.align		4
.L_637:
        /*0048*/ 	.word	index@(.nv.constant0._ZN7cutlass13device_kernelIN5flash11enable_sm90INS1_16FlashAttnFwdSm90INS1_25CollectiveMainloopFwdSm90ILi2EN4cute5tupleIJNS5_1CILi1EEES8_S8_EEENS6_IJNS7_ILi128EEENS7_ILi96EEENS7_ILi64EEEEEELi256ENS_10bfloat16_tEfNS_4arch4Sm90ELb0ELb0ELb0ELb1ELb0ELb0ELb0ELb1ELb0ELb1ELb1ELb0EEENS1_21CollectiveEpilogueFwdINS6_IJSA_NS7_ILi256EEESB_EEES9_SE_SG_Li256ELb1ELb1ELb1ELb0EEENS1_36VarlenDynamicPersistentTileSchedulerILi128ELi96ELi256ELi128ELb1ELb1ELb1ELb0ELb1ELb1EEEEEEEEEvNT_6ParamsE)
        /*004c*/ 	.short	0x0380
        /*004e*/ 	.short	0x0a80


	//----- nvinfo : EIATTR_SW_WAR
	.align		4
.L_638:
        /*0050*/ 	.byte	0x04, 0x36
        /*0052*/ 	.short	(.L_640 - .L_639)
.L_639:
        /*0054*/ 	.word	0x00000008
.L_640:


//--------------------- .nv.info._ZN7cutlass13device_kernelIN5flash11enable_sm90INS1_16FlashAttnFwdSm90INS1_25CollectiveMainloopFwdSm90ILi2EN4cute5tupleIJNS5_1CILi1EEES8_S8_EEENS6_IJNS7_ILi128EEENS7_ILi96EEENS7_ILi64EEEEEELi256ENS_10bfloat16_tEfNS_4arch4Sm90ELb0ELb0ELb0ELb1ELb0ELb1ELb0ELb1ELb0ELb1ELb1ELb0EEENS1_21CollectiveEpilogueFwdINS6_IJSA_NS7_ILi256EEESB_EEES9_SE_SG_Li256ELb1ELb1ELb1ELb0EEENS1_36VarlenDynamicPersistentTileSchedulerILi128ELi96ELi256ELi128ELb1ELb1ELb1ELb0ELb1ELb1EEEEEEEEEvNT_6ParamsE --------------------------
	.section	.nv.info._ZN7cutlass13device_kernelIN5flash11enable_sm90INS1_16FlashAttnFwdSm90INS1_25CollectiveMainloopFwdSm90ILi2EN4cute5tupleIJNS5_1CILi1EEES8_S8_EEENS6_IJNS7_ILi128EEENS7_ILi96EEENS7_ILi64EEEEEELi256ENS_10bfloat16_tEfNS_4arch4Sm90ELb0ELb0ELb0ELb1ELb0ELb1ELb0ELb1ELb0ELb1ELb1ELb0EEENS1_21CollectiveEpilogueFwdINS6_IJSA_NS7_ILi256EEESB_EEES9_SE_SG_Li256ELb1ELb1ELb1ELb0EEENS1_36VarlenDynamicPersistentTileSchedulerILi128ELi96ELi256ELi128ELb1ELb1ELb1ELb0ELb1ELb1EEEEEEEEEvNT_6ParamsE,"",@"SHT_CUDA_INFO"
	.sectionflags	@""
	.align	4


	//----- nvinfo : EIATTR_CUDA_API_VERSION
	.align		4
        /*0000*/ 	.byte	0x04, 0x37
        /*0002*/ 	.short	(.L_642 - .L_641)
.L_641:
        /*0004*/ 	.word	0x00000082


	//----- nvinfo : EIATTR_KPARAM_INFO
	.align		4
.L_642:
        /*0008*/ 	.byte	0x04, 0x17
        /*000a*/ 	.short	(.L_644 - .L_643)
.L_643:
        /*000c*/ 	.word	0x00000000
        /*0010*/ 	.short	0x0000
        /*0012*/ 	.short	0x0000
        /*0014*/ 	.byte	0x00, 0xf0, 0x01, 0x2a


	//----- nvinfo : EIATTR_SPARSE_MMA_MASK
	.align		4
.L_644:
        /*0018*/ 	.byte	0x03, 0x50
        /*001a*/ 	.short	0x0000


	//----- nvinfo : EIATTR_MAXREG_COUNT
	.align		4
        /*001c*/ 	.byte	0x03, 0x1b
        /*001e*/ 	.short	0x00a8


	//----- nvinfo : EIATTR_MERCURY_ISA_VERSION
	.align		4
        /*0020*/ 	.byte	0x03, 0x5f
        /*0022*/ 	.short	0x0101


	//----- nvinfo : EIATTR_VRC_CTA_INIT_COUNT
	.align		4
        /*0024*/ 	.byte	0x02, 0x4a
	.zero		1
	.zero		1


	//----- nvinfo : EIATTR_EXIT_INSTR_OFFSETS
	.align		4
        /*0028*/ 	.byte	0x04, 0x1c
        /*002a*/ 	.short	(.L_646 - .L_645)


	//   ....[0]....
.L_645:
        /*002c*/ 	.word	0x00000010


	//----- nvinfo : EIATTR_MAX_THREADS
	.align		4
.L_646:
        /*0030*/ 	.byte	0x04, 0x05
        /*0032*/ 	.short	(.L_648 - .L_647)
.L_647:
        /*0034*/ 	.word	0x00000180
        /*0038*/ 	.word	0x00000001
        /*003c*/ 	.word	0x00000001


	//----- nvinfo : EIATTR_CBANK_PARAM_SIZE
	.align		4
.L_648:
        /*0040*/ 	.byte	0x03, 0x19
        /*0042*/ 	.short	0x0a80


	//----- nvinfo : EIATTR_PARAM_CBANK
	.align		4
        /*0044*/ 	.byte	0x04, 0x0a
        /*0046*/ 	.short	(.L_650 - .L_649)
	.align		4
.L_649:
        /*0048*/ 	.word	index@(.nv.constant0._ZN7cutlass13device_kernelIN5flash11enable_sm90INS1_16FlashAttnFwdSm90INS1_25CollectiveMainloopFwdSm90ILi2EN4cute5tupleIJNS5_1CILi1EEES8_S8_EEENS6_IJNS7_ILi128EEENS7_ILi96EEENS7_ILi64EEEEEELi256ENS_10bfloat16_tEfNS_4arch4Sm90ELb0ELb0ELb0ELb1ELb0ELb1ELb0ELb1ELb0ELb1ELb1ELb0EEENS1_21CollectiveEpilogueFwdINS6_IJSA_NS7_ILi256EEESB_EEES9_SE_SG_Li256ELb1ELb1ELb1ELb0EEENS1_36VarlenDynamicPersistentTileSchedulerILi128ELi96ELi256ELi128ELb1ELb1ELb1ELb0ELb1ELb1EEEEEEEEEvNT_6ParamsE)
        /*004c*/ 	.short	0x0380
        /*004e*/ 	.short	0x0a80


	//----- nvinfo : EIATTR_SW_WAR
	.align		4
.L_650:
        /*0050*/ 	.byte	0x04, 0x36
        /*0052*/ 	.short	(.L_652 - .L_651)
.L_651:
        /*0054*/ 	.word	0x00000008
.L_652:


//--------------------- .nv.info._ZN7cutlass13device_kernelIN5flash11enable_sm90INS1_16FlashAttnFwdSm90INS1_25CollectiveMainloopFwdSm90ILi2EN4cute5tupleIJNS5_1CILi1EEES8_S8_EEENS6_IJNS7_ILi128EEENS7_ILi96EEENS7_ILi64EEEEEELi256ENS_10bfloat16_tEfNS_4arch4Sm90ELb0ELb0ELb0ELb1ELb0ELb0ELb1ELb1ELb0ELb1ELb1ELb0EEENS1_21CollectiveEpilogueFwdINS6_IJSA_NS7_ILi256EEESB_EEES9_SE_SG_Li256ELb1ELb1ELb1ELb0EEENS1_36VarlenDynamicPersistentTileSchedulerILi128ELi96ELi256ELi128ELb1ELb1ELb1ELb0ELb1ELb1EEEEEEEEEvNT_6ParamsE --------------------------
	.section	.nv.info._ZN7cutlass13device_kernelIN5flash11enable_sm90INS1_16FlashAttnFwdSm90INS1_25CollectiveMainloopFwdSm90ILi2EN4cute5tupleIJNS5_1CILi1EEES8_S8_EEENS6_IJNS7_ILi128EEENS7_ILi96EEENS7_ILi64EEEEEELi256ENS_10bfloat16_tEfNS_4arch4Sm90ELb0ELb0ELb0ELb1ELb0ELb0ELb1ELb1ELb0ELb1ELb1ELb0EEENS1_21CollectiveEpilogueFwdINS6_IJSA_NS7_ILi256EEESB_EEES9_SE_SG_Li256ELb1ELb1ELb1ELb0EEENS1_36VarlenDynamicPersistentTileSchedulerILi128ELi96ELi256ELi128ELb1ELb1ELb1ELb0ELb1ELb1EEEEEEEEEvNT_6ParamsE,"",@"SHT_CUDA_INFO"
	.sectionflags	@""
	.align	4


	//----- nvinfo : EIATTR_CUDA_API_VERSION
	.align		4
        /*0000*/ 	.byte	0x04, 0x37
        /*0002*/ 	.short	(.L_654 - .L_653)
.L_653:
        /*0004*/ 	.word	0x00000082


	//----- nvinfo : EIATTR_KPARAM_INFO
	.align		4
.L_654:
        /*0008*/ 	.byte	0x04, 0x17
        /*000a*/ 	.short	(.L_656 - .L_655)
.L_655:
        /*000c*/ 	.word	0x00000000
        /*0010*/ 	.short	0x0000
        /*0012*/ 	.short	0x0000
        /*0014*/ 	.byte	0x00, 0xf0, 0x01, 0x2e


	//----- nvinfo : EIATTR_SPARSE_MMA_MASK
	.align		4
.L_656:
        /*0018*/ 	.byte	0x03, 0x50
        /*001a*/ 	.short	0x0000


	//----- nvinfo : EIATTR_MAXREG_COUNT
	.align		4
        /*001c*/ 	.byte	0x03, 0x1b
        /*001e*/ 	.short	0x00a8


	//----- nvinfo : EIATTR_MERCURY_ISA_VERSION
	.align		4
        /*0020*/ 	.byte	0x03, 0x5f
        /*0022*/ 	.short	0x0101


	//----- nvinfo : EIATTR_VRC_CTA_INIT_COUNT
	.align		4
        /*0024*/ 	.byte	0x02, 0x4a
	.zero		1
	.zero		1


	//----- nvinfo : EIATTR_EXIT_INSTR_OFFSETS
	.align		4
        /*0028*/ 	.byte	0x04, 0x1c
        /*002a*/ 	.short	(.L_658 - .L_657)


	//   ....[0]....
.L_657:
        /*002c*/ 	.word	0x00000010


	//----- nvinfo : EIATTR_MAX_THREADS
	.align		4
.L_658:
        /*0030*/ 	.byte	0x04, 0x05
        /*0032*/ 	.short	(.L_660 - .L_659)
.L_659:
        /*0034*/ 	.word	0x00000180
        /*0038*/ 	.word	0x00000001
        /*003c*/ 	.word	0x00000001


	//----- nvinfo : EIATTR_CBANK_PARAM_SIZE
	.align		4
.L_660:
        /*0040*/ 	.byte	0x03, 0x19
        /*0042*/ 	.short	0x0b80


	//----- nvinfo : EIATTR_PARAM_CBANK
	.align		4
        /*0044*/ 	.byte	0x04, 0x0a
        /*0046*/ 	.short	(.L_662 - .L_661)
	.align		4
.L_661:
        /*0048*/ 	.word	index@(.nv.constant0._ZN7cutlass13device_kernelIN5flash11enable_sm90INS1_16FlashAttnFwdSm90INS1_25CollectiveMainloopFwdSm90ILi2EN4cute5tupleIJNS5_1CILi1EEES8_S8_EEENS6_IJNS7_ILi128EEENS7_ILi96EEENS7_ILi64EEEEEELi256ENS_10bfloat16_tEfNS_4arch4Sm90ELb0ELb0ELb0ELb1ELb0ELb0ELb1ELb1ELb0ELb1ELb1ELb0EEENS1_21CollectiveEpilogueFwdINS6_IJSA_NS7_ILi256EEESB_EEES9_SE_SG_Li256ELb1ELb1ELb1ELb0EEENS1_36VarlenDynamicPersistentTileSchedulerILi128ELi96ELi256ELi128ELb1ELb1ELb1ELb0ELb1ELb1EEEEEEEEEvNT_6ParamsE)
        /*004c*/ 	.short	0x0380
        /*004e*/ 	.short	0x0b80


	//----- nvinfo : EIATTR_SW_WAR
	.align		4
.L_662:
        /*0050*/ 	.byte	0x04, 0x36
        /*0052*/ 	.short	(.L_664 - .L_663)
.L_663:
        /*0054*/ 	.word	0x00000008
.L_664:


//--------------------- .nv.info._ZN7cutlass13device_kernelIN5flash11enable_sm90INS1_16FlashAttnFwdSm90INS1_25CollectiveMainloopFwdSm90ILi2EN4cute5tupleIJNS5_1CILi1EEES8_S8_EEENS6_IJNS7_ILi128EEENS7_ILi96EEENS7_ILi64EEEEEELi256ENS_10bfloat16_tEfNS_4arch4Sm90ELb0ELb0ELb0ELb1ELb0ELb1ELb1ELb1ELb0ELb1ELb1ELb0EEENS1_21CollectiveEpilogueFwdINS6_IJSA_NS7_ILi256EEESB_EEES9_SE_SG_Li256ELb1ELb1ELb1ELb0EEENS1_36VarlenDynamicPersistentTileSchedulerILi128ELi96ELi256ELi128ELb1ELb1ELb1ELb0ELb1ELb1EEEEEEEEEvNT_6ParamsE --------------------------
	.section	.nv.info._ZN7cutlass13device_kernelIN5flash11enable_sm90INS1_16FlashAttnFwdSm90INS1_25CollectiveMainloopFwdSm90ILi2EN4cute5tupleIJNS5_1CILi1EEES8_S8_EEENS6_IJNS7_ILi128EEENS7_ILi96EEENS7_ILi64EEEEEELi256ENS_10bfloat16_tEfNS_4arch4Sm90ELb0ELb0ELb0ELb1ELb0ELb1ELb1ELb1ELb0ELb1ELb1ELb0EEENS1_21CollectiveEpilogueFwdINS6_IJSA_NS7_ILi256EEESB_EEES9_SE_SG_Li256ELb1ELb1ELb1ELb0EEENS1_36VarlenDynamicPersistentTileSchedulerILi128ELi96ELi256ELi128ELb1ELb1ELb1ELb0ELb1ELb1EEEEEEEEEvNT_6ParamsE,"",@"SHT_CUDA_INFO"
	.sectionflags	@""
	.align	4


	//----- nvinfo : EIATTR_CUDA_API_VERSION
	.align		4
        /*0000*/ 	.byte	0x04, 0x37
        /*0002*/ 	.short	(.L_666 - .L_665)
.L_665:
        /*0004*/ 	.word	0x00000082


	//----- nvinfo : EIATTR_KPARAM_INFO
	.align		4
.L_666:
        /*0008*/ 	.byte	0x04, 0x17
        /*000a*/ 	.short	(.L_668 - .L_667)
.L_667:
        /*000c*/ 	.word	0x00000000
        /*0010*/ 	.short	0x0000
        /*0012*/ 	.short	0x0000
        /*0014*/ 	.byte	0x00, 0xf0, 0x01, 0x2e


	//----- nvinfo : EIATTR_SPARSE_MMA_MASK
	.align		4
.L_668:
        /*0018*/ 	.byte	0x03, 0x50
        /*001a*/ 	.short	0x0000


	//----- nvinfo : EIATTR_MAXREG_COUNT
	.align		4
        /*001c*/ 	.byte	0x03, 0x1b
        /*001e*/ 	.short	0x00a8


	//----- nvinfo : EIATTR_MERCURY_ISA_VERSION
	.align		4
        /*0020*/ 	.byte	0x03, 0x5f
        /*0022*/ 	.short	0x0101


	//----- nvinfo : EIATTR_VRC_CTA_INIT_COUNT
	.align		4
        /*0024*/ 	.byte	0x02, 0x4a
	.zero		1
	.zero		1


	//----- nvinfo : EIATTR_EXIT_INSTR_OFFSETS
	.align		4
        /*0028*/ 	.byte	0x04, 0x1c
        /*002a*/ 	.short	(.L_670 - .L_669)


	//   ....[0]....
.L_669:
        /*002c*/ 	.word	0x00000010


	//----- nvinfo : EIATTR_MAX_THREADS
	.align		4
.L_670:
        /*0030*/ 	.byte	0x04, 0x05
        /*0032*/ 	.short	(.L_672 - .L_671)
.L_671:
        /*0034*/ 	.word	0x00000180
        /*0038*/ 	.word	0x00000001
        /*003c*/ 	.word	0x00000001


	//----- nvinfo : EIATTR_CBANK_PARAM_SIZE
	.align		4
.L_672:
        /*0040*/ 	.byte	0x03, 0x19
        /*0042*/ 	.short	0x0b80


	//----- nvinfo : EIATTR_PARAM_CBANK
	.align		4
        /*0044*/ 	.byte	0x04, 0x0a
        /*0046*/ 	.short	(.L_674 - .L_673)
	.align		4
.L_673:
        /*0048*/ 	.word	index@(.nv.constant0._ZN7cutlass13device_kernelIN5flash11enable_sm90INS1_16FlashAttnFwdSm90INS1_25CollectiveMainloopFwdSm90ILi2EN4cute5tupleIJNS5_1CILi1EEES8_S8_EEENS6_IJNS7_ILi128EEENS7_ILi96EEENS7_ILi64EEEEEELi256ENS_10bfloat16_tEfNS_4arch4Sm90ELb0ELb0ELb0ELb1ELb0ELb1ELb1ELb1ELb0ELb1ELb1ELb0EEENS1_21CollectiveEpilogueFwdINS6_IJSA_NS7_ILi256EEESB_EEES9_SE_SG_Li256ELb1ELb1ELb1ELb0EEENS1_36VarlenDynamicPersistentTileSchedulerILi128ELi96ELi256ELi128ELb1ELb1ELb1ELb0ELb1ELb1EEEEEEEEEvNT_6ParamsE)
        /*004c*/ 	.short	0x0380
        /*004e*/ 	.short	0x0b80


	//----- nvinfo : EIATTR_SW_WAR
	.align		4
.L_674:
        /*0050*/ 	.byte	0x04, 0x36
        /*0052*/ 	.short	(.L_676 - .L_675)
.L_675:
        /*0054*/ 	.word	0x00000008
.L_676:


//--------------------- .nv.info._ZN7cutlass13device_kernelIN5flash11enable_sm90INS1_16FlashAttnFwdSm90INS1_25CollectiveMainloopFwdSm90ILi2EN4cute5tupleIJNS5_1CILi1EEES8_S8_EEENS6_IJNS7_ILi128EEENS7_ILi96EEENS7_ILi64EEEEEELi256ENS_10bfloat16_tEfNS_4arch4Sm90ELb0ELb1ELb0ELb0ELb0ELb0ELb0ELb1ELb0ELb1ELb1ELb0EEENS1_21CollectiveEpilogueFwdINS6_IJSA_NS7_ILi256EEESB_EEES9_SE_SG_Li256ELb0ELb1ELb1ELb0EEENS1_19SingleTileSchedulerILb0ELb1ELb1ELi128EEEEEEEEEvNT_6ParamsE --------------------------
	.section	.nv.info._ZN7cutlass13device_kernelIN5flash11enable_sm90INS1_16FlashAttnFwdSm90INS1_25CollectiveMainloopFwdSm90ILi2EN4cute5tupleIJNS5_1CILi1EEES8_S8_EEENS6_IJNS7_ILi128EEENS7_ILi96EEENS7_ILi64EEEEEELi256ENS_10bfloat16_tEfNS_4arch4Sm90ELb0ELb1ELb0ELb0ELb0ELb0ELb0ELb1ELb0ELb1ELb1ELb0EEENS1_21CollectiveEpilogueFwdINS6_IJSA_NS7_ILi256EEESB_EEES9_SE_SG_Li256ELb0ELb1ELb1ELb0EEENS1_19SingleTileSchedulerILb0ELb1ELb1ELi128EEEEEEEEEvNT_6ParamsE,"",@"SHT_CUDA_INFO"
	.sectionflags	@""
	.align	4


	//----- nvinfo : EIATTR_CUDA_API_VERSION
	.align		4
        /*0000*/ 	.byte	0x04, 0x37
        /*0002*/ 	.short	(.L_678 - .L_677)
.L_677:
        /*0004*/ 	.word	0x00000082


	//----- nvinfo : EIATTR_KPARAM_INFO
	.align		4
.L_678:
        /*0008*/ 	.byte	0x04, 0x17
        /*000a*/ 	.short	(.L_680 - .L_679)
.L_679:
        /*000c*/ 	.word	0x00000000
        /*0010*/ 	.short	0x0000
        /*0012*/ 	.short	0x0000
        /*0014*/ 	.byte	0x00, 0xf0, 0x01, 0x28


	//----- nvinfo : EIATTR_SPARSE_MMA_MASK
	.align		4
.L_680:
        /*0018*/ 	.byte	0x03, 0x50
        /*001a*/ 	.short	0x0000


	//----- nvinfo : EIATTR_MAXREG_COUNT
	.align		4
        /*001c*/ 	.byte	0x03, 0x1b
        /*001e*/ 	.short	0x00a8


	//----- nvinfo : EIATTR_MERCURY_ISA_VERSION
	.align		4
        /*0020*/ 	.byte	0x03, 0x5f
        /*0022*/ 	.short	0x0101


	//----- nvinfo : EIATTR_VRC_CTA_INIT_COUNT
	.align		4
        /*0024*/ 	.byte	0x02, 0x4a
	.zero		1
	.zero		1


	//----- nvinfo : EIATTR_EXIT_INSTR_OFFSETS
	.align		4
        /*0028*/ 	.byte	0x04, 0x1c
        /*002a*/ 	.short	(.L_682 - .L_681)


	//   ....[0]....
.L_681:
        /*002c*/ 	.word	0x00000010


	//----- nvinfo : EIATTR_MAX_THREADS
	.align		4
.L_682:
        /*0030*/ 	.byte	0x04, 0x05
        /*0032*/ 	.short	(.L_684 - .L_683)
.L_683:
        /*0034*/ 	.word	0x00000180
        /*0038*/ 	.word	0x00000001
        /*003c*/ 	.word	0x00000001


	//----- nvinfo : EIATTR_CBANK_PARAM_SIZE
	.align		4
.L_684:
        /*0040*/ 	.byte	0x03, 0x19
        /*0042*/ 	.short	0x0a00


	//----- nvinfo : EIATTR_PARAM_CBANK
	.align		4
        /*0044*/ 	.byte	0x04, 0x0a
        /*0046*/ 	.short	(.L_686 - .L_685)
	.align		4
.L_685:
        /*0048*/ 	.word	index@(.nv.constant0._ZN7cutlass13device_kernelIN5flash11enable_sm90INS1_16FlashAttnFwdSm90INS1_25CollectiveMainloopFwdSm90ILi2EN4cute5tupleIJNS5_1CILi1EEES8_S8_EEENS6_IJNS7_ILi128EEENS7_ILi96EEENS7_ILi64EEEEEELi256ENS_10bfloat16_tEfNS_4arch4Sm90ELb0ELb1ELb0ELb0ELb0ELb0ELb0ELb1ELb0ELb1ELb1ELb0EEENS1_21CollectiveEpilogueFwdINS6_IJSA_NS7_ILi256EEESB_EEES9_SE_SG_Li256ELb0ELb1ELb1ELb0EEENS1_19SingleTileSchedulerILb0ELb1ELb1ELi128EEEEEEEEEvNT_6ParamsE)
        /*004c*/ 	.short	0x0380
        /*004e*/ 	.short	0x0a00


	//----- nvinfo : EIATTR_SW_WAR
	.align		4
.L_686:
        /*0050*/ 	.byte	0x04, 0x36
        /*0052*/ 	.short	(.L_688 - .L_687)
.L_687:
        /*0054*/ 	.word	0x00000008
.L_688:


//--------------------- .nv.info._ZN7cutlass13device_kernelIN5flash11enable_sm90INS1_16FlashAttnFwdSm90INS1_25CollectiveMainloopFwdSm90ILi2EN4cute5tupleIJNS5_1CILi1EEES8_S8_EEENS6_IJNS7_ILi128EEENS7_ILi96EEENS7_ILi64EEEEEELi256ENS_10bfloat16_tEfNS_4arch4Sm90ELb0ELb1ELb0ELb0ELb0ELb0ELb1ELb1ELb0ELb1ELb1ELb0EEENS1_21CollectiveEpilogueFwdINS6_IJSA_NS7_ILi256EEESB_EEES9_SE_SG_Li256ELb0ELb1ELb1ELb0EEENS1_19SingleTileSchedulerILb0ELb1ELb1ELi128EEEEEEEEEvNT_6ParamsE --------------------------
	.section	.nv.info._ZN7cutlass13device_kernelIN5flash11enable_sm90INS1_16FlashAttnFwdSm90INS1_25CollectiveMainloopFwdSm90ILi2EN4cute5tupleIJNS5_1CILi1EEES8_S8_EEENS6_IJNS7_ILi128EEENS7_ILi96EEENS7_ILi64EEEEEELi256ENS_10bfloat16_tEfNS_4arch4Sm90ELb0ELb1ELb0ELb0ELb0ELb0ELb1ELb1ELb0ELb1ELb1ELb0EEENS1_21CollectiveEpilogueFwdINS6_IJSA_NS7_ILi256EEESB_EEES9_SE_SG_Li256ELb0ELb1ELb1ELb0EEENS1_19SingleTileSchedulerILb0ELb1ELb1ELi128EEEEEEEEEvNT_6ParamsE,"",@"SHT_CUDA_INFO"
	.sectionflags	@""
	.align	4


	//----- nvinfo : EIATTR_CUDA_API_VERSION
	.align		4
        /*0000*/ 	.byte	0x04, 0x37
        /*0002*/ 	.short	(.L_690 - .L_689)
.L_689:
        /*0004*/ 	.word	0x00000082


	//----- nvinfo : EIATTR_KPARAM_INFO
	.align		4
.L_690:
        /*0008*/ 	.byte	0x04, 0x17
        /*000a*/ 	.short	(.L_692 - .L_691)
.L_691:
        /*000c*/ 	.word	0x00000000
        /*0010*/ 	.short	0x0000
        /*0012*/ 	.short	0x0000
        /*0014*/ 	.byte	0x00, 0xf0, 0x01, 0x2c


	//----- nvinfo : EIATTR_SPARSE_MMA_MASK
	.align		4
.L_692:
        /*0018*/ 	.byte	0x03, 0x50
        /*001a*/ 	.short	0x0000


	//----- nvinfo : EIATTR_MAXREG_COUNT
	.align		4
        /*001c*/ 	.byte	0x03, 0x1b
        /*001e*/ 	.short	0x00a8


	//----- nvinfo : EIATTR_MERCURY_ISA_VERSION
	.align		4
        /*0020*/ 	.byte	0x03, 0x5f
        /*0022*/ 	.short	0x0101


	//----- nvinfo : EIATTR_VRC_CTA_INIT_COUNT
	.align		4
        /*0024*/ 	.byte	0x02, 0x4a
	.zero		1
	.zero		1


	//----- nvinfo : EIATTR_EXIT_INSTR_OFFSETS
	.align		4
        /*0028*/ 	.byte	0x04, 0x1c
        /*002a*/ 	.short	(.L_694 - .L_693)


	//   ....[0]....
.L_693:
        /*002c*/ 	.word	0x00000010


	//----- nvinfo : EIATTR_MAX_THREADS
	.align		4
.L_694:
        /*0030*/ 	.byte	0x04, 0x05
        /*0032*/ 	.short	(.L_696 - .L_695)
.L_695:
        /*0034*/ 	.word	0x00000180
        /*0038*/ 	.word	0x00000001
        /*003c*/ 	.word	0x00000001


	//----- nvinfo : EIATTR_CBANK_PARAM_SIZE
	.align		4
.L_696:
        /*0040*/ 	.byte	0x03, 0x19
        /*0042*/ 	.short	0x0b00


	//----- nvinfo : EIATTR_PARAM_CBANK
	.align		4
        /*0044*/ 	.byte	0x04, 0x0a
        /*0046*/ 	.short	(.L_698 - .L_697)
	.align		4
.L_697:
        /*0048*/ 	.word	index@(.nv.constant0._ZN7cutlass13device_kernelIN5flash11enable_sm90INS1_16FlashAttnFwdSm90INS1_25CollectiveMainloopFwdSm90ILi2EN4cute5tupleIJNS5_1CILi1EEES8_S8_EEENS6_IJNS7_ILi128EEENS7_ILi96EEENS7_ILi64EEEEEELi256ENS_10bfloat16_tEfNS_4arch4Sm90ELb0ELb1ELb0ELb0ELb0ELb0ELb1ELb1ELb0ELb1ELb1ELb0EEENS1_21CollectiveEpilogueFwdINS6_IJSA_NS7_ILi256EEESB_EEES9_SE_SG_Li256ELb0ELb1ELb1ELb0EEENS1_19SingleTileSchedulerILb0ELb1ELb1ELi128EEEEEEEEEvNT_6ParamsE)
        /*004c*/ 	.short	0x0380
        /*004e*/ 	.short	0x0b00


	//----- nvinfo : EIATTR_SW_WAR
	.align		4
.L_698:
        /*0050*/ 	.byte	0x04, 0x36
        /*0052*/ 	.short	(.L_700 - .L_699)
.L_699:
        /*0054*/ 	.word	0x00000008
.L_700:


//--------------------- .nv.info._ZN7cutlass13device_kernelIN5flash11enable_sm90INS1_16FlashAttnFwdSm90INS1_25CollectiveMainloopFwdSm90ILi2EN4cute5tupleIJNS5_1CILi1EEES8_S8_EEENS6_IJNS7_ILi128EEENS7_ILi96EEENS7_ILi64EEEEEELi256ENS_10bfloat16_tEfNS_4arch4Sm90ELb0ELb1ELb0ELb1ELb0ELb0ELb0ELb1ELb0ELb1ELb1ELb0EEENS1_21CollectiveEpilogueFwdINS6_IJSA_NS7_ILi256EEESB_EEES9_SE_SG_Li256ELb1ELb1ELb1ELb0EEENS1_36VarlenDynamicPersistentTileSchedulerILi128ELi96ELi256ELi128ELb1ELb1ELb1ELb1ELb0ELb1EEEEEEEEEvNT_6ParamsE --------------------------
	.section	.nv.info._ZN7cutlass13device_kernelIN5flash11enable_sm90INS1_16FlashAttnFwdSm90INS1_25CollectiveMainloopFwdSm90ILi2EN4cute5tupleIJNS5_1CILi1EEES8_S8_EEENS6_IJNS7_ILi128EEENS7_ILi96EEENS7_ILi64EEEEEELi256ENS_10bfloat16_tEfNS_4arch4Sm90ELb0ELb1ELb0ELb1ELb0ELb0ELb0ELb1ELb0ELb1ELb1ELb0EEENS1_21CollectiveEpilogueFwdINS6_IJSA_NS7_ILi256EEESB_EEES9_SE_SG_Li256ELb1ELb1ELb1ELb0EEENS1_36VarlenDynamicPersistentTileSchedulerILi128ELi96ELi256ELi128ELb1ELb1ELb1ELb1ELb0ELb1EEEEEEEEEvNT_6ParamsE,"",@"SHT_CUDA_INFO"
	.sectionflags	@""
	.align	4


	//----- nvinfo : EIATTR_CUDA_API_VERSION
	.align		4
        /*0000*/ 	.byte	0x04, 0x37
        /*0002*/ 	.short	(.L_702 - .L_701)
.L_701:
        /*0004*/ 	.word	0x00000082


	//----- nvinfo : EIATTR_KPARAM_INFO
	.align		4
.L_702:
        /*0008*/ 	.byte	0x04, 0x17
        /*000a*/ 	.short	(.L_704 - .L_703)
.L_703:
        /*000c*/ 	.word	0x00000000
        /*0010*/ 	.short	0x0000
        /*0012*/ 	.short	0x0000
        /*0014*/ 	.byte	0x00, 0xf0, 0x01, 0x2a


	//----- nvinfo : EIATTR_SPARSE_MMA_MASK
	.align		4
.L_704:
        /*0018*/ 	.byte	0x03, 0x50
        /*001a*/ 	.short	0x0000


	//----- nvinfo : EIATTR_MAXREG_COUNT
	.align		4
        /*001c*/ 	.byte	0x03, 0x1b
        /*001e*/ 	.short	0x00a8


	//----- nvinfo : EIATTR_MERCURY_ISA_VERSION
	.align		4
        /*0020*/ 	.byte	0x03, 0x5f
        /*0022*/ 	.short	0x0101


	//----- nvinfo : EIATTR_VRC_CTA_INIT_COUNT
	.align		4
        /*0024*/ 	.byte	0x02, 0x4a
	.zero		1
	.zero		1


	//----- nvinfo : EIATTR_EXIT_INSTR_OFFSETS
	.align		4
        /*0028*/ 	.byte	0x04, 0x1c
        /*002a*/ 	.short	(.L_706 - .L_705)


	//   ....[0]....
.L_705:
        /*002c*/ 	.word	0x00000010


	//----- nvinfo : EIATTR_MAX_THREADS
	.align		4
.L_706:
        /*0030*/ 	.byte	0x04, 0x05
        /*0032*/ 	.short	(.L_708 - .L_707)
.L_707:
        /*0034*/ 	.word	0x00000180
        /*0038*/ 	.word	0x00000001
        /*003c*/ 	.word	0x00000001


	//----- nvinfo : EIATTR_CBANK_PARAM_SIZE
	.align		4
.L_708:
        /*0040*/ 	.byte	0x03, 0x19
        /*0042*/ 	.short	0x0a80


	//----- nvinfo : EIATTR_PARAM_CBANK
	.align		4
        /*0044*/ 	.byte	0x04, 0x0a
        /*0046*/ 	.short	(.L_710 - .L_709)
	.align		4
.L_709:
        /*0048*/ 	.word	index@(.nv.constant0._ZN7cutlass13device_kernelIN5flash11enable_sm90INS1_16FlashAttnFwdSm90INS1_25CollectiveMainloopFwdSm90ILi2EN4cute5tupleIJNS5_1CILi1EEES8_S8_EEENS6_IJNS7_ILi128EEENS7_ILi96EEENS7_ILi64EEEEEELi256ENS_10bfloat16_tEfNS_4arch4Sm90ELb0ELb1ELb0ELb1ELb0ELb0ELb0ELb1ELb0ELb1ELb1ELb0EEENS1_21CollectiveEpilogueFwdINS6_IJSA_NS7_ILi256EEESB_EEES9_SE_SG_Li256ELb1ELb1ELb1ELb0EEENS1_36VarlenDynamicPersistentTileSchedulerILi128ELi96ELi256ELi128ELb1ELb1ELb1ELb1ELb0ELb1EEEEEEEEEvNT_6ParamsE)
        /*004c*/ 	.short	0x0380
        /*004e*/ 	.short	0x0a80


	//----- nvinfo : EIATTR_SW_WAR
	.align		4
.L_710:
        /*0050*/ 	.byte	0x04, 0x36
        /*0052*/ 	.short	(.L_712 - .L_711)
.L_711:
        /*0054*/ 	.word	0x00000008
.L_712:


//--------------------- .nv.info._ZN7cutlass13device_kernelIN5flash11enable_sm90INS1_16FlashAttnFwdSm90INS1_25CollectiveMainloopFwdSm90ILi2EN4cute5tupleIJNS5_1CILi1EEES8_S8_EEENS6_IJNS7_ILi128EEENS7_ILi96EEENS7_ILi64EEEEEELi256ENS_10bfloat16_tEfNS_4arch4Sm90ELb0ELb1ELb0ELb1ELb0ELb1ELb0ELb1ELb0ELb1ELb1ELb0EEENS1_21CollectiveEpilogueFwdINS6_IJSA_NS7_ILi256EEESB_EEES9_SE_SG_Li256ELb1ELb1ELb1ELb0EEENS1_36VarlenDynamicPersistentTileSchedulerILi128ELi96ELi256ELi128ELb1ELb1ELb1ELb1ELb0ELb1EEEEEEEEEvNT_6ParamsE --------------------------
	.section	.nv.info._ZN7cutlass13device_kernelIN5flash11enable_sm90INS1_16FlashAttnFwdSm90INS1_25CollectiveMainloopFwdSm90ILi2EN4cute5tupleIJNS5_1CILi1EEES8_S8_EEENS6_IJNS7_ILi128EEENS7_ILi96EEENS7_ILi64EEEEEELi256ENS_10bfloat16_tEfNS_4arch4Sm90ELb0ELb1ELb0ELb1ELb0ELb1ELb0ELb1ELb0ELb1ELb1ELb0EEENS1_21CollectiveEpilogueFwdINS6_IJSA_NS7_ILi256EEESB_EEES9_SE_SG_Li256ELb1ELb1ELb1ELb0EEENS1_36VarlenDynamicPersistentTileSchedulerILi128ELi96ELi256ELi128ELb1ELb1ELb1ELb1ELb0ELb1EEEEEEEEEvNT_6ParamsE,"",@"SHT_CUDA_INFO"
	.sectionflags	@""
	.align	4


	//----- nvinfo : EIATTR_CUDA_API_VERSION
	.align		4
        /*0000*/ 	.byte	0x04, 0x37
        /*0002*/ 	.short	(.L_714 - .L_713)
.L_713:
        /*0004*/ 	.word	0x00000082


	//----- nvinfo : EIATTR_KPARAM_INFO
	.align		4
.L_714:
        /*0008*/ 	.byte	0x04, 0x17
        /*000a*/ 	.short	(.L_716 - .L_715)
.L_715:
        /*000c*/ 	.word	0x00000000
        /*0010*/ 	.short	0x0000
        /*0012*/ 	.short	0x0000
        /*0014*/ 	.byte	0x00, 0xf0, 0x01, 0x2a


	//----- nvinfo : EIATTR_SPARSE_MMA_MASK
	.align		4
.L_716:
        /*0018*/ 	.byte	0x03, 0x50
        /*001a*/ 	.short	0x0000


	//----- nvinfo : EIATTR_MAXREG_COUNT
	.align		4
        /*001c*/ 	.byte	0x03, 0x1b
        /*001e*/ 	.short	0x00a8


	//----- nvinfo : EIATTR_MERCURY_ISA_VERSION
	.align		4
        /*0020*/ 	.byte	0x03, 0x5f
        /*0022*/ 	.short	0x0101


	//----- nvinfo : EIATTR_VRC_CTA_INIT_COUNT
	.align		4
        /*0024*/ 	.byte	0x02, 0x4a
	.zero		1
	.zero		1


	//----- nvinfo : EIATTR_EXIT_INSTR_OFFSETS
	.align		4
        /*0028*/ 	.byte	0x04, 0x1c
        /*002a*/ 	.short	(.L_718 - .L_717)


	//   ....[0]....
.L_717:
        /*002c*/ 	.word	0x00000010


	//----- nvinfo : EIATTR_MAX_THREADS
	.align		4
.L_718:
        /*0030*/ 	.byte	0x04, 0x05
        /*0032*/ 	.short	(.L_720 - .L_719)
.L_719:
        /*0034*/ 	.word	0x00000180
        /*0038*/ 	.word	0x00000001
        /*003c*/ 	.word	0x00000001


	//----- nvinfo : EIATTR_CBANK_PARAM_SIZE
	.align		4
.L_720:
        /*0040*/ 	.byte	0x03, 0x19
        /*0042*/ 	.short	0x0a80


	//----- nvinfo : EIATTR_PARAM_CBANK
	.align		4
        /*0044*/ 	.byte	0x04, 0x0a
        /*0046*/ 	.short	(.L_722 - .L_721)
	.align		4
.L_721:
        /*0048*/ 	.word	index@(.nv.constant0._ZN7cutlass13device_kernelIN5flash11enable_sm90INS1_16FlashAttnFwdSm90INS1_25CollectiveMainloopFwdSm90ILi2EN4cute5tupleIJNS5_1CILi1EEES8_S8_EEENS6_IJNS7_ILi128EEENS7_ILi96EEENS7_ILi64EEEEEELi256ENS_10bfloat16_tEfNS_4arch4Sm90ELb0ELb1ELb0ELb1ELb0ELb1ELb0ELb1ELb0ELb1ELb1ELb0EEENS1_21CollectiveEpilogueFwdINS6_IJSA_NS7_ILi256EEESB_EEES9_SE_SG_Li256ELb1ELb1ELb1ELb0EEENS1_36VarlenDynamicPersistentTileSchedulerILi128ELi96ELi256ELi128ELb1ELb1ELb1ELb1ELb0ELb1EEEEEEEEEvNT_6ParamsE)
        /*004c*/ 	.short	0x0380
        /*004e*/ 	.short	0x0a80


	//----- nvinfo : EIATTR_SW_WAR
	.align		4
.L_722:
        /*0050*/ 	.byte	0x04, 0x36
        /*0052*/ 	.short	(.L_724 - .L_723)
.L_723:
        /*0054*/ 	.word	0x00000008
.L_724:


//--------------------- .nv.info._ZN7cutlass13device_kernelIN5flash11enable_sm90INS1_16FlashAttnFwdSm90INS1_25CollectiveMainloopFwdSm90ILi2EN4cute5tupleIJNS5_1CILi1EEES8_S8_EEENS6_IJNS7_ILi128EEENS7_ILi96EEENS7_ILi64EEEEEELi256ENS_10bfloat16_tEfNS_4arch4Sm90ELb0ELb1ELb0ELb1ELb0ELb0ELb1ELb1ELb0ELb1ELb1ELb0EEENS1_21CollectiveEpilogueFwdINS6_IJSA_NS7_ILi256EEESB_EEES9_SE_SG_Li256ELb1ELb1ELb1ELb0EEENS1_36VarlenDynamicPersistentTileSchedulerILi128ELi96ELi256ELi128ELb1ELb1ELb1ELb1ELb0ELb1EEEEEEEEEvNT_6ParamsE --------------------------
	.section	.nv.info._ZN7cutlass13device_kernelIN5flash11enable_sm90INS1_16FlashAttnFwdSm90INS1_25CollectiveMainloopFwdSm90ILi2EN4cute5tupleIJNS5_1CILi1EEES8_S8_EEENS6_IJNS7_ILi128EEENS7_ILi96EEENS7_ILi64EEEEEELi256ENS_10bfloat16_tEfNS_4arch4Sm90ELb0ELb1ELb0ELb1ELb0ELb0ELb1ELb1ELb0ELb1ELb1ELb0EEENS1_21CollectiveEpilogueFwdINS6_IJSA_NS7_ILi256EEESB_EEES9_SE_SG_Li256ELb1ELb1ELb1ELb0EEENS1_36VarlenDynamicPersistentTileSchedulerILi128ELi96ELi256ELi128ELb1ELb1ELb1ELb1ELb0ELb1EEEEEEEEEvNT_6ParamsE,"",@"SHT_CUDA_INFO"
	.sectionflags	@""
	.align	4


	//----- nvinfo : EIATTR_CUDA_API_VERSION
	.align		4
        /*0000*/ 	.byte	0x04, 0x37
        /*0002*/ 	.short	(.L_726 - .L_725)
.L_725:
        /*0004*/ 	.word	0x00000082


	//----- nvinfo : EIATTR_KPARAM_INFO
	.align		4
.L_726:
        /*0008*/ 	.byte	0x04, 0x17
        /*000a*/ 	.short	(.L_728 - .L_727)
.L_727:
        /*000c*/ 	.word	0x00000000
        /*0010*/ 	.short	0x0000
        /*0012*/ 	.short	0x0000
        /*0014*/ 	.byte	0x00, 0xf0, 0x01, 0x2e


	//----- nvinfo : EIATTR_SPARSE_MMA_MASK
	.align		4
.L_728:
        /*0018*/ 	.byte	0x03, 0x50
        /*001a*/ 	.short	0x0000


	//----- nvinfo : EIATTR_MAXREG_COUNT
	.align		4
        /*001c*/ 	.byte	0x03, 0x1b
        /*001e*/ 	.short	0x00a8


	//----- nvinfo : EIATTR_MERCURY_ISA_VERSION
	.align		4
        /*0020*/ 	.byte	0x03, 0x5f
        /*0022*/ 	.short	0x0101


	//----- nvinfo : EIATTR_VRC_CTA_INIT_COUNT
	.align		4
        /*0024*/ 	.byte	0x02, 0x4a
	.zero		1
	.zero		1


	//----- nvinfo : EIATTR_EXIT_INSTR_OFFSETS
	.align		4
        /*0028*/ 	.byte	0x04, 0x1c
        /*002a*/ 	.short	(.L_730 - .L_729)


	//   ....[0]....
.L_729:
        /*002c*/ 	.word	0x00000010


	//----- nvinfo : EIATTR_MAX_THREADS
	.align		4
.L_730:
        /*0030*/ 	.byte	0x04, 0x05
        /*0032*/ 	.short	(.L_732 - .L_731)
.L_731:
        /*0034*/ 	.word	0x00000180
        /*0038*/ 	.word	0x00000001
        /*003c*/ 	.word	0x00000001


	//----- nvinfo : EIATTR_CBANK_PARAM_SIZE
	.align		4
.L_732:
        /*0040*/ 	.byte	0x03, 0x19
        /*0042*/ 	.short	0x0b80


	//----- nvinfo : EIATTR_PARAM_CBANK
	.align		4
        /*0044*/ 	.byte	0x04, 0x0a
        /*0046*/ 	.short	(.L_734 - .L_733)
	.align		4
.L_733:
        /*0048*/ 	.word	index@(.nv.constant0._ZN7cutlass13device_kernelIN5flash11enable_sm90INS1_16FlashAttnFwdSm90INS1_25CollectiveMainloopFwdSm90ILi2EN4cute5tupleIJNS5_1CILi1EEES8_S8_EEENS6_IJNS7_ILi128EEENS7_ILi96EEENS7_ILi64EEEEEELi256ENS_10bfloat16_tEfNS_4arch4Sm90ELb0ELb1ELb0ELb1ELb0ELb0ELb1ELb1ELb0ELb1ELb1ELb0EEENS1_21CollectiveEpilogueFwdINS6_IJSA_NS7_ILi256EEESB_EEES9_SE_SG_Li256ELb1ELb1ELb1ELb0EEENS1_36VarlenDynamicPersistentTileSchedulerILi128ELi96ELi256ELi128ELb1ELb1ELb1ELb1ELb0ELb1EEEEEEEEEvNT_6ParamsE)
        /*004c*/ 	.short	0x0380
        /*004e*/ 	.short	0x0b80


	//----- nvinfo : EIATTR_SW_WAR
	.align		4
.L_734:
        /*0050*/ 	.byte	0x04, 0x36
        /*0052*/ 	.short	(.L_736 - .L_735)
.L_735:
        /*0054*/ 	.word	0x00000008
.L_736:


//--------------------- .nv.info._ZN7cutlass13device_kernelIN5flash11enable_sm90INS1_16FlashAttnFwdSm90INS1_25CollectiveMainloopFwdSm90ILi2EN4cute5tupleIJNS5_1CILi1EEES8_S8_EEENS6_IJNS7_ILi128EEENS7_ILi96EEENS7_ILi64EEEEEELi256ENS_10bfloat16_tEfNS_4arch4Sm90ELb0ELb1ELb0ELb1ELb0ELb1ELb1ELb1ELb0ELb1ELb1ELb0EEENS1_21CollectiveEpilogueFwdINS6_IJSA_NS7_ILi256EEESB_EEES9_SE_SG_Li256ELb1ELb1ELb1ELb0EEENS1_36VarlenDynamicPersistentTileSchedulerILi128ELi96ELi256ELi128ELb1ELb1ELb1ELb1ELb0ELb1EEEEEEEEEvNT_6ParamsE --------------------------
	.section	.nv.info._ZN7cutlass13device_kernelIN5flash11enable_sm90INS1_16FlashAttnFwdSm90INS1_25CollectiveMainloopFwdSm90ILi2EN4cute5tupleIJNS5_1CILi1EEES8_S8_EEENS6_IJNS7_ILi128EEENS7_ILi96EEENS7_ILi64EEEEEELi256ENS_10bfloat16_tEfNS_4arch4Sm90ELb0ELb1ELb0ELb1ELb0ELb1ELb1ELb1ELb0ELb1ELb1ELb0EEENS1_21CollectiveEpilogueFwdINS6_IJSA_NS7_ILi256EEESB_EEES9_SE_SG_Li256ELb1ELb1ELb1ELb0EEENS1_36VarlenDynamicPersistentTileSchedulerILi128ELi96ELi256ELi128ELb1ELb1ELb1ELb1ELb0ELb1EEEEEEEEEvNT_6ParamsE,"",@"SHT_CUDA_INFO"
	.sectionflags	@""
	.align	4


	//----- nvinfo : EIATTR_CUDA_API_VERSION
	.align		4
        /*0000*/ 	.byte	0x04, 0x37
        /*0002*/ 	.short	(.L_738 - .L_737)
.L_737:
        /*0004*/ 	.word	0x00000082


	//----- nvinfo : EIATTR_KPARAM_INFO
	.align		4
.L_738:
        /*0008*/ 	.byte	0x04, 0x17
        /*000a*/ 	.short	(.L_740 - .L_739)
.L_739:
        /*000c*/ 	.word	0x00000000
        /*0010*/ 	.short	0x0000
        /*0012*/ 	.short	0x0000
        /*0014*/ 	.byte	0x00, 0xf0, 0x01, 0x2e


	//----- nvinfo : EIATTR_SPARSE_MMA_MASK
	.align		4
.L_740:
        /*0018*/ 	.byte	0x03, 0x50
        /*001a*/ 	.short	0x0000


	//----- nvinfo : EIATTR_MAXREG_COUNT
	.align		4
        /*001c*/ 	.byte	0x03, 0x1b
        /*001e*/ 	.short	0x00a8


	//----- nvinfo : EIATTR_MERCURY_ISA_VERSION
	.align		4
        /*0020*/ 	.byte	0x03, 0x5f
        /*0022*/ 	.short	0x0101


	//----- nvinfo : EIATTR_VRC_CTA_INIT_COUNT
	.align		4
        /*0024*/ 	.byte	0x02, 0x4a
	.zero		1
	.zero		1


	//----- nvinfo : EIATTR_EXIT_INSTR_OFFSETS
	.align		4
        /*0028*/ 	.byte	0x04, 0x1c
        /*002a*/ 	.short	(.L_742 - .L_741)


	//   ....[0]....
.L_741:
        /*002c*/ 	.word	0x00000010


	//----- nvinfo : EIATTR_MAX_THREADS
	.align		4
.L_742:
        /*0030*/ 	.byte	0x04, 0x05
        /*0032*/ 	.short	(.L_744 - .L_743)
.L_743:
        /*0034*/ 	.word	0x00000180
        /*0038*/ 	.word	0x00000001
        /*003c*/ 	.word	0x00000001


	//----- nvinfo : EIATTR_CBANK_PARAM_SIZE
	.align		4
.L_744:
        /*0040*/ 	.byte	0x03, 0x19
        /*0042*/ 	.short	0x0b80


	//----- nvinfo : EIATTR_PARAM_CBANK
	.align		4
        /*0044*/ 	.byte	0x04, 0x0a
        /*0046*/ 	.short	(.L_746 - .L_745)
	.align		4
.L_745:
        /*0048*/ 	.word	index@(.nv.constant0._ZN7cutlass13device_kernelIN5flash11enable_sm90INS1_16FlashAttnFwdSm90INS1_25CollectiveMainloopFwdSm90ILi2EN4cute5tupleIJNS5_1CILi1EEES8_S8_EEENS6_IJNS7_ILi128EEENS7_ILi96EEENS7_ILi64EEEEEELi256ENS_10bfloat16_tEfNS_4arch4Sm90ELb0ELb1ELb0ELb1ELb0ELb1ELb1ELb1ELb0ELb1ELb1ELb0EEENS1_21CollectiveEpilogueFwdINS6_IJSA_NS7_ILi256EEESB_EEES9_SE_SG_Li256ELb1ELb1ELb1ELb0EEENS1_36VarlenDynamicPersistentTileSchedulerILi128ELi96ELi256ELi128ELb1ELb1ELb1ELb1ELb0ELb1EEEEEEEEEvNT_6ParamsE)
        /*004c*/ 	.short	0x0380
        /*004e*/ 	.short	0x0b80


	//----- nvinfo : EIATTR_SW_WAR
	.align		4
.L_746:
        /*0050*/ 	.byte	0x04, 0x36
        /*0052*/ 	.short	(.L_748 - .L_747)
.L_747:
        /*0054*/ 	.word	0x00000008
.L_748:


//--------------------- .nv.info._ZN7cutlass13device_kernelIN5flash11enable_sm90INS1_16FlashAttnFwdSm90INS1_25CollectiveMainloopFwdSm90ILi2EN4cute5tupleIJNS5_1CILi1EEES8_S8_EEENS6_IJNS7_ILi128EEENS7_ILi96EEENS7_ILi64EEEEEELi256ENS_10bfloat16_tEfNS_4arch4Sm90ELb1ELb0ELb0ELb0ELb0ELb0ELb0ELb1ELb0ELb1ELb1ELb0EEENS1_21CollectiveEpilogueFwdINS6_IJSA_NS7_ILi256EEESB_EEES9_SE_SG_Li256ELb0ELb1ELb1ELb0EEENS1_19SingleTileSchedulerILb0ELb1ELb1ELi128EEEEEEEEEvNT_6ParamsE --------------------------
	.section	.nv.info._ZN7cutlass13device_kernelIN5flash11enable_sm90INS1_16FlashAttnFwdSm90INS1_25CollectiveMainloopFwdSm90ILi2EN4cute5tupleIJNS5_1CILi1EEES8_S8_EEENS6_IJNS7_ILi128EEENS7_ILi96EEENS7_ILi64EEEEEELi256ENS_10bfloat16_tEfNS_4arch4Sm90ELb1ELb0ELb0ELb0ELb0ELb0ELb0ELb1ELb0ELb1ELb1ELb0EEENS1_21CollectiveEpilogueFwdINS6_IJSA_NS7_ILi256EEESB_EEES9_SE_SG_Li256ELb0ELb1ELb1ELb0EEENS1_19SingleTileSchedulerILb0ELb1ELb1ELi128EEEEEEEEEvNT_6ParamsE,"",@"SHT_CUDA_INFO"
	.sectionflags	@""
	.align	4


	//----- nvinfo : EIATTR_CUDA_API_VERSION
	.align		4
        /*0000*/ 	.byte	0x04, 0x37
        /*0002*/ 	.short	(.L_750 - .L_749)
.L_749:
        /*0004*/ 	.word	0x00000082


	//----- nvinfo : EIATTR_KPARAM_INFO
	.align		4
.L_750:
        /*0008*/ 	.byte	0x04, 0x17
        /*000a*/ 	.short	(.L_752 - .L_751)
.L_751:
        /*000c*/ 	.word	0x00000000
        /*0010*/ 	.short	0x0000
        /*0012*/ 	.short	0x0000
        /*0014*/ 	.byte	0x00, 0xf0, 0x01, 0x28


	//----- nvinfo : EIATTR_SPARSE_MMA_MASK
	.align		4
.L_752:
        /*0018*/ 	.byte	0x03, 0x50
        /*001a*/ 	.short	0x0000


	//----- nvinfo : EIATTR_MAXREG_COUNT
	.align		4
        /*001c*/ 	.byte	0x03, 0x1b
        /*001e*/ 	.short	0x00a8


	//----- nvinfo : EIATTR_MERCURY_ISA_VERSION
	.align		4
        /*0020*/ 	.byte	0x03, 0x5f
        /*0022*/ 	.short	0x0101


	//----- nvinfo : EIATTR_VRC_CTA_INIT_COUNT
	.align		4
        /*0024*/ 	.byte	0x02, 0x4a
	.zero		1
	.zero		1


	//----- nvinfo : EIATTR_EXIT_INSTR_OFFSETS
	.align		4
        /*0028*/ 	.byte	0x04, 0x1c
        /*002a*/ 	.short	(.L_754 - .L_753)


	//   ....[0]....
.L_753:
        /*002c*/ 	.word	0x00000010


	//----- nvinfo : EIATTR_MAX_THREADS
	.align		4
.L_754:
        /*0030*/ 	.byte	0x04, 0x05
        /*0032*/ 	.short	(.L_756 - .L_755)
.L_755:
        /*0034*/ 	.word	0x00000180
        /*0038*/ 	.word	0x00000001
        /*003c*/ 	.word	0x00000001


	//----- nvinfo : EIATTR_CBANK_PARAM_SIZE
	.align		4
.L_756:
        /*0040*/ 	.byte	0x03, 0x19
        /*0042*/ 	.short	0x0a00


	//----- nvinfo : EIATTR_PARAM_CBANK
	.align		4
        /*0044*/ 	.byte	0x04, 0x0a
        /*0046*/ 	.short	(.L_758 - .L_757)
	.align		4
.L_757:
        /*0048*/ 	.word	index@(.nv.constant0._ZN7cutlass13device_kernelIN5flash11enable_sm90INS1_16FlashAttnFwdSm90INS1_25CollectiveMainloopFwdSm90ILi2EN4cute5tupleIJNS5_1CILi1EEES8_S8_EEENS6_IJNS7_ILi128EEENS7_ILi96EEENS7_ILi64EEEEEELi256ENS_10bfloat16_tEfNS_4arch4Sm90ELb1ELb0ELb0ELb0ELb0ELb0ELb0ELb1ELb0ELb1ELb1ELb0EEENS1_21CollectiveEpilogueFwdINS6_IJSA_NS7_ILi256EEESB_EEES9_SE_SG_Li256ELb0ELb1ELb1ELb0EEENS1_19SingleTileSchedulerILb0ELb1ELb1ELi128EEEEEEEEEvNT_6ParamsE)
        /*004c*/ 	.short	0x0380
        /*004e*/ 	.short	0x0a00


	//----- nvinfo : EIATTR_SW_WAR
	.align		4
.L_758:
        /*0050*/ 	.byte	0x04, 0x36
        /*0052*/ 	.short	(.L_760 - .L_759)
.L_759:
        /*0054*/ 	.word	0x00000008
.L_760:


//--------------------- .nv.info._ZN7cutlass13device_kernelIN5flash11enable_sm90INS1_16FlashAttnFwdSm90INS1_25CollectiveMainloopFwdSm90ILi2EN4cute5tupleIJNS5_1CILi1EEES8_S8_EEENS6_IJNS7_ILi128EEENS7_ILi96EEENS7_ILi64EEEEEELi256ENS_10bfloat16_tEfNS_4arch4Sm90ELb1ELb0ELb0ELb0ELb0ELb0ELb1ELb1ELb0ELb1ELb1ELb0EEENS1_21CollectiveEpilogueFwdINS6_IJSA_NS7_ILi256EEESB_EEES9_SE_SG_Li256ELb0ELb1ELb1ELb0EEENS1_19SingleTileSchedulerILb0ELb1ELb1ELi128EEEEEEEEEvNT_6ParamsE --------------------------
	.section	.nv.info._ZN7cutlass13device_kernelIN5flash11enable_sm90INS1_16FlashAttnFwdSm90INS1_25CollectiveMainloopFwdSm90ILi2EN4cute5tupleIJNS5_1CILi1EEES8_S8_EEENS6_IJNS7_ILi128EEENS7_ILi96EEENS7_ILi64EEEEEELi256ENS_10bfloat16_tEfNS_4arch4Sm90ELb1ELb0ELb0ELb0ELb0ELb0ELb1ELb1ELb0ELb1ELb1ELb0EEENS1_21CollectiveEpilogueFwdINS6_IJSA_NS7_ILi256EEESB_EEES9_SE_SG_Li256ELb0ELb1ELb1ELb0EEENS1_19SingleTileSchedulerILb0ELb1ELb1ELi128EEEEEEEEEvNT_6ParamsE,"",@"SHT_CUDA_INFO"
	.sectionflags	@""
	.align	4


	//----- nvinfo : EIATTR_CUDA_API_VERSION
	.align		4
        /*0000*/ 	.byte	0x04, 0x37
        /*0002*/ 	.short	(.L_762 - .L_761)
.L_761:
        /*0004*/ 	.word	0x00000082


	//----- nvinfo : EIATTR_KPARAM_INFO
	.align		4
.L_762:
        /*0008*/ 	.byte	0x04, 0x17
        /*000a*/ 	.short	(.L_764 - .L_763)
.L_763:
        /*000c*/ 	.word	0x00000000
        /*0010*/ 	.short	0x0000
        /*0012*/ 	.short	0x0000
        /*0014*/ 	.byte	0x00, 0xf0, 0x01, 0x2c


	//----- nvinfo : EIATTR_SPARSE_MMA_MASK
	.align		4
.L_764:
        /*0018*/ 	.byte	0x03, 0x50
        /*001a*/ 	.short	0x0000


	//----- nvinfo : EIATTR_MAXREG_COUNT
	.align		4
        /*001c*/ 	.byte	0x03, 0x1b
        /*001e*/ 	.short	0x00a8


	//----- nvinfo : EIATTR_MERCURY_ISA_VERSION
	.align		4
        /*0020*/ 	.byte	0x03, 0x5f
        /*0022*/ 	.short	0x0101


	//----- nvinfo : EIATTR_VRC_CTA_INIT_COUNT
	.align		4
        /*0024*/ 	.byte	0x02, 0x4a
	.zero		1
	.zero		1


	//----- nvinfo : EIATTR_EXIT_INSTR_OFFSETS
	.align		4
        /*0028*/ 	.byte	0x04, 0x1c
        /*002a*/ 	.short	(.L_766 - .L_765)


	//   ....[0]....
.L_765:
        /*002c*/ 	.word	0x00000010


	//----- nvinfo : EIATTR_MAX_THREADS
	.align		4
.L_766:
        /*0030*/ 	.byte	0x04, 0x05
        /*0032*/ 	.short	(.L_768 - .L_767)
.L_767:
        /*0034*/ 	.word	0x00000180
        /*0038*/ 	.word	0x00000001
        /*003c*/ 	.word	0x00000001


	//----- nvinfo : EIATTR_CBANK_PARAM_SIZE
	.align		4
.L_768:
        /*0040*/ 	.byte	0x03, 0x19
        /*0042*/ 	.short	0x0b00


	//----- nvinfo : EIATTR_PARAM_CBANK
	.align		4
        /*0044*/ 	.byte	0x04, 0x0a
        /*0046*/ 	.short	(.L_770 - .L_769)
	.align		4
.L_769:
        /*0048*/ 	.word	index@(.nv.constant0._ZN7cutlass13device_kernelIN5flash11enable_sm90INS1_16FlashAttnFwdSm90INS1_25CollectiveMainloopFwdSm90ILi2EN4cute5tupleIJNS5_1CILi1EEES8_S8_EEENS6_IJNS7_ILi128EEENS7_ILi96EEENS7_ILi64EEEEEELi256ENS_10bfloat16_tEfNS_4arch4Sm90ELb1ELb0ELb0ELb0ELb0ELb0ELb1ELb1ELb0ELb1ELb1ELb0EEENS1_21CollectiveEpilogueFwdINS6_IJSA_NS7_ILi256EEESB_EEES9_SE_SG_Li256ELb0ELb1ELb1ELb0EEENS1_19SingleTileSchedulerILb0ELb1ELb1ELi128EEEEEEEEEvNT_6ParamsE)
        /*004c*/ 	.short	0x0380
        /*004e*/ 	.short	0x0b00


	//----- nvinfo : EIATTR_SW_WAR
	.align		4
.L_770:
        /*0050*/ 	.byte	0x04, 0x36
        /*0052*/ 	.short	(.L_772 - .L_771)
.L_771:
        /*0054*/ 	.word	0x00000008
.L_772:


//--------------------- .nv.info._ZN7cutlass13device_kernelIN5flash11enable_sm90INS1_16FlashAttnFwdSm90INS1_25CollectiveMainloopFwdSm90ILi2EN4cute5tupleIJNS5_1CILi1EEES8_S8_EEENS6_IJNS7_ILi128EEENS7_ILi96EEENS7_ILi64EEEEEELi256ENS_10bfloat16_tEfNS_4arch4Sm90ELb1ELb0ELb0ELb1ELb0ELb0ELb0ELb1ELb0ELb1ELb1ELb0EEENS1_21CollectiveEpilogueFwdINS6_IJSA_NS7_ILi256EEESB_EEES9_SE_SG_Li256ELb1ELb1ELb1ELb0EEENS1_36VarlenDynamicPersistentTileSchedulerILi128ELi96ELi256ELi128ELb1ELb1ELb1ELb1ELb1ELb1EEEEEEEEEvNT_6ParamsE --------------------------
	.section	.nv.info._ZN7cutlass13device_kernelIN5flash11enable_sm90INS1_16FlashAttnFwdSm90INS1_25CollectiveMainloopFwdSm90ILi2EN4cute5tupleIJNS5_1CILi1EEES8_S8_EEENS6_IJNS7_ILi128EEENS7_ILi96EEENS7_ILi64EEEEEELi256ENS_10bfloat16_tEfNS_4arch4Sm90ELb1ELb0ELb0ELb1ELb0ELb0ELb0ELb1ELb0ELb1ELb1ELb0EEENS1_21CollectiveEpilogueFwdINS6_IJSA_NS7_ILi256EEESB_EEES9_SE_SG_Li256ELb1ELb1ELb1ELb0EEENS1_36VarlenDynamicPersistentTileSchedulerILi128ELi96ELi256ELi128ELb1ELb1ELb1ELb1ELb1ELb1EEEEEEEEEvNT_6ParamsE,"",@"SHT_CUDA_INFO"
	.sectionflags	@""
	.align	4


	//----- nvinfo : EIATTR_CUDA_API_VERSION
	.align		4
        /*0000*/ 	.byte	0x04, 0x37
        /*0002*/ 	.short	(.L_774 - .L_773)
.L_773:
        /*0004*/ 	.word	0x00000082


	//----- nvinfo : EIATTR_KPARAM_INFO
	.align		4
.L_774:
        /*0008*/ 	.byte	0x04, 0x17
        /*000a*/ 	.short	(.L_776 - .L_775)
.L_775:
        /*000c*/ 	.word	0x00000000
        /*0010*/ 	.short	0x0000
        /*0012*/ 	.short	0x0000
        /*0014*/ 	.byte	0x00, 0xf0, 0x01, 0x2a


	//----- nvinfo : EIATTR_SPARSE_MMA_MASK
	.align		4
.L_776:
        /*0018*/ 	.byte	0x03, 0x50
        /*001a*/ 	.short	0x0000


	//----- nvinfo : EIATTR_MAXREG_COUNT
	.align		4
        /*001c*/ 	.byte	0x03, 0x1b
        /*001e*/ 	.short	0x00a8


	//----- nvinfo : EIATTR_MERCURY_ISA_VERSION
	.align		4
        /*0020*/ 	.byte	0x03, 0x5f
        /*0022*/ 	.short	0x0101


	//----- nvinfo : EIATTR_VRC_CTA_INIT_COUNT
	.align		4
        /*0024*/ 	.byte	0x02, 0x4a
	.zero		1
	.zero		1


	//----- nvinfo : EIATTR_EXIT_INSTR_OFFSETS
	.align		4
        /*0028*/ 	.byte	0x04, 0x1c
        /*002a*/ 	.short	(.L_778 - .L_777)


	//   ....[0]....
.L_777:
        /*002c*/ 	.word	0x00000010


	//----- nvinfo : EIATTR_MAX_THREADS
	.align		4
.L_778:
        /*0030*/ 	.byte	0x04, 0x05
        /*0032*/ 	.short	(.L_780 - .L_779)
.L_779:
        /*0034*/ 	.word	0x00000180
        /*0038*/ 	.word	0x00000001
        /*003c*/ 	.word	0x00000001


	//----- nvinfo : EIATTR_CBANK_PARAM_SIZE
	.align		4
.L_780:
        /*0040*/ 	.byte	0x03, 0x19
        /*0042*/ 	.short	0x0a80


	//----- nvinfo : EIATTR_PARAM_CBANK
	.align		4
        /*0044*/ 	.byte	0x04, 0x0a
        /*0046*/ 	.short	(.L_782 - .L_781)
	.align		4
.L_781:
        /*0048*/ 	.word	index@(.nv.constant0._ZN7cutlass13device_kernelIN5flash11enable_sm90INS1_16FlashAttnFwdSm90INS1_25CollectiveMainloopFwdSm90ILi2EN4cute5tupleIJNS5_1CILi1EEES8_S8_EEENS6_IJNS7_ILi128EEENS7_ILi96EEENS7_ILi64EEEEEELi256ENS_10bfloat16_tEfNS_4arch4Sm90ELb1ELb0ELb0ELb1ELb0ELb0ELb0ELb1ELb0ELb1ELb1ELb0EEENS1_21CollectiveEpilogueFwdINS6_IJSA_NS7_ILi256EEESB_EEES9_SE_SG_Li256ELb1ELb1ELb1ELb0EEENS1_36VarlenDynamicPersistentTileSchedulerILi128ELi96ELi256ELi128ELb1ELb1ELb1ELb1ELb1ELb1EEEEEEEEEvNT_6ParamsE)
        /*004c*/ 	.short	0x0380
        /*004e*/ 	.short	0x0a80


	//----- nvinfo : EIATTR_SW_WAR
	.align		4
.L_782:
        /*0050*/ 	.byte	0x04, 0x36
        /*0052*/ 	.short	(.L_784 - .L_783)
.L_783:
        /*0054*/ 	.word	0x00000008
.L_784:


//--------------------- .nv.info._ZN7cutlass13device_kernelIN5flash11enable_sm90INS1_16FlashAttnFwdSm90INS1_25CollectiveMainloopFwdSm90ILi2EN4cute5tupleIJNS5_1CILi1EEES8_S8_EEENS6_IJNS7_ILi128EEENS7_ILi96EEENS7_ILi64EEEEEELi256ENS_10bfloat16_tEfNS_4arch4Sm90ELb1ELb0ELb0ELb1ELb0ELb1ELb0ELb1ELb0ELb1ELb1ELb0EEENS1_21CollectiveEpilogueFwdINS6_IJSA_NS7_ILi256EEESB_EEES9_SE_SG_Li256ELb1ELb1ELb1ELb0EEENS1_36VarlenDynamicPersistentTileSchedulerILi128ELi96ELi256ELi128ELb1ELb1ELb1ELb1ELb1ELb1EEEEEEEEEvNT_6ParamsE --------------------------
	.section	.nv.info._ZN7cutlass13device_kernelIN5flash11enable_sm90INS1_16FlashAttnFwdSm90INS1_25CollectiveMainloopFwdSm90ILi2EN4cute5tupleIJNS5_1CILi1EEES8_S8_EEENS6_IJNS7_ILi128EEENS7_ILi96EEENS7_ILi64EEEEEELi256ENS_10bfloat16_tEfNS_4arch4Sm90ELb1ELb0ELb0ELb1ELb0ELb1ELb0ELb1ELb0ELb1ELb1ELb0EEENS1_21CollectiveEpilogueFwdINS6_IJSA_NS7_ILi256EEESB_EEES9_SE_SG_Li256ELb1ELb1ELb1ELb0EEENS1_36VarlenDynamicPersistentTileSchedulerILi128ELi96ELi256ELi128ELb1ELb1ELb1ELb1ELb1ELb1EEEEEEEEEvNT_6ParamsE,"",@"SHT_CUDA_INFO"
	.sectionflags	@""
	.align	4


	//----- nvinfo : EIATTR_CUDA_API_VERSION
	.align		4
        /*0000*/ 	.byte	0x04, 0x37
        /*0002*/ 	.short	(.L_786 - .L_785)
.L_785:
        /*0004*/ 	.word	0x00000082


	//----- nvinfo : EIATTR_KPARAM_INFO
	.align		4
.L_786:
        /*0008*/ 	.byte	0x04, 0x17
        /*000a*/ 	.short	(.L_788 - .L_787)
.L_787:
        /*000c*/ 	.word	0x00000000
        /*0010*/ 	.short	0x0000
        /*0012*/ 	.short	0x0000
        /*0014*/ 	.byte	0x00, 0xf0, 0x01, 0x2a


	//----- nvinfo : EIATTR_SPARSE_MMA_MASK
	.align		4
.L_788:
        /*0018*/ 	.byte	0x03, 0x50
        /*001a*/ 	.short	0x0000


	//----- nvinfo : EIATTR_MAXREG_COUNT
	.align		4
        /*001c*/ 	.byte	0x03, 0x1b
        /*001e*/ 	.short	0x00a8


	//----- nvinfo : EIATTR_MERCURY_ISA_VERSION
	.align		4
        /*0020*/ 	.byte	0x03, 0x5f
        /*0022*/ 	.short	0x0101


	//----- nvinfo : EIATTR_VRC_CTA_INIT_COUNT
	.align		4
        /*0024*/ 	.byte	0x02, 0x4a
	.zero		1
	.zero		1


	//----- nvinfo : EIATTR_EXIT_INSTR_OFFSETS
	.align		4
        /*0028*/ 	.byte	0x04, 0x1c
        /*002a*/ 	.short	(.L_790 - .L_789)


	//   ....[0]....
.L_789:
        /*002c*/ 	.word	0x00000010


	//----- nvinfo : EIATTR_MAX_THREADS
	.align		4
.L_790:
        /*0030*/ 	.byte	0x04, 0x05
        /*0032*/ 	.short	(.L_792 - .L_791)
.L_791:
        /*0034*/ 	.word	0x00000180
        /*0038*/ 	.word	0x00000001
        /*003c*/ 	.word	0x00000001


	//----- nvinfo : EIATTR_CBANK_PARAM_SIZE
	.align		4
.L_792:
        /*0040*/ 	.byte	0x03, 0x19
        /*0042*/ 	.short	0x0a80


	//----- nvinfo : EIATTR_PARAM_CBANK
	.align		4
        /*0044*/ 	.byte	0x04, 0x0a
        /*0046*/ 	.short	(.L_794 - .L_793)
	.align		4
.L_793:
        /*0048*/ 	.word	index@(.nv.constant0._ZN7cutlass13device_kernelIN5flash11enable_sm90INS1_16FlashAttnFwdSm90INS1_25CollectiveMainloopFwdSm90ILi2EN4cute5tupleIJNS5_1CILi1EEES8_S8_EEENS6_IJNS7_ILi128EEENS7_ILi96EEENS7_ILi64EEEEEELi256ENS_10bfloat16_tEfNS_4arch4Sm90ELb1ELb0ELb0ELb1ELb0ELb1ELb0ELb1ELb0ELb1ELb1ELb0EEENS1_21CollectiveEpilogueFwdINS6_IJSA_NS7_ILi256EEESB_EEES9_SE_SG_Li256ELb1ELb1ELb1ELb0EEENS1_36VarlenDynamicPersistentTileSchedulerILi128ELi96ELi256ELi128ELb1ELb1ELb1ELb1ELb1ELb1EEEEEEEEEvNT_6ParamsE)
        /*004c*/ 	.short	0x0380
        /*004e*/ 	.short	0x0a80


	//----- nvinfo : EIATTR_SW_WAR
	.align		4
.L_794:
        /*0050*/ 	.byte	0x04, 0x36
        /*0052*/ 	.short	(.L_796 - .L_795)
.L_795:
        /*0054*/ 	.word	0x00000008
.L_796:


//--------------------- .nv.info._ZN7cutlass13device_kernelIN5flash11enable_sm90INS1_16FlashAttnFwdSm90INS1_25CollectiveMainloopFwdSm90ILi2EN4cute5tupleIJNS5_1CILi1EEES8_S8_EEENS6_IJNS7_ILi128EEENS7_ILi96EEENS7_ILi64EEEEEELi256ENS_10bfloat16_tEfNS_4arch4Sm90ELb1ELb0ELb0ELb1ELb0ELb0ELb1ELb1ELb0ELb1ELb1ELb0EEENS1_21CollectiveEpilogueFwdINS6_IJSA_NS7_ILi256EEESB_EEES9_SE_SG_Li256ELb1ELb1ELb1ELb0EEENS1_36VarlenDynamicPersistentTileSchedulerILi128ELi96ELi256ELi128ELb1ELb1ELb1ELb1ELb1ELb1EEEEEEEEEvNT_6ParamsE --------------------------
	.section	.nv.info._ZN7cutlass13device_kernelIN5flash11enable_sm90INS1_16FlashAttnFwdSm90INS1_25CollectiveMainloopFwdSm90ILi2EN4cute5tupleIJNS5_1CILi1EEES8_S8_EEENS6_IJNS7_ILi128EEENS7_ILi96EEENS7_ILi64EEEEEELi256ENS_10bfloat16_tEfNS_4arch4Sm90ELb1ELb0ELb0ELb1ELb0ELb0ELb1ELb1ELb0ELb1ELb1ELb0EEENS1_21CollectiveEpilogueFwdINS6_IJSA_NS7_ILi256EEESB_EEES9_SE_SG_Li256ELb1ELb1ELb1ELb0EEENS1_36VarlenDynamicPersistentTileSchedulerILi128ELi96ELi256ELi128ELb1ELb1ELb1ELb1ELb1ELb1EEEEEEEEEvNT_6ParamsE,"",@"SHT_CUDA_INFO"
	.sectionflags	@""
	.align	4


	//----- nvinfo : EIATTR_CUDA_API_VERSION
	.align		4
        /*0000*/ 	.byte	0x04, 0x37
        /*0002*/ 	.short	(.L_798 - .L_797)
.L_797:
        /*0004*/ 	.word	0x00000082


	//----- nvinfo : EIATTR_KPARAM_INFO
	.align		4
.L_798:
        /*0008*/ 	.byte	0x04, 0x17
        /*000a*/ 	.short	(.L_800 - .L_799)
.L_799:
        /*000c*/ 	.word	0x00000000
        /*0010*/ 	.short	0x0000
        /*0012*/ 	.short	0x0000
        /*0014*/ 	.byte	0x00, 0xf0, 0x01, 0x2e


	//----- nvinfo : EIATTR_SPARSE_MMA_MASK
	.align		4
.L_800:
        /*0018*/ 	.byte	0x03, 0x50
        /*001a*/ 	.short	0x0000


	//----- nvinfo : EIATTR_MAXREG_COUNT
	.align		4
        /*001c*/ 	.byte	0x03, 0x1b
        /*001e*/ 	.short	0x00a8


	//----- nvinfo : EIATTR_MERCURY_ISA_VERSION
	.align		4
        /*0020*/ 	.byte	0x03, 0x5f
        /*0022*/ 	.short	0x0101


	//----- nvinfo : EIATTR_VRC_CTA_INIT_COUNT
	.align		4
        /*0024*/ 	.byte	0x02, 0x4a
	.zero		1
	.zero		1


	//----- nvinfo : EIATTR_EXIT_INSTR_OFFSETS
	.align		4
        /*0028*/ 	.byte	0x04, 0x1c
        /*002a*/ 	.short	(.L_802 - .L_801)


	//   ....[0]....
.L_801:
        /*002c*/ 	.word	0x00000010


	//----- nvinfo : EIATTR_MAX_THREADS
	.align		4
.L_802:
        /*0030*/ 	.byte	0x04, 0x05
        /*0032*/ 	.short	(.L_804 - .L_803)
.L_803:
        /*0034*/ 	.word	0x00000180
        /*0038*/ 	.word	0x00000001
        /*003c*/ 	.word	0x00000001


	//----- nvinfo : EIATTR_CBANK_PARAM_SIZE
	.align		4
.L_804:
        /*0040*/ 	.byte	0x03, 0x19
        /*0042*/ 	.short	0x0b80


	//----- nvinfo : EIATTR_PARAM_CBANK
	.align		4
        /*0044*/ 	.byte	0x04, 0x0a
        /*0046*/ 	.short	(.L_806 - .L_805)
	.align		4
.L_805:
        /*0048*/ 	.word	index@(.nv.constant0._ZN7cutlass13device_kernelIN5flash11enable_sm90INS1_16FlashAttnFwdSm90INS1_25CollectiveMainloopFwdSm90ILi2EN4cute5tupleIJNS5_1CILi1EEES8_S8_EEENS6_IJNS7_ILi128EEENS7_ILi96EEENS7_ILi64EEEEEELi256ENS_10bfloat16_tEfNS_4arch4Sm90ELb1ELb0ELb0ELb1ELb0ELb0ELb1ELb1ELb0ELb1ELb1ELb0EEENS1_21CollectiveEpilogueFwdINS6_IJSA_NS7_ILi256EEESB_EEES9_SE_SG_Li256ELb1ELb1ELb1ELb0EEENS1_36VarlenDynamicPersistentTileSchedulerILi128ELi96ELi256ELi128ELb1ELb1ELb1ELb1ELb1ELb1EEEEEEEEEvNT_6ParamsE)
        /*004c*/ 	.short	0x0380
        /*004e*/ 	.short	0x0b80


	//----- nvinfo : EIATTR_SW_WAR
	.align		4
.L_806:
        /*0050*/ 	.byte	0x04, 0x36
        /*0052*/ 	.short	(.L_808 - .L_807)
.L_807:
        /*0054*/ 	.word	0x00000008
.L_808:


//--------------------- .nv.info._ZN7cutlass13device_kernelIN5flash11enable_sm90INS1_16FlashAttnFwdSm90INS1_25CollectiveMainloopFwdSm90ILi2EN4cute5tupleIJNS5_1CILi1EEES8_S8_EEENS6_IJNS7_ILi128EEENS7_ILi96EEENS7_ILi64EEEEEELi256ENS_10bfloat16_tEfNS_4arch4Sm90ELb1ELb0ELb0ELb1ELb0ELb1ELb1ELb1ELb0ELb1ELb1ELb0EEENS1_21CollectiveEpilogueFwdINS6_IJSA_NS7_ILi256EEESB_EEES9_SE_SG_Li256ELb1ELb1ELb1ELb0EEENS1_36VarlenDynamicPersistentTileSchedulerILi128ELi96ELi256ELi128ELb1ELb1ELb1ELb1ELb1ELb1EEEEEEEEEvNT_6ParamsE --------------------------
	.section	.nv.info._ZN7cutlass13device_kernelIN5flash11enable_sm90INS1_16FlashAttnFwdSm90INS1_25CollectiveMainloopFwdSm90ILi2EN4cute5tupleIJNS5_1CILi1EEES8_S8_EEENS6_IJNS7_ILi128EEENS7_ILi96EEENS7_ILi64EEEEEELi256ENS_10bfloat16_tEfNS_4arch4Sm90ELb1ELb0ELb0ELb1ELb0ELb1ELb1ELb1ELb0ELb1ELb1ELb0EEENS1_21CollectiveEpilogueFwdINS6_IJSA_NS7_ILi256EEESB_EEES9_SE_SG_Li256ELb1ELb1ELb1ELb0EEENS1_36VarlenDynamicPersistentTileSchedulerILi128ELi96ELi256ELi128ELb1ELb1ELb1ELb1ELb1ELb1EEEEEEEEEvNT_6ParamsE,"",@"SHT_CUDA_INFO"
	.sectionflags	@""
	.align	4


	//----- nvinfo : EIATTR_CUDA_API_VERSION
	.align		4
        /*0000*/ 	.byte	0x04, 0x37
        /*0002*/ 	.short	(.L_810 - .L_809)
.L_809:
        /*0004*/ 	.word	0x00000082


	//----- nvinfo : EIATTR_KPARAM_INFO
	.align		4
.L_810:
        /*0008*/ 	.byte	0x04, 0x17
        /*000a*/ 	.short	(.L_812 - .L_811)
.L_811:
        /*000c*/ 	.word	0x00000000
        /*0010*/ 	.short	0x0000
        /*0012*/ 	.short	0x0000
        /*0014*/ 	.byte	0x00, 0xf0, 0x01, 0x2e


	//----- nvinfo : EIATTR_SPARSE_MMA_MASK
	.align		4
.L_812:
        /*0018*/ 	.byte	0x03, 0x50
        /*001a*/ 	.short	0x0000


	//----- nvinfo : EIATTR_MAXREG_COUNT
	.align		4
        /*001c*/ 	.byte	0x03, 0x1b
        /*001e*/ 	.short	0x00a8


	//----- nvinfo : EIATTR_MERCURY_ISA_VERSION
	.align		4
        /*0020*/ 	.byte	0x03, 0x5f
        /*0022*/ 	.short	0x0101


	//----- nvinfo : EIATTR_VRC_CTA_INIT_COUNT
	.align		4
        /*0024*/ 	.byte	0x02, 0x4a
	.zero		1
	.zero		1


	//----- nvinfo : EIATTR_EXIT_INSTR_OFFSETS
	.align		4
        /*0028*/ 	.byte	0x04, 0x1c
        /*002a*/ 	.short	(.L_814 - .L_813)


	//   ....[0]....
.L_813:
        /*002c*/ 	.word	0x00000010


	//----- nvinfo : EIATTR_MAX_THREADS
	.align		4
.L_814:
        /*0030*/ 	.byte	0x04, 0x05
        /*0032*/ 	.short	(.L_816 - .L_815)
.L_815:
        /*0034*/ 	.word	0x00000180
        /*0038*/ 	.word	0x00000001
        /*003c*/ 	.word	0x00000001


	//----- nvinfo : EIATTR_CBANK_PARAM_SIZE
	.align		4
.L_816:
        /*0040*/ 	.byte	0x03, 0x19
        /*0042*/ 	.short	0x0b80


	//----- nvinfo : EIATTR_PARAM_CBANK
	.align		4
        /*0044*/ 	.byte	0x04, 0x0a
        /*0046*/ 	.short	(.L_818 - .L_817)
	.align		4
.L_817:
        /*0048*/ 	.word	index@(.nv.constant0._ZN7cutlass13device_kernelIN5flash11enable_sm90INS1_16FlashAttnFwdSm90INS1_25CollectiveMainloopFwdSm90ILi2EN4cute5tupleIJNS5_1CILi1EEES8_S8_EEENS6_IJNS7_ILi128EEENS7_ILi96EEENS7_ILi64EEEEEELi256ENS_10bfloat16_tEfNS_4arch4Sm90ELb1ELb0ELb0ELb1ELb0ELb1ELb1ELb1ELb0ELb1ELb1ELb0EEENS1_21CollectiveEpilogueFwdINS6_IJSA_NS7_ILi256EEESB_EEES9_SE_SG_Li256ELb1ELb1ELb1ELb0EEENS1_36VarlenDynamicPersistentTileSchedulerILi128ELi96ELi256ELi128ELb1ELb1ELb1ELb1ELb1ELb1EEEEEEEEEvNT_6ParamsE)
        /*004c*/ 	.short	0x0380
        /*004e*/ 	.short	0x0b80


	//----- nvinfo : EIATTR_SW_WAR
	.align		4
.L_818:
        /*0050*/ 	.byte	0x04, 0x36
        /*0052*/ 	.short	(.L_820 - .L_819)
.L_819:
        /*0054*/ 	.word	0x00000008
.L_820:


//--------------------- .nv.callgraph             --------------------------
	.section	.nv.callgraph,"",@"SHT_CUDA_CALLGRAPH"
	.align	4
	.sectionentsize	8
	.align		4
        /*0000*/ 	.word	0x00000000
	.align		4
        /*0004*/ 	.word	0xffffffff
	.align		4
        /*0008*/ 	.word	0x00000000
	.align		4
        /*000c*/ 	.word	0xfffffffe
	.align		4
        /*0010*/ 	.word	0x00000000
	.align		4
        /*0014*/ 	.word	0xfffffffd
	.align		4
        /*0018*/ 	.word	0x00000000
	.align		4
        /*001c*/ 	.word	0xfffffffc


//--------------------- .nv.constant4             --------------------------
	.section	.nv.constant4,"a",@progbits
	.align	8
	.align		8
.nv.constant4:
        /*0000*/ 	.dword	_ZN73_INTERNAL_91085012_37_flash_fwd_hdimdiff_bf16_split_sm90_cu_60c5005d_32564cuda3std3__45__cpo5beginE
	.align		8
        /*0008*/ 	.dword	_ZN73_INTERNAL_91085012_37_flash_fwd_hdimdiff_bf16_split_sm90_cu_60c5005d_32564cuda3std3__45__cpo3endE
	.align		8
        /*0010*/ 	.dword	_ZN73_INTERNAL_91085012_37_flash_fwd_hdimdiff_bf16_split_sm90_cu_60c5005d_32564cuda3std3__45__cpo6cbeginE
	.align		8
        /*0018*/ 	.dword	_ZN73_INTERNAL_91085012_37_flash_fwd_hdimdiff_bf16_split_sm90_cu_60c5005d_32564cuda3std3__45__cpo4cendE
	.align		8
        /*0020*/ 	.dword	_ZN73_INTERNAL_91085012_37_flash_fwd_hdimdiff_bf16_split_sm90_cu_60c5005d_32564cuda3std3__475_GLOBAL__N__91085012_37_flash_fwd_hdimdiff_bf16_split_sm90_cu_60c5005d_32566ignoreE
	.align		8
        /*0028*/ 	.dword	_ZN73_INTERNAL_91085012_37_flash_fwd_hdimdiff_bf16_split_sm90_cu_60c5005d_32564cuda3std3__419piecewise_constructE
	.align		8
        /*0030*/ 	.dword	_ZN73_INTERNAL_91085012_37_flash_fwd_hdimdiff_bf16_split_sm90_cu_60c5005d_32564cuda3std3__48in_placeE
	.align		8
        /*0038*/ 	.dword	_ZN73_INTERNAL_91085012_37_flash_fwd_hdimdiff_bf16_split_sm90_cu_60c5005d_32564cuda3std6ranges3__45__cpo4swapE
	.align		8
        /*0040*/ 	.dword	_ZN73_INTERNAL_91085012_37_flash_fwd_hdimdiff_bf16_split_sm90_cu_60c5005d_32564cuda3std6ranges3__45__cpo9iter_moveE
	.align		8
        /*0048*/ 	.dword	_ZN73_INTERNAL_91085012_37_flash_fwd_hdimdiff_bf16_split_sm90_cu_60c5005d_32564cute7productE
	.align		8
        /*0050*/ 	.dword	_ZN73_INTERNAL_91085012_37_flash_fwd_hdimdiff_bf16_split_sm90_cu_60c5005d_32564cute1_E


//--------------------- .text._ZN7cutlass13device_kernelIN5flash11enable_sm90INS1_16FlashAttnFwdSm90INS1_25CollectiveMainloopFwdSm90ILi2EN4cute5tupleIJNS5_1CILi1EEES8_S8_EEENS6_IJNS7_ILi128EEESA_NS7_ILi192EEEEEELi128ENS_10bfloat16_tEfNS_4arch4Sm90ELb0ELb0ELb0ELb0ELb0ELb0ELb0ELb1ELb1ELb1ELb1ELb0EEENS1_21CollectiveEpilogueFwdINS6_IJSA_SA_SA_EEES9_SD_SF_Li256ELb0ELb1ELb1ELb0EEENS1_19SingleTileSchedulerILb0ELb1ELb1ELi128EEEEEEEEEvNT_6ParamsE --------------------------
	.section	.text._ZN7cutlass13device_kernelIN5flash11enable_sm90INS1_16FlashAttnFwdSm90INS1_25CollectiveMainloopFwdSm90ILi2EN4cute5tupleIJNS5_1CILi1EEES8_S8_EEENS6_IJNS7_ILi128EEESA_NS7_ILi192EEEEEELi128ENS_10bfloat16_tEfNS_4arch4Sm90ELb0ELb0ELb0ELb0ELb0ELb0ELb0ELb1ELb1ELb1ELb1ELb0EEENS1_21CollectiveEpilogueFwdINS6_IJSA_SA_SA_EEES9_SD_SF_Li256ELb0ELb1ELb1ELb0EEENS1_19SingleTileSchedulerILb0ELb1ELb1ELi128EEEEEEEEEvNT_6ParamsE,"ax",@progbits
	.align	128
.text._ZN7cutlass13device_kernelIN5flash11enable_sm90INS1_16FlashAttnFwdSm90INS1_25CollectiveMainloopFwdSm90ILi2EN4cute5tupleIJNS5_1CILi1EEES8_S8_EEENS6_IJNS7_ILi128EEESA_NS7_ILi192EEEEEELi128ENS_10bfloat16_tEfNS_4arch4Sm90ELb0ELb0ELb0ELb0ELb0ELb0ELb0ELb1ELb1ELb1ELb1ELb0EEENS1_21CollectiveEpilogueFwdINS6_IJSA_SA_SA_EEES9_SD_SF_Li256ELb0ELb1ELb1ELb0EEENS1_19SingleTileSchedulerILb0ELb1ELb1ELi128EEEEEEEEEvNT_6ParamsE:
        .type           _ZN7cutlass13device_kernelIN5flash11enable_sm90INS1_16FlashAttnFwdSm90INS1_25CollectiveMainloopFwdSm90ILi2EN4cute5tupleIJNS5_1CILi1EEES8_S8_EEENS6_IJNS7_ILi128EEESA_NS7_ILi192EEEEEELi128ENS_10bfloat16_tEfNS_4arch4Sm90ELb0ELb0ELb0ELb0ELb0ELb0ELb0ELb1ELb1ELb1ELb1ELb0EEENS1_21CollectiveEpilogueFwdINS6_IJSA_SA_SA_EEES9_SD_SF_Li256ELb0ELb1ELb1ELb0EEENS1_19SingleTileSchedulerILb0ELb1ELb1ELi128EEEEEEEEEvNT_6ParamsE,@function
        .size           _ZN7cutlass13device_kernelIN5flash11enable_sm90INS1_16FlashAttnFwdSm90INS1_25CollectiveMainloopFwdSm90ILi2EN4cute5tupleIJNS5_1CILi1EEES8_S8_EEENS6_IJNS7_ILi128EEESA_NS7_ILi192EEEEEELi128ENS_10bfloat16_tEfNS_4arch4Sm90ELb0ELb0ELb0ELb0ELb0ELb0ELb0ELb1ELb1ELb1ELb1ELb0EEENS1_21CollectiveEpilogueFwdINS6_IJSA_SA_SA_EEES9_SD_SF_Li256ELb0ELb1ELb1ELb0EEENS1_19SingleTileSchedulerILb0ELb1ELb1ELi128EEEEEEEEEvNT_6ParamsE,(.L_x_45 - _ZN7cutlass13device_kernelIN5flash11enable_sm90INS1_16FlashAttnFwdSm90INS1_25CollectiveMainloopFwdSm90ILi2EN4cute5tupleIJNS5_1CILi1EEES8_S8_EEENS6_IJNS7_ILi128EEESA_NS7_ILi192EEEEEELi128ENS_10bfloat16_tEfNS_4arch4Sm90ELb0ELb0ELb0ELb0ELb0ELb0ELb0ELb1ELb1ELb1ELb1ELb0EEENS1_21CollectiveEpilogueFwdINS6_IJSA_SA_SA_EEES9_SD_SF_Li256ELb0ELb1ELb1ELb0EEENS1_19SingleTileSchedulerILb0ELb1ELb1ELi128EEEEEEEEEvNT_6ParamsE)
        .other          _ZN7cutlass13device_kernelIN5flash11enable_sm90INS1_16FlashAttnFwdSm90INS1_25CollectiveMainloopFwdSm90ILi2EN4cute5tupleIJNS5_1CILi1EEES8_S8_EEENS6_IJNS7_ILi128EEESA_NS7_ILi192EEEEEELi128ENS_10bfloat16_tEfNS_4arch4Sm90ELb0ELb0ELb0ELb0ELb0ELb0ELb0ELb1ELb1ELb1ELb1ELb0EEENS1_21CollectiveEpilogueFwdINS6_IJSA_SA_SA_EEES9_SD_SF_Li256ELb0ELb1ELb1ELb0EEENS1_19SingleTileSchedulerILb0ELb1ELb1ELi128EEEEEEEEEvNT_6ParamsE,@"STO_CUDA_ENTRY STV_DEFAULT"
_ZN7cutlass13device_kernelIN5flash11enable_sm90INS1_16FlashAttnFwdSm90INS1_25CollectiveMainloopFwdSm90ILi2EN4cute5tupleIJNS5_1CILi1EEES8_S8_EEENS6_IJNS7_ILi128EEESA_NS7_ILi192EEEEEELi128ENS_10bfloat16_tEfNS_4arch4Sm90ELb0ELb0ELb0ELb0ELb0ELb0ELb0ELb1ELb1ELb1ELb1ELb0EEENS1_21CollectiveEpilogueFwdINS6_IJSA_SA_SA_EEES9_SD_SF_Li256ELb0ELb1ELb1ELb0EEENS1_19SingleTileSchedulerILb0ELb1ELb1ELi128EEEEEEEEEvNT_6ParamsE:
[----:B------:R-:W-:Y:S01]  /*0000*/  LDC R1, c[0x0][0x37c] ;  /* 0x0000df00ff017b82 */ /* 0x000fe20000000800 */
[----:B------:R-:W-:Y:S05]  /*0010*/  EXIT ;  /* 0x000000000000794d */ /* 0x000fea0003800000 */
.L_x_0:
[----:B------:R-:W-:-:S00]  /*0020*/  BRA `(.L_x_0) ;  /* 0xfffffffc00fc7947 */ /* 0x000fc0000383ffff */
[----:B------:R-:W-:-:S00]  /*0030*/  NOP ;  /* 0x0000000000007918 */ /* 0x000fc00000000000 */
        /* <DEDUP_REMOVED lines=12> */
.L_x_45:


//--------------------- .text._ZN7cutlass13device_kernelIN5flash11enable_sm90INS1_16FlashAttnFwdSm90INS1_25CollectiveMainloopFwdSm90ILi2EN4cute5tupleIJNS5_1CILi1EEES8_S8_EEENS6_IJNS7_ILi128EEESA_NS7_ILi192EEEEEELi128ENS_10bfloat16_tEfNS_4arch4Sm90ELb0ELb0ELb0ELb1ELb0ELb0ELb0ELb1ELb1ELb1ELb1ELb0EEENS1_21CollectiveEpilogueFwdINS6_IJSA_SA_SA_EEES9_SD_SF_Li256ELb1ELb1ELb1ELb0EEENS1_36VarlenDynamicPersistentTileSchedulerILi128ELi128ELi256ELi128ELb1ELb1ELb1ELb0ELb1ELb1EEEEEEEEEvNT_6ParamsE --------------------------
	.section	.text._ZN7cutlass13device_kernelIN5flash11enable_sm90INS1_16FlashAttnFwdSm90INS1_25CollectiveMainloopFwdSm90ILi2EN4cute5tupleIJNS5_1CILi1EEES8_S8_EEENS6_IJNS7_ILi128EEESA_NS7_ILi192EEEEEELi128ENS_10bfloat16_tEfNS_4arch4Sm90ELb0ELb0ELb0ELb1ELb0ELb0ELb0ELb1ELb1ELb1ELb1ELb0EEENS1_21CollectiveEpilogueFwdINS6_IJSA_SA_SA_EEES9_SD_SF_Li256ELb1ELb1ELb1ELb0EEENS1_36VarlenDynamicPersistentTileSchedulerILi128ELi128ELi256ELi128ELb1ELb1ELb1ELb0ELb1ELb1EEEEEEEEEvNT_6ParamsE,"ax",@progbits
	.align	128
.text._ZN7cutlass13device_kernelIN5flash11enable_sm90INS1_16FlashAttnFwdSm90INS1_25CollectiveMainloopFwdSm90ILi2EN4cute5tupleIJNS5_1CILi1EEES8_S8_EEENS6_IJNS7_ILi128EEESA_NS7_ILi192EEEEEELi128ENS_10bfloat16_tEfNS_4arch4Sm90ELb0ELb0ELb0ELb1ELb0ELb0ELb0ELb1ELb1ELb1ELb1ELb0EEENS1_21CollectiveEpilogueFwdINS6_IJSA_SA_SA_EEES9_SD_SF_Li256ELb1ELb1ELb1ELb0EEENS1_36VarlenDynamicPersistentTileSchedulerILi128ELi128ELi256ELi128ELb1ELb1ELb1ELb0ELb1ELb1EEEEEEEEEvNT_6ParamsE:
        .type           _ZN7cutlass13device_kernelIN5flash11enable_sm90INS1_16FlashAttnFwdSm90INS1_25CollectiveMainloopFwdSm90ILi2EN4cute5tupleIJNS5_1CILi1EEES8_S8_EEENS6_IJNS7_ILi128EEESA_NS7_ILi192EEEEEELi128ENS_10bfloat16_tEfNS_4arch4Sm90ELb0ELb0ELb0ELb1ELb0ELb0ELb0ELb1ELb1ELb1ELb1ELb0EEENS1_21CollectiveEpilogueFwdINS6_IJSA_SA_SA_EEES9_SD_SF_Li256ELb1ELb1ELb1ELb0EEENS1_36VarlenDynamicPersistentTileSchedulerILi128ELi128ELi256ELi128ELb1ELb1ELb1ELb0ELb1ELb1EEEEEEEEEvNT_6ParamsE,@function
        .size           _ZN7cutlass13device_kernelIN5flash11enable_sm90INS1_16FlashAttnFwdSm90INS1_25CollectiveMainloopFwdSm90ILi2EN4cute5tupleIJNS5_1CILi1EEES8_S8_EEENS6_IJNS7_ILi128EEESA_NS7_ILi192EEEEEELi128ENS_10bfloat16_tEfNS_4arch4Sm90ELb0ELb0ELb0ELb1ELb0ELb0ELb0ELb1ELb1ELb1ELb1ELb0EEENS1_21CollectiveEpilogueFwdINS6_IJSA_SA_SA_EEES9_SD_SF_Li256ELb1ELb1ELb1ELb0EEENS1_36VarlenDynamicPersistentTileSchedulerILi128ELi128ELi256ELi128ELb1ELb1ELb1ELb0ELb1ELb1EEEEEEEEEvNT_6ParamsE,(.L_x_46 - _ZN7cutlass13device_kernelIN5flash11enable_sm90INS1_16FlashAttnFwdSm90INS1_25CollectiveMainloopFwdSm90ILi2EN4cute5tupleIJNS5_1CILi1EEES8_S8_EEENS6_IJNS7_ILi128EEESA_NS7_ILi192EEEEEELi128ENS_10bfloat16_tEfNS_4arch4Sm90ELb0ELb0ELb0ELb1ELb0ELb0ELb0ELb1ELb1ELb1ELb1ELb0EEENS1_21CollectiveEpilogueFwdINS6_IJSA_SA_SA_EEES9_SD_SF_Li256ELb1ELb1ELb1ELb0EEENS1_36VarlenDynamicPersistentTileSchedulerILi128ELi128ELi256ELi128ELb1ELb1ELb1ELb0ELb1ELb1EEEEEEEEEvNT_6ParamsE)
        .other          _ZN7cutlass13device_kernelIN5flash11enable_sm90INS1_16FlashAttnFwdSm90INS1_25CollectiveMainloopFwdSm90ILi2EN4cute5tupleIJNS5_1CILi1EEES8_S8_EEENS6_IJNS7_ILi128EEESA_NS7_ILi192EEEEEELi128ENS_10bfloat16_tEfNS_4arch4Sm90ELb0ELb0ELb0ELb1ELb0ELb0ELb0ELb1ELb1ELb1ELb1ELb0EEENS1_21CollectiveEpilogueFwdINS6_IJSA_SA_SA_EEES9_SD_SF_Li256ELb1ELb1ELb1ELb0EEENS1_36VarlenDynamicPersistentTileSchedulerILi128ELi128ELi256ELi128ELb1ELb1ELb1ELb0ELb1ELb1EEEEEEEEEvNT_6ParamsE,@"STO_CUDA_ENTRY STV_DEFAULT"
_ZN7cutlass13device_kernelIN5flash11enable_sm90INS1_16FlashAttnFwdSm90INS1_25CollectiveMainloopFwdSm90ILi2EN4cute5tupleIJNS5_1CILi1EEES8_S8_EEENS6_IJNS7_ILi128EEESA_NS7_ILi192EEEEEELi128ENS_10bfloat16_tEfNS_4arch4Sm90ELb0ELb0ELb0ELb1ELb0ELb0ELb0ELb1ELb1ELb1ELb1ELb0EEENS1_21CollectiveEpilogueFwdINS6_IJSA_SA_SA_EEES9_SD_SF_Li256ELb1ELb1ELb1ELb0EEENS1_36VarlenDynamicPersistentTileSchedulerILi128ELi128ELi256ELi128ELb1ELb1ELb1ELb0ELb1ELb1EEEEEEEEEvNT_6ParamsE:
[----:B------:R-:W-:Y:S01]  /*0000*/  LDC R1, c[0x0][0x37c] ;  /* 0x0000df00ff017b82 */ /* 0x000fe20000000800 */
[----:B------:R-:W-:Y:S05]  /*0010*/  EXIT ;  /* 0x000000000000794d */ /* 0x000fea0003800000 */
.L_x_1:
        /* <DEDUP_REMOVED lines=14> */
.L_x_46:


//--------------------- .text._ZN7cutlass13device_kernelIN5flash11enable_sm90INS1_16FlashAttnFwdSm90INS1_25CollectiveMainloopFwdSm90ILi2EN4cute5tupleIJNS5_1CILi1EEES8_S8_EEENS6_IJNS7_ILi128EEESA_NS7_ILi192EEEEEELi128ENS_10bfloat16_tEfNS_4arch4Sm90ELb0ELb0ELb0ELb1ELb0ELb1ELb0ELb1ELb1ELb1ELb1ELb0EEENS1_21CollectiveEpilogueFwdINS6_IJSA_SA_SA_EEES9_SD_SF_Li256ELb1ELb1ELb1ELb0EEENS1_36VarlenDynamicPersistentTileSchedulerILi128ELi128ELi256ELi128ELb1ELb1ELb1ELb0ELb1ELb1EEEEEEEEEvNT_6ParamsE --------------------------
	.section	.text._ZN7cutlass13device_kernelIN5flash11enable_sm90INS1_16FlashAttnFwdSm90INS1_25CollectiveMainloopFwdSm90ILi2EN4cute5tupleIJNS5_1CILi1EEES8_S8_EEENS6_IJNS7_ILi128EEESA_NS7_ILi192EEEEEELi128ENS_10bfloat16_tEfNS_4arch4Sm90ELb0ELb0ELb0ELb1ELb0ELb1ELb0ELb1ELb1ELb1ELb1ELb0EEENS1_21CollectiveEpilogueFwdINS6_IJSA_SA_SA_EEES9_SD_SF_Li256ELb1ELb1ELb1ELb0EEENS1_36VarlenDynamicPersistentTileSchedulerILi128ELi128ELi256ELi128ELb1ELb1ELb1ELb0ELb1ELb1EEEEEEEEEvNT_6ParamsE,"ax",@progbits
	.align	128
.text._ZN7cutlass13device_kernelIN5flash11enable_sm90INS1_16FlashAttnFwdSm90INS1_25CollectiveMainloopFwdSm90ILi2EN4cute5tupleIJNS5_1CILi1EEES8_S8_EEENS6_IJNS7_ILi128EEESA_NS7_ILi192EEEEEELi128ENS_10bfloat16_tEfNS_4arch4Sm90ELb0ELb0ELb0ELb1ELb0ELb1ELb0ELb1ELb1ELb1ELb1ELb0EEENS1_21CollectiveEpilogueFwdINS6_IJSA_SA_SA_EEES9_SD_SF_Li256ELb1ELb1ELb1ELb0EEENS1_36VarlenDynamicPersistentTileSchedulerILi128ELi128ELi256ELi128ELb1ELb1ELb1ELb0ELb1ELb1EEEEEEEEEvNT_6ParamsE:
        .type           _ZN7cutlass13device_kernelIN5flash11enable_sm90INS1_16FlashAttnFwdSm90INS1_25CollectiveMainloopFwdSm90ILi2EN4cute5tupleIJNS5_1CILi1EEES8_S8_EEENS6_IJNS7_ILi128EEESA_NS7_ILi192EEEEEELi128ENS_10bfloat16_tEfNS_4arch4Sm90ELb0ELb0ELb0ELb1ELb0ELb1ELb0ELb1ELb1ELb1ELb1ELb0EEENS1_21CollectiveEpilogueFwdINS6_IJSA_SA_SA_EEES9_SD_SF_Li256ELb1ELb1ELb1ELb0EEENS1_36VarlenDynamicPersistentTileSchedulerILi128ELi128ELi256ELi128ELb1ELb1ELb1ELb0ELb1ELb1EEEEEEEEEvNT_6ParamsE,@function
        .size           _ZN7cutlass13device_kernelIN5flash11enable_sm90INS1_16FlashAttnFwdSm90INS1_25CollectiveMainloopFwdSm90ILi2EN4cute5tupleIJNS5_1CILi1EEES8_S8_EEENS6_IJNS7_ILi128EEESA_NS7_ILi192EEEEEELi128ENS_10bfloat16_tEfNS_4arch4Sm90ELb0ELb0ELb0ELb1ELb0ELb1ELb0ELb1ELb1ELb1ELb1ELb0EEENS1_21CollectiveEpilogueFwdINS6_IJSA_SA_SA_EEES9_SD_SF_Li256ELb1ELb1ELb1ELb0EEENS1_36VarlenDynamicPersistentTileSchedulerILi128ELi128ELi256ELi128ELb1ELb1ELb1ELb0ELb1ELb1EEEEEEEEEvNT_6ParamsE,(.L_x_47 - _ZN7cutlass13device_kernelIN5flash11enable_sm90INS1_16FlashAttnFwdSm90INS1_25CollectiveMainloopFwdSm90ILi2EN4cute5tupleIJNS5_1CILi1EEES8_S8_EEENS6_IJNS7_ILi128EEESA_NS7_ILi192EEEEEELi128ENS_10bfloat16_tEfNS_4arch4Sm90ELb0ELb0ELb0ELb1ELb0ELb1ELb0ELb1ELb1ELb1ELb1ELb0EEENS1_21CollectiveEpilogueFwdINS6_IJSA_SA_SA_EEES9_SD_SF_Li256ELb1ELb1ELb1ELb0EEENS1_36VarlenDynamicPersistentTileSchedulerILi128ELi128ELi256ELi128ELb1ELb1ELb1ELb0ELb1ELb1EEEEEEEEEvNT_6ParamsE)
        .other          _ZN7cutlass13device_kernelIN5flash11enable_sm90INS1_16FlashAttnFwdSm90INS1_25CollectiveMainloopFwdSm90ILi2EN4cute5tupleIJNS5_1CILi1EEES8_S8_EEENS6_IJNS7_ILi128EEESA_NS7_ILi192EEEEEELi128ENS_10bfloat16_tEfNS_4arch4Sm90ELb0ELb0ELb0ELb1ELb0ELb1ELb0ELb1ELb1ELb1ELb1ELb0EEENS1_21CollectiveEpilogueFwdINS6_IJSA_SA_SA_EEES9_SD_SF_Li256ELb1ELb1ELb1ELb0EEENS1_36VarlenDynamicPersistentTileSchedulerILi128ELi128ELi256ELi128ELb1ELb1ELb1ELb0ELb1ELb1EEEEEEEEEvNT_6ParamsE,@"STO_CUDA_ENTRY STV_DEFAULT"
_ZN7cutlass13device_kernelIN5flash11enable_sm90INS1_16FlashAttnFwdSm90INS1_25CollectiveMainloopFwdSm90ILi2EN4cute5tupleIJNS5_1CILi1EEES8_S8_EEENS6_IJNS7_ILi128EEESA_NS7_ILi192EEEEEELi128ENS_10bfloat16_tEfNS_4arch4Sm90ELb0ELb0ELb0ELb1ELb0ELb1ELb0ELb1ELb1ELb1ELb1ELb0EEENS1_21CollectiveEpilogueFwdINS6_IJSA_SA_SA_EEES9_SD_SF_Li256ELb1ELb1ELb1ELb0EEENS1_36VarlenDynamicPersistentTileSchedulerILi128ELi128ELi256ELi128ELb1ELb1ELb1ELb0ELb1ELb1EEEEEEEEEvNT_6ParamsE:
[----:B------:R-:W-:Y:S01]  /*0000*/  LDC R1, c[0x0][0x37c] ;  /* 0x0000df00ff017b82 */ /* 0x000fe20000000800 */
[----:B------:R-:W-:Y:S05]  /*0010*/  EXIT ;  /* 0x000000000000794d */ /* 0x000fea0003800000 */
.L_x_2:
        /* <DEDUP_REMOVED lines=14> */
.L_x_47:


//--------------------- .text._ZN7cutlass13device_kernelIN5flash11enable_sm90INS1_16FlashAttnFwdSm90INS1_25CollectiveMainloopFwdSm90ILi2EN4cute5tupleIJNS5_1CILi1EEES8_S8_EEENS6_IJNS7_ILi128EEENS7_ILi96EEENS7_ILi192EEEEEELi128ENS_10bfloat16_tEfNS_4arch4Sm90ELb0ELb1ELb0ELb0ELb0ELb0ELb0ELb1ELb1ELb1ELb1ELb0EEENS1_21CollectiveEpilogueFwdINS6_IJSA_SA_SB_EEES9_SE_SG_Li256ELb0ELb1ELb1ELb0EEENS1_19SingleTileSchedulerILb0ELb1ELb1ELi128EEEEEEEEEvNT_6ParamsE --------------------------
	.section	.text._ZN7cutlass13device_kernelIN5flash11enable_sm90INS1_16FlashAttnFwdSm90INS1_25CollectiveMainloopFwdSm90ILi2EN4cute5tupleIJNS5_1CILi1EEES8_S8_EEENS6_IJNS7_ILi128EEENS7_ILi96EEENS7_ILi192EEEEEELi128ENS_10bfloat16_tEfNS_4arch4Sm90ELb0ELb1ELb0ELb0ELb0ELb0ELb0ELb1ELb1ELb1ELb1ELb0EEENS1_21CollectiveEpilogueFwdINS6_IJSA_SA_SB_EEES9_SE_SG_Li256ELb0ELb1ELb1ELb0EEENS1_19SingleTileSchedulerILb0ELb1ELb1ELi128EEEEEEEEEvNT_6ParamsE,"ax",@progbits
	.align	128
.text._ZN7cutlass13device_kernelIN5flash11enable_sm90INS1_16FlashAttnFwdSm90INS1_25CollectiveMainloopFwdSm90ILi2EN4cute5tupleIJNS5_1CILi1EEES8_S8_EEENS6_IJNS7_ILi128EEENS7_ILi96EEENS7_ILi192EEEEEELi128ENS_10bfloat16_tEfNS_4arch4Sm90ELb0ELb1ELb0ELb0ELb0ELb0ELb0ELb1ELb1ELb1ELb1ELb0EEENS1_21CollectiveEpilogueFwdINS6_IJSA_SA_SB_EEES9_SE_SG_Li256ELb0ELb1ELb1ELb0EEENS1_19SingleTileSchedulerILb0ELb1ELb1ELi128EEEEEEEEEvNT_6ParamsE:
        .type           _ZN7cutlass13device_kernelIN5flash11enable_sm90INS1_16FlashAttnFwdSm90INS1_25CollectiveMainloopFwdSm90ILi2EN4cute5tupleIJNS5_1CILi1EEES8_S8_EEENS6_IJNS7_ILi128EEENS7_ILi96EEENS7_ILi192EEEEEELi128ENS_10bfloat16_tEfNS_4arch4Sm90ELb0ELb1ELb0ELb0ELb0ELb0ELb0ELb1ELb1ELb1ELb1ELb0EEENS1_21CollectiveEpilogueFwdINS6_IJSA_SA_SB_EEES9_SE_SG_Li256ELb0ELb1ELb1ELb0EEENS1_19SingleTileSchedulerILb0ELb1ELb1ELi128EEEEEEEEEvNT_6ParamsE,@function
        .size           _ZN7cutlass13device_kernelIN5flash11enable_sm90INS1_16FlashAttnFwdSm90INS1_25CollectiveMainloopFwdSm90ILi2EN4cute5tupleIJNS5_1CILi1EEES8_S8_EEENS6_IJNS7_ILi128EEENS7_ILi96EEENS7_ILi192EEEEEELi128ENS_10bfloat16_tEfNS_4arch4Sm90ELb0ELb1ELb0ELb0ELb0ELb0ELb0ELb1ELb1ELb1ELb1ELb0EEENS1_21CollectiveEpilogueFwdINS6_IJSA_SA_SB_EEES9_SE_SG_Li256ELb0ELb1ELb1ELb0EEENS1_19SingleTileSchedulerILb0ELb1ELb1ELi128EEEEEEEEEvNT_6ParamsE,(.L_x_48 - _ZN7cutlass13device_kernelIN5flash11enable_sm90INS1_16FlashAttnFwdSm90INS1_25CollectiveMainloopFwdSm90ILi2EN4cute5tupleIJNS5_1CILi1EEES8_S8_EEENS6_IJNS7_ILi128EEENS7_ILi96EEENS7_ILi192EEEEEELi128ENS_10bfloat16_tEfNS_4arch4Sm90ELb0ELb1ELb0ELb0ELb0ELb0ELb0ELb1ELb1ELb1ELb1ELb0EEENS1_21CollectiveEpilogueFwdINS6_IJSA_SA_SB_EEES9_SE_SG_Li256ELb0ELb1ELb1ELb0EEENS1_19SingleTileSchedulerILb0ELb1ELb1ELi128EEEEEEEEEvNT_6ParamsE)
        .other          _ZN7cutlass13device_kernelIN5flash11enable_sm90INS1_16FlashAttnFwdSm90INS1_25CollectiveMainloopFwdSm90ILi2EN4cute5tupleIJNS5_1CILi1EEES8_S8_EEENS6_IJNS7_ILi128EEENS7_ILi96EEENS7_ILi192EEEEEELi128ENS_10bfloat16_tEfNS_4arch4Sm90ELb0ELb1ELb0ELb0ELb0ELb0ELb0ELb1ELb1ELb1ELb1ELb0EEENS1_21CollectiveEpilogueFwdINS6_IJSA_SA_SB_EEES9_SE_SG_Li256ELb0ELb1ELb1ELb0EEENS1_19SingleTileSchedulerILb0ELb1ELb1ELi128EEEEEEEEEvNT_6ParamsE,@"STO_CUDA_ENTRY STV_DEFAULT"
_ZN7cutlass13device_kernelIN5flash11enable_sm90INS1_16FlashAttnFwdSm90INS1_25CollectiveMainloopFwdSm90ILi2EN4cute5tupleIJNS5_1CILi1EEES8_S8_EEENS6_IJNS7_ILi128EEENS7_ILi96EEENS7_ILi192EEEEEELi128ENS_10bfloat16_tEfNS_4arch4Sm90ELb0ELb1ELb0ELb0ELb0ELb0ELb0ELb1ELb1ELb1ELb1ELb0EEENS1_21CollectiveEpilogueFwdINS6_IJSA_SA_SB_EEES9_SE_SG_Li256ELb0ELb1ELb1ELb0EEENS1_19SingleTileSchedulerILb0ELb1ELb1ELi128EEEEEEEEEvNT_6ParamsE:
[----:B------:R-:W-:Y:S01]  /*0000*/  LDC R1, c[0x0][0x37c] ;  /* 0x0000df00ff017b82 */ /* 0x000fe20000000800 */
[----:B------:R-:W-:Y:S05]  /*0010*/  EXIT ;  /* 0x000000000000794d */ /* 0x000fea0003800000 */
.L_x_3:
        /* <DEDUP_REMOVED lines=14> */
.L_x_48:


//--------------------- .text._ZN7cutlass13device_kernelIN5flash11enable_sm90INS1_16FlashAttnFwdSm90INS1_25CollectiveMainloopFwdSm90ILi2EN4cute5tupleIJNS5_1CILi1EEES8_S8_EEENS6_IJNS7_ILi128EEENS7_ILi96EEENS7_ILi192EEEEEELi128ENS_10bfloat16_tEfNS_4arch4Sm90ELb0ELb1ELb0ELb1ELb0ELb0ELb0ELb1ELb1ELb1ELb1ELb0EEENS1_21CollectiveEpilogueFwdINS6_IJSA_SA_SB_EEES9_SE_SG_Li256ELb1ELb1ELb1ELb0EEENS1_36VarlenDynamicPersistentTileSchedulerILi128ELi96ELi256ELi128ELb1ELb1ELb1ELb1ELb0ELb1EEEEEEEEEvNT_6ParamsE --------------------------
	.section	.text._ZN7cutlass13device_kernelIN5flash11enable_sm90INS1_16FlashAttnFwdSm90INS1_25CollectiveMainloopFwdSm90ILi2EN4cute5tupleIJNS5_1CILi1EEES8_S8_EEENS6_IJNS7_ILi128EEENS7_ILi96EEENS7_ILi192EEEEEELi128ENS_10bfloat16_tEfNS_4arch4Sm90ELb0ELb1ELb0ELb1ELb0ELb0ELb0ELb1ELb1ELb1ELb1ELb0EEENS1_21CollectiveEpilogueFwdINS6_IJSA_SA_SB_EEES9_SE_SG_Li256ELb1ELb1ELb1ELb0EEENS1_36VarlenDynamicPersistentTileSchedulerILi128ELi96ELi256ELi128ELb1ELb1ELb1ELb1ELb0ELb1EEEEEEEEEvNT_6ParamsE,"ax",@progbits
	.align	128
.text._ZN7cutlass13device_kernelIN5flash11enable_sm90INS1_16FlashAttnFwdSm90INS1_25CollectiveMainloopFwdSm90ILi2EN4cute5tupleIJNS5_1CILi1EEES8_S8_EEENS6_IJNS7_ILi128EEENS7_ILi96EEENS7_ILi192EEEEEELi128ENS_10bfloat16_tEfNS_4arch4Sm90ELb0ELb1ELb0ELb1ELb0ELb0ELb0ELb1ELb1ELb1ELb1ELb0EEENS1_21CollectiveEpilogueFwdINS6_IJSA_SA_SB_EEES9_SE_SG_Li256ELb1ELb1ELb1ELb0EEENS1_36VarlenDynamicPersistentTileSchedulerILi128ELi96ELi256ELi128ELb1ELb1ELb1ELb1ELb0ELb1EEEEEEEEEvNT_6ParamsE:
        .type           _ZN7cutlass13device_kernelIN5flash11enable_sm90INS1_16FlashAttnFwdSm90INS1_25CollectiveMainloopFwdSm90ILi2EN4cute5tupleIJNS5_1CILi1EEES8_S8_EEENS6_IJNS7_ILi128EEENS7_ILi96EEENS7_ILi192EEEEEELi128ENS_10bfloat16_tEfNS_4arch4Sm90ELb0ELb1ELb0ELb1ELb0ELb0ELb0ELb1ELb1ELb1ELb1ELb0EEENS1_21CollectiveEpilogueFwdINS6_IJSA_SA_SB_EEES9_SE_SG_Li256ELb1ELb1ELb1ELb0EEENS1_36VarlenDynamicPersistentTileSchedulerILi128ELi96ELi256ELi128ELb1ELb1ELb1ELb1ELb0ELb1EEEEEEEEEvNT_6ParamsE,@function
        .size           _ZN7cutlass13device_kernelIN5flash11enable_sm90INS1_16FlashAttnFwdSm90INS1_25CollectiveMainloopFwdSm90ILi2EN4cute5tupleIJNS5_1CILi1EEES8_S8_EEENS6_IJNS7_ILi128EEENS7_ILi96EEENS7_ILi192EEEEEELi128ENS_10bfloat16_tEfNS_4arch4Sm90ELb0ELb1ELb0ELb1ELb0ELb0ELb0ELb1ELb1ELb1ELb1ELb0EEENS1_21CollectiveEpilogueFwdINS6_IJSA_SA_SB_EEES9_SE_SG_Li256ELb1ELb1ELb1ELb0EEENS1_36VarlenDynamicPersistentTileSchedulerILi128ELi96ELi256ELi128ELb1ELb1ELb1ELb1ELb0ELb1EEEEEEEEEvNT_6ParamsE,(.L_x_49 - _ZN7cutlass13device_kernelIN5flash11enable_sm90INS1_16FlashAttnFwdSm90INS1_25CollectiveMainloopFwdSm90ILi2EN4cute5tupleIJNS5_1CILi1EEES8_S8_EEENS6_IJNS7_ILi128EEENS7_ILi96EEENS7_ILi192EEEEEELi128ENS_10bfloat16_tEfNS_4arch4Sm90ELb0ELb1ELb0ELb1ELb0ELb0ELb0ELb1ELb1ELb1ELb1ELb0EEENS1_21CollectiveEpilogueFwdINS6_IJSA_SA_SB_EEES9_SE_SG_Li256ELb1ELb1ELb1ELb0EEENS1_36VarlenDynamicPersistentTileSchedulerILi128ELi96ELi256ELi128ELb1ELb1ELb1ELb1ELb0ELb1EEEEEEEEEvNT_6ParamsE)
        .other          _ZN7cutlass13device_kernelIN5flash11enable_sm90INS1_16FlashAttnFwdSm90INS1_25CollectiveMainloopFwdSm90ILi2EN4cute5tupleIJNS5_1CILi1EEES8_S8_EEENS6_IJNS7_ILi128EEENS7_ILi96EEENS7_ILi192EEEEEELi128ENS_10bfloat16_tEfNS_4arch4Sm90ELb0ELb1ELb0ELb1ELb0ELb0ELb0ELb1ELb1ELb1ELb1ELb0EEENS1_21CollectiveEpilogueFwdINS6_IJSA_SA_SB_EEES9_SE_SG_Li256ELb1ELb1ELb1ELb0EEENS1_36VarlenDynamicPersistentTileSchedulerILi128ELi96ELi256ELi128ELb1ELb1ELb1ELb1ELb0ELb1EEEEEEEEEvNT_6ParamsE,@"STO_CUDA_ENTRY STV_DEFAULT"
_ZN7cutlass13device_kernelIN5flash11enable_sm90INS1_16FlashAttnFwdSm90INS1_25CollectiveMainloopFwdSm90ILi2EN4cute5tupleIJNS5_1CILi1EEES8_S8_EEENS6_IJNS7_ILi128EEENS7_ILi96EEENS7_ILi192EEEEEELi128ENS_10bfloat16_tEfNS_4arch4Sm90ELb0ELb1ELb0ELb1ELb0ELb0ELb0ELb1ELb1ELb1ELb1ELb0EEENS1_21CollectiveEpilogueFwdINS6_IJSA_SA_SB_EEES9_SE_SG_Li256ELb1ELb1ELb1ELb0EEENS1_36VarlenDynamicPersistentTileSchedulerILi128ELi96ELi256ELi128ELb1ELb1ELb1ELb1ELb0ELb1EEEEEEEEEvNT_6ParamsE:
[----:B------:R-:W-:Y:S01]  /*0000*/  LDC R1, c[0x0][0x37c] ;  /* 0x0000df00ff017b82 */ /* 0x000fe20000000800 */
[----:B------:R-:W-:Y:S05]  /*0010*/  EXIT ;  /* 0x000000000000794d */ /* 0x000fea0003800000 */
.L_x_4:
        /* <DEDUP_REMOVED lines=14> */
.L_x_49:


//--------------------- .text._ZN7cutlass13device_kernelIN5flash11enable_sm90INS1_16FlashAttnFwdSm90INS1_25CollectiveMainloopFwdSm90ILi2EN4cute5tupleIJNS5_1CILi1EEES8_S8_EEENS6_IJNS7_ILi128EEENS7_ILi96EEENS7_ILi192EEEEEELi128ENS_10bfloat16_tEfNS_4arch4Sm90ELb0ELb1ELb0ELb1ELb0ELb1ELb0ELb1ELb1ELb1ELb1ELb0EEENS1_21CollectiveEpilogueFwdINS6_IJSA_SA_SB_EEES9_SE_SG_Li256ELb1ELb1ELb1ELb0EEENS1_36VarlenDynamicPersistentTileSchedulerILi128ELi96ELi256ELi128ELb1ELb1ELb1ELb1ELb0ELb1EEEEEEEEEvNT_6ParamsE --------------------------
	.section	.text._ZN7cutlass13device_kernelIN5flash11enable_sm90INS1_16FlashAttnFwdSm90INS1_25CollectiveMainloopFwdSm90ILi2EN4cute5tupleIJNS5_1CILi1EEES8_S8_EEENS6_IJNS7_ILi128EEENS7_ILi96EEENS7_ILi192EEEEEELi128ENS_10bfloat16_tEfNS_4arch4Sm90ELb0ELb1ELb0ELb1ELb0ELb1ELb0ELb1ELb1ELb1ELb1ELb0EEENS1_21CollectiveEpilogueFwdINS6_IJSA_SA_SB_EEES9_SE_SG_Li256ELb1ELb1ELb1ELb0EEENS1_36VarlenDynamicPersistentTileSchedulerILi128ELi96ELi256ELi128ELb1ELb1ELb1ELb1ELb0ELb1EEEEEEEEEvNT_6ParamsE,"ax",@progbits
	.align	128
.text._ZN7cutlass13device_kernelIN5flash11enable_sm90INS1_16FlashAttnFwdSm90INS1_25CollectiveMainloopFwdSm90ILi2EN4cute5tupleIJNS5_1CILi1EEES8_S8_EEENS6_IJNS7_ILi128EEENS7_ILi96EEENS7_ILi192EEEEEELi128ENS_10bfloat16_tEfNS_4arch4Sm90ELb0ELb1ELb0ELb1ELb0ELb1ELb0ELb1ELb1ELb1ELb1ELb0EEENS1_21CollectiveEpilogueFwdINS6_IJSA_SA_SB_EEES9_SE_SG_Li256ELb1ELb1ELb1ELb0EEENS1_36VarlenDynamicPersistentTileSchedulerILi128ELi96ELi256ELi128ELb1ELb1ELb1ELb1ELb0ELb1EEEEEEEEEvNT_6ParamsE:
        .type           _ZN7cutlass13device_kernelIN5flash11enable_sm90INS1_16FlashAttnFwdSm90INS1_25CollectiveMainloopFwdSm90ILi2EN4cute5tupleIJNS5_1CILi1EEES8_S8_EEENS6_IJNS7_ILi128EEENS7_ILi96EEENS7_ILi192EEEEEELi128ENS_10bfloat16_tEfNS_4arch4Sm90ELb0ELb1ELb0ELb1ELb0ELb1ELb0ELb1ELb1ELb1ELb1ELb0EEENS1_21CollectiveEpilogueFwdINS6_IJSA_SA_SB_EEES9_SE_SG_Li256ELb1ELb1ELb1ELb0EEENS1_36VarlenDynamicPersistentTileSchedulerILi128ELi96ELi256ELi128ELb1ELb1ELb1ELb1ELb0ELb1EEEEEEEEEvNT_6ParamsE,@function
        .size           _ZN7cutlass13device_kernelIN5flash11enable_sm90INS1_16FlashAttnFwdSm90INS1_25CollectiveMainloopFwdSm90ILi2EN4cute5tupleIJNS5_1CILi1EEES8_S8_EEENS6_IJNS7_ILi128EEENS7_ILi96EEENS7_ILi192EEEEEELi128ENS_10bfloat16_tEfNS_4arch4Sm90ELb0ELb1ELb0ELb1ELb0ELb1ELb0ELb1ELb1ELb1ELb1ELb0EEENS1_21CollectiveEpilogueFwdINS6_IJSA_SA_SB_EEES9_SE_SG_Li256ELb1ELb1ELb1ELb0EEENS1_36VarlenDynamicPersistentTileSchedulerILi128ELi96ELi256ELi128ELb1ELb1ELb1ELb1ELb0ELb1EEEEEEEEEvNT_6ParamsE,(.L_x_50 - _ZN7cutlass13device_kernelIN5flash11enable_sm90INS1_16FlashAttnFwdSm90INS1_25CollectiveMainloopFwdSm90ILi2EN4cute5tupleIJNS5_1CILi1EEES8_S8_EEENS6_IJNS7_ILi128EEENS7_ILi96EEENS7_ILi192EEEEEELi128ENS_10bfloat16_tEfNS_4arch4Sm90ELb0ELb1ELb0ELb1ELb0ELb1ELb0ELb1ELb1ELb1ELb1ELb0EEENS1_21CollectiveEpilogueFwdINS6_IJSA_SA_SB_EEES9_SE_SG_Li256ELb1ELb1ELb1ELb0EEENS1_36VarlenDynamicPersistentTileSchedulerILi128ELi96ELi256ELi128ELb1ELb1ELb1ELb1ELb0ELb1EEEEEEEEEvNT_6ParamsE)
        .other          _ZN7cutlass13device_kernelIN5flash11enable_sm90INS1_16FlashAttnFwdSm90INS1_25CollectiveMainloopFwdSm90ILi2EN4cute5tupleIJNS5_1CILi1EEES8_S8_EEENS6_IJNS7_ILi128EEENS7_ILi96EEENS7_ILi192EEEEEELi128ENS_10bfloat16_tEfNS_4arch4Sm90ELb0ELb1ELb0ELb1ELb0ELb1ELb0ELb1ELb1ELb1ELb1ELb0EEENS1_21CollectiveEpilogueFwdINS6_IJSA_SA_SB_EEES9_SE_SG_Li256ELb1ELb1ELb1ELb0EEENS1_36VarlenDynamicPersistentTileSchedulerILi128ELi96ELi256ELi128ELb1ELb1ELb1ELb1ELb0ELb1EEEEEEEEEvNT_6ParamsE,@"STO_CUDA_ENTRY STV_DEFAULT"
_ZN7cutlass13device_kernelIN5flash11enable_sm90INS1_16FlashAttnFwdSm90INS1_25CollectiveMainloopFwdSm90ILi2EN4cute5tupleIJNS5_1CILi1EEES8_S8_EEENS6_IJNS7_ILi128EEENS7_ILi96EEENS7_ILi192EEEEEELi128ENS_10bfloat16_tEfNS_4arch4Sm90ELb0ELb1ELb0ELb1ELb0ELb1ELb0ELb1ELb1ELb1ELb1ELb0EEENS1_21CollectiveEpilogueFwdINS6_IJSA_SA_SB_EEES9_SE_SG_Li256ELb1ELb1ELb1ELb0EEENS1_36VarlenDynamicPersistentTileSchedulerILi128ELi96ELi256ELi128ELb1ELb1ELb1ELb1ELb0ELb1EEEEEEEEEvNT_6ParamsE:
[----:B------:R-:W-:Y:S01]  /*0000*/  LDC R1, c[0x0][0x37c] ;  /* 0x0000df00ff017b82 */ /* 0x000fe20000000800 */
[----:B------:R-:W-:Y:S05]  /*0010*/  EXIT ;  /* 0x000000000000794d */ /* 0x000fea0003800000 */
.L_x_5:
        /* <DEDUP_REMOVED lines=14> */
.L_x_50:


//--------------------- .text._ZN7cutlass13device_kernelIN5flash11enable_sm90INS1_16FlashAttnFwdSm90INS1_25CollectiveMainloopFwdSm90ILi2EN4cute5tupleIJNS5_1CILi1EEES8_S8_EEENS6_IJNS7_ILi128EEESA_NS7_ILi192EEEEEELi128ENS_10bfloat16_tEfNS_4arch4Sm90ELb1ELb0ELb0ELb0ELb0ELb0ELb0ELb1ELb1ELb1ELb1ELb0EEENS1_21CollectiveEpilogueFwdINS6_IJSA_SA_SA_EEES9_SD_SF_Li256ELb0ELb1ELb1ELb0EEENS1_19SingleTileSchedulerILb0ELb1ELb1ELi128EEEEEEEEEvNT_6ParamsE --------------------------
	.section	.text._ZN7cutlass13device_kernelIN5flash11enable_sm90INS1_16FlashAttnFwdSm90INS1_25CollectiveMainloopFwdSm90ILi2EN4cute5tupleIJNS5_1CILi1EEES8_S8_EEENS6_IJNS7_ILi128EEESA_NS7_ILi192EEEEEELi128ENS_10bfloat16_tEfNS_4arch4Sm90ELb1ELb0ELb0ELb0ELb0ELb0ELb0ELb1ELb1ELb1ELb1ELb0EEENS1_21CollectiveEpilogueFwdINS6_IJSA_SA_SA_EEES9_SD_SF_Li256ELb0ELb1ELb1ELb0EEENS1_19SingleTileSchedulerILb0ELb1ELb1ELi128EEEEEEEEEvNT_6ParamsE,"ax",@progbits
	.align	128
.text._ZN7cutlass13device_kernelIN5flash11enable_sm90INS1_16FlashAttnFwdSm90INS1_25CollectiveMainloopFwdSm90ILi2EN4cute5tupleIJNS5_1CILi1EEES8_S8_EEENS6_IJNS7_ILi128EEESA_NS7_ILi192EEEEEELi128ENS_10bfloat16_tEfNS_4arch4Sm90ELb1ELb0ELb0ELb0ELb0ELb0ELb0ELb1ELb1ELb1ELb1ELb0EEENS1_21CollectiveEpilogueFwdINS6_IJSA_SA_SA_EEES9_SD_SF_Li256ELb0ELb1ELb1ELb0EEENS1_19SingleTileSchedulerILb0ELb1ELb1ELi128EEEEEEEEEvNT_6ParamsE:
        .type           _ZN7cutlass13device_kernelIN5flash11enable_sm90INS1_16FlashAttnFwdSm90INS1_25CollectiveMainloopFwdSm90ILi2EN4cute5tupleIJNS5_1CILi1EEES8_S8_EEENS6_IJNS7_ILi128EEESA_NS7_ILi192EEEEEELi128ENS_10bfloat16_tEfNS_4arch4Sm90ELb1ELb0ELb0ELb0ELb0ELb0ELb0ELb1ELb1ELb1ELb1ELb0EEENS1_21CollectiveEpilogueFwdINS6_IJSA_SA_SA_EEES9_SD_SF_Li256ELb0ELb1ELb1ELb0EEENS1_19SingleTileSchedulerILb0ELb1ELb1ELi128EEEEEEEEEvNT_6ParamsE,@function
        .size           _ZN7cutlass13device_kernelIN5flash11enable_sm90INS1_16FlashAttnFwdSm90INS1_25CollectiveMainloopFwdSm90ILi2EN4cute5tupleIJNS5_1CILi1EEES8_S8_EEENS6_IJNS7_ILi128EEESA_NS7_ILi192EEEEEELi128ENS_10bfloat16_tEfNS_4arch4Sm90ELb1ELb0ELb0ELb0ELb0ELb0ELb0ELb1ELb1ELb1ELb1ELb0EEENS1_21CollectiveEpilogueFwdINS6_IJSA_SA_SA_EEES9_SD_SF_Li256ELb0ELb1ELb1ELb0EEENS1_19SingleTileSchedulerILb0ELb1ELb1ELi128EEEEEEEEEvNT_6ParamsE,(.L_x_51 - _ZN7cutlass13device_kernelIN5flash11enable_sm90INS1_16FlashAttnFwdSm90INS1_25CollectiveMainloopFwdSm90ILi2EN4cute5tupleIJNS5_1CILi1EEES8_S8_EEENS6_IJNS7_ILi128EEESA_NS7_ILi192EEEEEELi128ENS_10bfloat16_tEfNS_4arch4Sm90ELb1ELb0ELb0ELb0ELb0ELb0ELb0ELb1ELb1ELb1ELb1ELb0EEENS1_21CollectiveEpilogueFwdINS6_IJSA_SA_SA_EEES9_SD_SF_Li256ELb0ELb1ELb1ELb0EEENS1_19SingleTileSchedulerILb0ELb1ELb1ELi128EEEEEEEEEvNT_6ParamsE)
        .other          _ZN7cutlass13device_kernelIN5flash11enable_sm90INS1_16FlashAttnFwdSm90INS1_25CollectiveMainloopFwdSm90ILi2EN4cute5tupleIJNS5_1CILi1EEES8_S8_EEENS6_IJNS7_ILi128EEESA_NS7_ILi192EEEEEELi128ENS_10bfloat16_tEfNS_4arch4Sm90ELb1ELb0ELb0ELb0ELb0ELb0ELb0ELb1ELb1ELb1ELb1ELb0EEENS1_21CollectiveEpilogueFwdINS6_IJSA_SA_SA_EEES9_SD_SF_Li256ELb0ELb1ELb1ELb0EEENS1_19SingleTileSchedulerILb0ELb1ELb1ELi128EEEEEEEEEvNT_6ParamsE,@"STO_CUDA_ENTRY STV_DEFAULT"
_ZN7cutlass13device_kernelIN5flash11enable_sm90INS1_16FlashAttnFwdSm90INS1_25CollectiveMainloopFwdSm90ILi2EN4cute5tupleIJNS5_1CILi1EEES8_S8_EEENS6_IJNS7_ILi128EEESA_NS7_ILi192EEEEEELi128ENS_10bfloat16_tEfNS_4arch4Sm90ELb1ELb0ELb0ELb0ELb0ELb0ELb0ELb1ELb1ELb1ELb1ELb0EEENS1_21CollectiveEpilogueFwdINS6_IJSA_SA_SA_EEES9_SD_SF_Li256ELb0ELb1ELb1ELb0EEENS1_19SingleTileSchedulerILb0ELb1ELb1ELi128EEEEEEEEEvNT_6ParamsE:
[----:B------:R-:W-:Y:S01]  /*0000*/  LDC R1, c[0x0][0x37c] ;  /* 0x0000df00ff017b82 */ /* 0x000fe20000000800 */
[----:B------:R-:W-:Y:S05]  /*0010*/  EXIT ;  /* 0x000000000000794d */ /* 0x000fea0003800000 */
.L_x_6:
        /* <DEDUP_REMOVED lines=14> */
.L_x_51:


//--------------------- .text._ZN7cutlass13device_kernelIN5flash11enable_sm90INS1_16FlashAttnFwdSm90INS1_25CollectiveMainloopFwdSm90ILi2EN4cute5tupleIJNS5_1CILi1EEES8_S8_EEENS6_IJNS7_ILi128EEESA_NS7_ILi192EEEEEELi128ENS_10bfloat16_tEfNS_4arch4Sm90ELb1ELb0ELb0ELb1ELb0ELb0ELb0ELb1ELb1ELb1ELb1ELb0EEENS1_21CollectiveEpilogueFwdINS6_IJSA_SA_SA_EEES9_SD_SF_Li256ELb1ELb1ELb1ELb0EEENS1_36VarlenDynamicPersistentTileSchedulerILi128ELi128ELi256ELi128ELb1ELb1ELb1ELb1ELb1ELb1EEEEEEEEEvNT_6ParamsE --------------------------
	.section	.text._ZN7cutlass13device_kernelIN5flash11enable_sm90INS1_16FlashAttnFwdSm90INS1_25CollectiveMainloopFwdSm90ILi2EN4cute5tupleIJNS5_1CILi1EEES8_S8_EEENS6_IJNS7_ILi128EEESA_NS7_ILi192EEEEEELi128ENS_10bfloat16_tEfNS_4arch4Sm90ELb1ELb0ELb0ELb1ELb0ELb0ELb0ELb1ELb1ELb1ELb1ELb0EEENS1_21CollectiveEpilogueFwdINS6_IJSA_SA_SA_EEES9_SD_SF_Li256ELb1ELb1ELb1ELb0EEENS1_36VarlenDynamicPersistentTileSchedulerILi128ELi128ELi256ELi128ELb1ELb1ELb1ELb1ELb1ELb1EEEEEEEEEvNT_6ParamsE,"ax",@progbits
	.align	128
.text._ZN7cutlass13device_kernelIN5flash11enable_sm90INS1_16FlashAttnFwdSm90INS1_25CollectiveMainloopFwdSm90ILi2EN4cute5tupleIJNS5_1CILi1EEES8_S8_EEENS6_IJNS7_ILi128EEESA_NS7_ILi192EEEEEELi128ENS_10bfloat16_tEfNS_4arch4Sm90ELb1ELb0ELb0ELb1ELb0ELb0ELb0ELb1ELb1ELb1ELb1ELb0EEENS1_21CollectiveEpilogueFwdINS6_IJSA_SA_SA_EEES9_SD_SF_Li256ELb1ELb1ELb1ELb0EEENS1_36VarlenDynamicPersistentTileSchedulerILi128ELi128ELi256ELi128ELb1ELb1ELb1ELb1ELb1ELb1EEEEEEEEEvNT_6ParamsE:
        .type           _ZN7cutlass13device_kernelIN5flash11enable_sm90INS1_16FlashAttnFwdSm90INS1_25CollectiveMainloopFwdSm90ILi2EN4cute5tupleIJNS5_1CILi1EEES8_S8_EEENS6_IJNS7_ILi128EEESA_NS7_ILi192EEEEEELi128ENS_10bfloat16_tEfNS_4arch4Sm90ELb1ELb0ELb0ELb1ELb0ELb0ELb0ELb1ELb1ELb1ELb1ELb0EEENS1_21CollectiveEpilogueFwdINS6_IJSA_SA_SA_EEES9_SD_SF_Li256ELb1ELb1ELb1ELb0EEENS1_36VarlenDynamicPersistentTileSchedulerILi128ELi128ELi256ELi128ELb1ELb1ELb1ELb1ELb1ELb1EEEEEEEEEvNT_6ParamsE,@function
        .size           _ZN7cutlass13device_kernelIN5flash11enable_sm90INS1_16FlashAttnFwdSm90INS1_25CollectiveMainloopFwdSm90ILi2EN4cute5tupleIJNS5_1CILi1EEES8_S8_EEENS6_IJNS7_ILi128EEESA_NS7_ILi192EEEEEELi128ENS_10bfloat16_tEfNS_4arch4Sm90ELb1ELb0ELb0ELb1ELb0ELb0ELb0ELb1ELb1ELb1ELb1ELb0EEENS1_21CollectiveEpilogueFwdINS6_IJSA_SA_SA_EEES9_SD_SF_Li256ELb1ELb1ELb1ELb0EEENS1_36VarlenDynamicPersistentTileSchedulerILi128ELi128ELi256ELi128ELb1ELb1ELb1ELb1ELb1ELb1EEEEEEEEEvNT_6ParamsE,(.L_x_52 - _ZN7cutlass13device_kernelIN5flash11enable_sm90INS1_16FlashAttnFwdSm90INS1_25CollectiveMainloopFwdSm90ILi2EN4cute5tupleIJNS5_1CILi1EEES8_S8_EEENS6_IJNS7_ILi128EEESA_NS7_ILi192EEEEEELi128ENS_10bfloat16_tEfNS_4arch4Sm90ELb1ELb0ELb0ELb1ELb0ELb0ELb0ELb1ELb1ELb1ELb1ELb0EEENS1_21CollectiveEpilogueFwdINS6_IJSA_SA_SA_EEES9_SD_SF_Li256ELb1ELb1ELb1ELb0EEENS1_36VarlenDynamicPersistentTileSchedulerILi128ELi128ELi256ELi128ELb1ELb1ELb1ELb1ELb1ELb1EEEEEEEEEvNT_6ParamsE)
        .other          _ZN7cutlass13device_kernelIN5flash11enable_sm90INS1_16FlashAttnFwdSm90INS1_25CollectiveMainloopFwdSm90ILi2EN4cute5tupleIJNS5_1CILi1EEES8_S8_EEENS6_IJNS7_ILi128EEESA_NS7_ILi192EEEEEELi128ENS_10bfloat16_tEfNS_4arch4Sm90ELb1ELb0ELb0ELb1ELb0ELb0ELb0ELb1ELb1ELb1ELb1ELb0EEENS1_21CollectiveEpilogueFwdINS6_IJSA_SA_SA_EEES9_SD_SF_Li256ELb1ELb1ELb1ELb0EEENS1_36VarlenDynamicPersistentTileSchedulerILi128ELi128ELi256ELi128ELb1ELb1ELb1ELb1ELb1ELb1EEEEEEEEEvNT_6ParamsE,@"STO_CUDA_ENTRY STV_DEFAULT"
_ZN7cutlass13device_kernelIN5flash11enable_sm90INS1_16FlashAttnFwdSm90INS1_25CollectiveMainloopFwdSm90ILi2EN4cute5tupleIJNS5_1CILi1EEES8_S8_EEENS6_IJNS7_ILi128EEESA_NS7_ILi192EEEEEELi128ENS_10bfloat16_tEfNS_4arch4Sm90ELb1ELb0ELb0ELb1ELb0ELb0ELb0ELb1ELb1ELb1ELb1ELb0EEENS1_21CollectiveEpilogueFwdINS6_IJSA_SA_SA_EEES9_SD_SF_Li256ELb1ELb1ELb1ELb0EEENS1_36VarlenDynamicPersistentTileSchedulerILi128ELi128ELi256ELi128ELb1ELb1ELb1ELb1ELb1ELb1EEEEEEEEEvNT_6ParamsE:
[----:B------:R-:W-:Y:S01]  /*0000*/  LDC R1, c[0x0][0x37c] ;  /* 0x0000df00ff017b82 */ /* 0x000fe20000000800 */
[----:B------:R-:W-:Y:S05]  /*0010*/  EXIT ;  /* 0x000000000000794d */ /* 0x000fea0003800000 */
.L_x_7:
        /* <DEDUP_REMOVED lines=14> */
.L_x_52:


//--------------------- .text._ZN7cutlass13device_kernelIN5flash11enable_sm90INS1_16FlashAttnFwdSm90INS1_25CollectiveMainloopFwdSm90ILi2EN4cute5tupleIJNS5_1CILi1EEES8_S8_EEENS6_IJNS7_ILi128EEESA_NS7_ILi192EEEEEELi128ENS_10bfloat16_tEfNS_4arch4Sm90ELb1ELb0ELb0ELb1ELb0ELb1ELb0ELb1ELb1ELb1ELb1ELb0EEENS1_21CollectiveEpilogueFwdINS6_IJSA_SA_SA_EEES9_SD_SF_Li256ELb1ELb1ELb1ELb0EEENS1_36VarlenDynamicPersistentTileSchedulerILi128ELi128ELi256ELi128ELb1ELb1ELb1ELb1ELb1ELb1EEEEEEEEEvNT_6ParamsE --------------------------
	.section	.text._ZN7cutlass13device_kernelIN5flash11enable_sm90INS1_16FlashAttnFwdSm90INS1_25CollectiveMainloopFwdSm90ILi2EN4cute5tupleIJNS5_1CILi1EEES8_S8_EEENS6_IJNS7_ILi128EEESA_NS7_ILi192EEEEEELi128ENS_10bfloat16_tEfNS_4arch4Sm90ELb1ELb0ELb0ELb1ELb0ELb1ELb0ELb1ELb1ELb1ELb1ELb0EEENS1_21CollectiveEpilogueFwdINS6_IJSA_SA_SA_EEES9_SD_SF_Li256ELb1ELb1ELb1ELb0EEENS1_36VarlenDynamicPersistentTileSchedulerILi128ELi128ELi256ELi128ELb1ELb1ELb1ELb1ELb1ELb1EEEEEEEEEvNT_6ParamsE,"ax",@progbits
	.align	128
.text._ZN7cutlass13device_kernelIN5flash11enable_sm90INS1_16FlashAttnFwdSm90INS1_25CollectiveMainloopFwdSm90ILi2EN4cute5tupleIJNS5_1CILi1EEES8_S8_EEENS6_IJNS7_ILi128EEESA_NS7_ILi192EEEEEELi128ENS_10bfloat16_tEfNS_4arch4Sm90ELb1ELb0ELb0ELb1ELb0ELb1ELb0ELb1ELb1ELb1ELb1ELb0EEENS1_21CollectiveEpilogueFwdINS6_IJSA_SA_SA_EEES9_SD_SF_Li256ELb1ELb1ELb1ELb0EEENS1_36VarlenDynamicPersistentTileSchedulerILi128ELi128ELi256ELi128ELb1ELb1ELb1ELb1ELb1ELb1EEEEEEEEEvNT_6ParamsE:
        .type           _ZN7cutlass13device_kernelIN5flash11enable_sm90INS1_16FlashAttnFwdSm90INS1_25CollectiveMainloopFwdSm90ILi2EN4cute5tupleIJNS5_1CILi1EEES8_S8_EEENS6_IJNS7_ILi128EEESA_NS7_ILi192EEEEEELi128ENS_10bfloat16_tEfNS_4arch4Sm90ELb1ELb0ELb0ELb1ELb0ELb1ELb0ELb1ELb1ELb1ELb1ELb0EEENS1_21CollectiveEpilogueFwdINS6_IJSA_SA_SA_EEES9_SD_SF_Li256ELb1ELb1ELb1ELb0EEENS1_36VarlenDynamicPersistentTileSchedulerILi128ELi128ELi256ELi128ELb1ELb1ELb1ELb1ELb1ELb1EEEEEEEEEvNT_6ParamsE,@function
        .size           _ZN7cutlass13device_kernelIN5flash11enable_sm90INS1_16FlashAttnFwdSm90INS1_25CollectiveMainloopFwdSm90ILi2EN4cute5tupleIJNS5_1CILi1EEES8_S8_EEENS6_IJNS7_ILi128EEESA_NS7_ILi192EEEEEELi128ENS_10bfloat16_tEfNS_4arch4Sm90ELb1ELb0ELb0ELb1ELb0ELb1ELb0ELb1ELb1ELb1ELb1ELb0EEENS1_21CollectiveEpilogueFwdINS6_IJSA_SA_SA_EEES9_SD_SF_Li256ELb1ELb1ELb1ELb0EEENS1_36VarlenDynamicPersistentTileSchedulerILi128ELi128ELi256ELi128ELb1ELb1ELb1ELb1ELb1ELb1EEEEEEEEEvNT_6ParamsE,(.L_x_53 - _ZN7cutlass13device_kernelIN5flash11enable_sm90INS1_16FlashAttnFwdSm90INS1_25CollectiveMainloopFwdSm90ILi2EN4cute5tupleIJNS5_1CILi1EEES8_S8_EEENS6_IJNS7_ILi128EEESA_NS7_ILi192EEEEEELi128ENS_10bfloat16_tEfNS_4arch4Sm90ELb1ELb0ELb0ELb1ELb0ELb1ELb0ELb1ELb1ELb1ELb1ELb0EEENS1_21CollectiveEpilogueFwdINS6_IJSA_SA_SA_EEES9_SD_SF_Li256ELb1ELb1ELb1ELb0EEENS1_36VarlenDynamicPersistentTileSchedulerILi128ELi128ELi256ELi128ELb1ELb1ELb1ELb1ELb1ELb1EEEEEEEEEvNT_6ParamsE)
        .other          _ZN7cutlass13device_kernelIN5flash11enable_sm90INS1_16FlashAttnFwdSm90INS1_25CollectiveMainloopFwdSm90ILi2EN4cute5tupleIJNS5_1CILi1EEES8_S8_EEENS6_IJNS7_ILi128EEESA_NS7_ILi192EEEEEELi128ENS_10bfloat16_tEfNS_4arch4Sm90ELb1ELb0ELb0ELb1ELb0ELb1ELb0ELb1ELb1ELb1ELb1ELb0EEENS1_21CollectiveEpilogueFwdINS6_IJSA_SA_SA_EEES9_SD_SF_Li256ELb1ELb1ELb1ELb0EEENS1_36VarlenDynamicPersistentTileSchedulerILi128ELi128ELi256ELi128ELb1ELb1ELb1ELb1ELb1ELb1EEEEEEEEEvNT_6ParamsE,@"STO_CUDA_ENTRY STV_DEFAULT"
_ZN7cutlass13device_kernelIN5flash11enable_sm90INS1_16FlashAttnFwdSm90INS1_25CollectiveMainloopFwdSm90ILi2EN4cute5tupleIJNS5_1CILi1EEES8_S8_EEENS6_IJNS7_ILi128EEESA_NS7_ILi192EEEEEELi128ENS_10bfloat16_tEfNS_4arch4Sm90ELb1ELb0ELb0ELb1ELb0ELb1ELb0ELb1ELb1ELb1ELb1ELb0EEENS1_21CollectiveEpilogueFwdINS6_IJSA_SA_SA_EEES9_SD_SF_Li256ELb1ELb1ELb1ELb0EEENS1_36VarlenDynamicPersistentTileSchedulerILi128ELi128ELi256ELi128ELb1ELb1ELb1ELb1ELb1ELb1EEEEEEEEEvNT_6ParamsE:
[----:B------:R-:W-:Y:S01]  /*0000*/  LDC R1, c[0x0][0x37c] ;  /* 0x0000df00ff017b82 */ /* 0x000fe20000000800 */
[----:B------:R-:W-:Y:S05]  /*0010*/  EXIT ;  /* 0x000000000000794d */ /* 0x000fea0003800000 */
.L_x_8:
        /* <DEDUP_REMOVED lines=14> */
.L_x_53:


//--------------------- .text._ZN7cutlass13device_kernelIN5flash11enable_sm90INS1_16FlashAttnFwdSm90INS1_25CollectiveMainloopFwdSm90ILi2EN4cute5tupleIJNS5_1CILi1EEES8_S8_EEENS6_IJNS7_ILi64EEESA_SA_EEELi512ENS_10bfloat16_tEfNS_4arch4Sm90ELb0ELb0ELb0ELb0ELb0ELb0ELb0ELb0ELb0ELb1ELb1ELb0EEENS1_21CollectiveEpilogueFwdINS6_IJSA_NS7_ILi512EEESA_EEES9_SC_SE_Li256ELb0ELb1ELb1ELb0EEENS1_19SingleTileSchedulerILb0ELb1ELb1ELi64EEEEEEEEEvNT_6ParamsE --------------------------
	.section	.text._ZN7cutlass13device_kernelIN5flash11enable_sm90INS1_16FlashAttnFwdSm90INS1_25CollectiveMainloopFwdSm90ILi2EN4cute5tupleIJNS5_1CILi1EEES8_S8_EEENS6_IJNS7_ILi64EEESA_SA_EEELi512ENS_10bfloat16_tEfNS_4arch4Sm90ELb0ELb0ELb0ELb0ELb0ELb0ELb0ELb0ELb0ELb1ELb1ELb0EEENS1_21CollectiveEpilogueFwdINS6_IJSA_NS7_ILi512EEESA_EEES9_SC_SE_Li256ELb0ELb1ELb1ELb0EEENS1_19SingleTileSchedulerILb0ELb1ELb1ELi64EEEEEEEEEvNT_6ParamsE,"ax",@progbits
	.align	128
.text._ZN7cutlass13device_kernelIN5flash11enable_sm90INS1_16FlashAttnFwdSm90INS1_25CollectiveMainloopFwdSm90ILi2EN4cute5tupleIJNS5_1CILi1EEES8_S8_EEENS6_IJNS7_ILi64EEESA_SA_EEELi512ENS_10bfloat16_tEfNS_4arch4Sm90ELb0ELb0ELb0ELb0ELb0ELb0ELb0ELb0ELb0ELb1ELb1ELb0EEENS1_21CollectiveEpilogueFwdINS6_IJSA_NS7_ILi512EEESA_EEES9_SC_SE_Li256ELb0ELb1ELb1ELb0EEENS1_19SingleTileSchedulerILb0ELb1ELb1ELi64EEEEEEEEEvNT_6ParamsE:
        .type           _ZN7cutlass13device_kernelIN5flash11enable_sm90INS1_16FlashAttnFwdSm90INS1_25CollectiveMainloopFwdSm90ILi2EN4cute5tupleIJNS5_1CILi1EEES8_S8_EEENS6_IJNS7_ILi64EEESA_SA_EEELi512ENS_10bfloat16_tEfNS_4arch4Sm90ELb0ELb0ELb0ELb0ELb0ELb0ELb0ELb0ELb0ELb1ELb1ELb0EEENS1_21CollectiveEpilogueFwdINS6_IJSA_NS7_ILi512EEESA_EEES9_SC_SE_Li256ELb0ELb1ELb1ELb0EEENS1_19SingleTileSchedulerILb0ELb1ELb1ELi64EEEEEEEEEvNT_6ParamsE,@function
        .size           _ZN7cutlass13device_kernelIN5flash11enable_sm90INS1_16FlashAttnFwdSm90INS1_25CollectiveMainloopFwdSm90ILi2EN4cute5tupleIJNS5_1CILi1EEES8_S8_EEENS6_IJNS7_ILi64EEESA_SA_EEELi512ENS_10bfloat16_tEfNS_4arch4Sm90ELb0ELb0ELb0ELb0ELb0ELb0ELb0ELb0ELb0ELb1ELb1ELb0EEENS1_21CollectiveEpilogueFwdINS6_IJSA_NS7_ILi512EEESA_EEES9_SC_SE_Li256ELb0ELb1ELb1ELb0EEENS1_19SingleTileSchedulerILb0ELb1ELb1ELi64EEEEEEEEEvNT_6ParamsE,(.L_x_54 - _ZN7cutlass13device_kernelIN5flash11enable_sm90INS1_16FlashAttnFwdSm90INS1_25CollectiveMainloopFwdSm90ILi2EN4cute5tupleIJNS5_1CILi1EEES8_S8_EEENS6_IJNS7_ILi64EEESA_SA_EEELi512ENS_10bfloat16_tEfNS_4arch4Sm90ELb0ELb0ELb0ELb0ELb0ELb0ELb0ELb0ELb0ELb1ELb1ELb0EEENS1_21CollectiveEpilogueFwdINS6_IJSA_NS7_ILi512EEESA_EEES9_SC_SE_Li256ELb0ELb1ELb1ELb0EEENS1_19SingleTileSchedulerILb0ELb1ELb1ELi64EEEEEEEEEvNT_6ParamsE)
        .other          _ZN7cutlass13device_kernelIN5flash11enable_sm90INS1_16FlashAttnFwdSm90INS1_25CollectiveMainloopFwdSm90ILi2EN4cute5tupleIJNS5_1CILi1EEES8_S8_EEENS6_IJNS7_ILi64EEESA_SA_EEELi512ENS_10bfloat16_tEfNS_4arch4Sm90ELb0ELb0ELb0ELb0ELb0ELb0ELb0ELb0ELb0ELb1ELb1ELb0EEENS1_21CollectiveEpilogueFwdINS6_IJSA_NS7_ILi512EEESA_EEES9_SC_SE_Li256ELb0ELb1ELb1ELb0EEENS1_19SingleTileSchedulerILb0ELb1ELb1ELi64EEEEEEEEEvNT_6ParamsE,@"STO_CUDA_ENTRY STV_DEFAULT"
_ZN7cutlass13device_kernelIN5flash11enable_sm90INS1_16FlashAttnFwdSm90INS1_25CollectiveMainloopFwdSm90ILi2EN4cute5tupleIJNS5_1CILi1EEES8_S8_EEENS6_IJNS7_ILi64EEESA_SA_EEELi512ENS_10bfloat16_tEfNS_4arch4Sm90ELb0ELb0ELb0ELb0ELb0ELb0ELb0ELb0ELb0ELb1ELb1ELb0EEENS1_21CollectiveEpilogueFwdINS6_IJSA_NS7_ILi512EEESA_EEES9_SC_SE_Li256ELb0ELb1ELb1ELb0EEENS1_19SingleTileSchedulerILb0ELb1ELb1ELi64EEEEEEEEEvNT_6ParamsE:
[----:B------:R-:W-:Y:S01]  /*0000*/  LDC R1, c[0x0][0x37c] ;  /* 0x0000df00ff017b82 */ /* 0x000fe20000000800 */
[----:B------:R-:W-:Y:S05]  /*0010*/  EXIT ;  /* 0x000000000000794d */ /* 0x000fea0003800000 */
.L_x_9:
        /* <DEDUP_REMOVED lines=14> */
.L_x_54:


//--------------------- .text._ZN7cutlass13device_kernelIN5flash11enable_sm90INS1_16FlashAttnFwdSm90INS1_25CollectiveMainloopFwdSm90ILi2EN4cute5tupleIJNS5_1CILi1EEES8_S8_EEENS6_IJNS7_ILi64EEESA_SA_EEELi512ENS_10bfloat16_tEfNS_4arch4Sm90ELb0ELb0ELb0ELb0ELb0ELb0ELb1ELb0ELb0ELb1ELb1ELb0EEENS1_21CollectiveEpilogueFwdINS6_IJSA_NS7_ILi512EEESA_EEES9_SC_SE_Li256ELb0ELb1ELb1ELb0EEENS1_19SingleTileSchedulerILb0ELb1ELb1ELi64EEEEEEEEEvNT_6ParamsE --------------------------
	.section	.text._ZN7cutlass13device_kernelIN5flash11enable_sm90INS1_16FlashAttnFwdSm90INS1_25CollectiveMainloopFwdSm90ILi2EN4cute5tupleIJNS5_1CILi1EEES8_S8_EEENS6_IJNS7_ILi64EEESA_SA_EEELi512ENS_10bfloat16_tEfNS_4arch4Sm90ELb0ELb0ELb0ELb0ELb0ELb0ELb1ELb0ELb0ELb1ELb1ELb0EEENS1_21CollectiveEpilogueFwdINS6_IJSA_NS7_ILi512EEESA_EEES9_SC_SE_Li256ELb0ELb1ELb1ELb0EEENS1_19SingleTileSchedulerILb0ELb1ELb1ELi64EEEEEEEEEvNT_6ParamsE,"ax",@progbits
	.align	128
.text._ZN7cutlass13device_kernelIN5flash11enable_sm90INS1_16FlashAttnFwdSm90INS1_25CollectiveMainloopFwdSm90ILi2EN4cute5tupleIJNS5_1CILi1EEES8_S8_EEENS6_IJNS7_ILi64EEESA_SA_EEELi512ENS_10bfloat16_tEfNS_4arch4Sm90ELb0ELb0ELb0ELb0ELb0ELb0ELb1ELb0ELb0ELb1ELb1ELb0EEENS1_21CollectiveEpilogueFwdINS6_IJSA_NS7_ILi512EEESA_EEES9_SC_SE_Li256ELb0ELb1ELb1ELb0EEENS1_19SingleTileSchedulerILb0ELb1ELb1ELi64EEEEEEEEEvNT_6ParamsE:
        .type           _ZN7cutlass13device_kernelIN5flash11enable_sm90INS1_16FlashAttnFwdSm90INS1_25CollectiveMainloopFwdSm90ILi2EN4cute5tupleIJNS5_1CILi1EEES8_S8_EEENS6_IJNS7_ILi64EEESA_SA_EEELi512ENS_10bfloat16_tEfNS_4arch4Sm90ELb0ELb0ELb0ELb0ELb0ELb0ELb1ELb0ELb0ELb1ELb1ELb0EEENS1_21CollectiveEpilogueFwdINS6_IJSA_NS7_ILi512EEESA_EEES9_SC_SE_Li256ELb0ELb1ELb1ELb0EEENS1_19SingleTileSchedulerILb0ELb1ELb1ELi64EEEEEEEEEvNT_6ParamsE,@function
        .size           _ZN7cutlass13device_kernelIN5flash11enable_sm90INS1_16FlashAttnFwdSm90INS1_25CollectiveMainloopFwdSm90ILi2EN4cute5tupleIJNS5_1CILi1EEES8_S8_EEENS6_IJNS7_ILi64EEESA_SA_EEELi512ENS_10bfloat16_tEfNS_4arch4Sm90ELb0ELb0ELb0ELb0ELb0ELb0ELb1ELb0ELb0ELb1ELb1ELb0EEENS1_21CollectiveEpilogueFwdINS6_IJSA_NS7_ILi512EEESA_EEES9_SC_SE_Li256ELb0ELb1ELb1ELb0EEENS1_19SingleTileSchedulerILb0ELb1ELb1ELi64EEEEEEEEEvNT_6ParamsE,(.L_x_55 - _ZN7cutlass13device_kernelIN5flash11enable_sm90INS1_16FlashAttnFwdSm90INS1_25CollectiveMainloopFwdSm90ILi2EN4cute5tupleIJNS5_1CILi1EEES8_S8_EEENS6_IJNS7_ILi64EEESA_SA_EEELi512ENS_10bfloat16_tEfNS_4arch4Sm90ELb0ELb0ELb0ELb0ELb0ELb0ELb1ELb0ELb0ELb1ELb1ELb0EEENS1_21CollectiveEpilogueFwdINS6_IJSA_NS7_ILi512EEESA_EEES9_SC_SE_Li256ELb0ELb1ELb1ELb0EEENS1_19SingleTileSchedulerILb0ELb1ELb1ELi64EEEEEEEEEvNT_6ParamsE)
        .other          _ZN7cutlass13device_kernelIN5flash11enable_sm90INS1_16FlashAttnFwdSm90INS1_25CollectiveMainloopFwdSm90ILi2EN4cute5tupleIJNS5_1CILi1EEES8_S8_EEENS6_IJNS7_ILi64EEESA_SA_EEELi512ENS_10bfloat16_tEfNS_4arch4Sm90ELb0ELb0ELb0ELb0ELb0ELb0ELb1ELb0ELb0ELb1ELb1ELb0EEENS1_21CollectiveEpilogueFwdINS6_IJSA_NS7_ILi512EEESA_EEES9_SC_SE_Li256ELb0ELb1ELb1ELb0EEENS1_19SingleTileSchedulerILb0ELb1ELb1ELi64EEEEEEEEEvNT_6ParamsE,@"STO_CUDA_ENTRY STV_DEFAULT"
_ZN7cutlass13device_kernelIN5flash11enable_sm90INS1_16FlashAttnFwdSm90INS1_25CollectiveMainloopFwdSm90ILi2EN4cute5tupleIJNS5_1CILi1EEES8_S8_EEENS6_IJNS7_ILi64EEESA_SA_EEELi512ENS_10bfloat16_tEfNS_4arch4Sm90ELb0ELb0ELb0ELb0ELb0ELb0ELb1ELb0ELb0ELb1ELb1ELb0EEENS1_21CollectiveEpilogueFwdINS6_IJSA_NS7_ILi512EEESA_EEES9_SC_SE_Li256ELb0ELb1ELb1ELb0EEENS1_19SingleTileSchedulerILb0ELb1ELb1ELi64EEEEEEEEEvNT_6ParamsE:
[----:B------:R-:W-:Y:S01]  /*0000*/  LDC R1, c[0x0][0x37c] ;  /* 0x0000df00ff017b82 */ /* 0x000fe20000000800 */
[----:B------:R-:W-:Y:S05]  /*0010*/  EXIT ;  /* 0x000000000000794d */ /* 0x000fea0003800000 */
.L_x_10:
        /* <DEDUP_REMOVED lines=14> */
.L_x_55:


//--------------------- .text._ZN7cutlass13device_kernelIN5flash11enable_sm90INS1_16FlashAttnFwdSm90INS1_25CollectiveMainloopFwdSm90ILi2EN4cute5tupleIJNS5_1CILi1EEES8_S8_EEENS6_IJNS7_ILi64EEESA_SA_EEELi512ENS_10bfloat16_tEfNS_4arch4Sm90ELb0ELb0ELb0ELb1ELb0ELb0ELb0ELb0ELb0ELb1ELb1ELb0EEENS1_21CollectiveEpilogueFwdINS6_IJSA_NS7_ILi512EEESA_EEES9_SC_SE_Li256ELb1ELb1ELb1ELb0EEENS1_36VarlenDynamicPersistentTileSchedulerILi64ELi64ELi256ELi128ELb1ELb1ELb1ELb0ELb1ELb1EEEEEEEEEvNT_6ParamsE --------------------------
	.section	.text._ZN7cutlass13device_kernelIN5flash11enable_sm90INS1_16FlashAttnFwdSm90INS1_25CollectiveMainloopFwdSm90ILi2EN4cute5tupleIJNS5_1CILi1EEES8_S8_EEENS6_IJNS7_ILi64EEESA_SA_EEELi512ENS_10bfloat16_tEfNS_4arch4Sm90ELb0ELb0ELb0ELb1ELb0ELb0ELb0ELb0ELb0ELb1ELb1ELb0EEENS1_21CollectiveEpilogueFwdINS6_IJSA_NS7_ILi512EEESA_EEES9_SC_SE_Li256ELb1ELb1ELb1ELb0EEENS1_36VarlenDynamicPersistentTileSchedulerILi64ELi64ELi256ELi128ELb1ELb1ELb1ELb0ELb1ELb1EEEEEEEEEvNT_6ParamsE,"ax",@progbits
	.align	128
.text._ZN7cutlass13device_kernelIN5flash11enable_sm90INS1_16FlashAttnFwdSm90INS1_25CollectiveMainloopFwdSm90ILi2EN4cute5tupleIJNS5_1CILi1EEES8_S8_EEENS6_IJNS7_ILi64EEESA_SA_EEELi512ENS_10bfloat16_tEfNS_4arch4Sm90ELb0ELb0ELb0ELb1ELb0ELb0ELb0ELb0ELb0ELb1ELb1ELb0EEENS1_21CollectiveEpilogueFwdINS6_IJSA_NS7_ILi512EEESA_EEES9_SC_SE_Li256ELb1ELb1ELb1ELb0EEENS1_36VarlenDynamicPersistentTileSchedulerILi64ELi64ELi256ELi128ELb1ELb1ELb1ELb0ELb1ELb1EEEEEEEEEvNT_6ParamsE:
        .type           _ZN7cutlass13device_kernelIN5flash11enable_sm90INS1_16FlashAttnFwdSm90INS1_25CollectiveMainloopFwdSm90ILi2EN4cute5tupleIJNS5_1CILi1EEES8_S8_EEENS6_IJNS7_ILi64EEESA_SA_EEELi512ENS_10bfloat16_tEfNS_4arch4Sm90ELb0ELb0ELb0ELb1ELb0ELb0ELb0ELb0ELb0ELb1ELb1ELb0EEENS1_21CollectiveEpilogueFwdINS6_IJSA_NS7_ILi512EEESA_EEES9_SC_SE_Li256ELb1ELb1ELb1ELb0EEENS1_36VarlenDynamicPersistentTileSchedulerILi64ELi64ELi256ELi128ELb1ELb1ELb1ELb0ELb1ELb1EEEEEEEEEvNT_6ParamsE,@function
        .size           _ZN7cutlass13device_kernelIN5flash11enable_sm90INS1_16FlashAttnFwdSm90INS1_25CollectiveMainloopFwdSm90ILi2EN4cute5tupleIJNS5_1CILi1EEES8_S8_EEENS6_IJNS7_ILi64EEESA_SA_EEELi512ENS_10bfloat16_tEfNS_4arch4Sm90ELb0ELb0ELb0ELb1ELb0ELb0ELb0ELb0ELb0ELb1ELb1ELb0EEENS1_21CollectiveEpilogueFwdINS6_IJSA_NS7_ILi512EEESA_EEES9_SC_SE_Li256ELb1ELb1ELb1ELb0EEENS1_36VarlenDynamicPersistentTileSchedulerILi64ELi64ELi256ELi128ELb1ELb1ELb1ELb0ELb1ELb1EEEEEEEEEvNT_6ParamsE,(.L_x_56 - _ZN7cutlass13device_kernelIN5flash11enable_sm90INS1_16FlashAttnFwdSm90INS1_25CollectiveMainloopFwdSm90ILi2EN4cute5tupleIJNS5_1CILi1EEES8_S8_EEENS6_IJNS7_ILi64EEESA_SA_EEELi512ENS_10bfloat16_tEfNS_4arch4Sm90ELb0ELb0ELb0ELb1ELb0ELb0ELb0ELb0ELb0ELb1ELb1ELb0EEENS1_21CollectiveEpilogueFwdINS6_IJSA_NS7_ILi512EEESA_EEES9_SC_SE_Li256ELb1ELb1ELb1ELb0EEENS1_36VarlenDynamicPersistentTileSchedulerILi64ELi64ELi256ELi128ELb1ELb1ELb1ELb0ELb1ELb1EEEEEEEEEvNT_6ParamsE)
        .other          _ZN7cutlass13device_kernelIN5flash11enable_sm90INS1_16FlashAttnFwdSm90INS1_25CollectiveMainloopFwdSm90ILi2EN4cute5tupleIJNS5_1CILi1EEES8_S8_EEENS6_IJNS7_ILi64EEESA_SA_EEELi512ENS_10bfloat16_tEfNS_4arch4Sm90ELb0ELb0ELb0ELb1ELb0ELb0ELb0ELb0ELb0ELb1ELb1ELb0EEENS1_21CollectiveEpilogueFwdINS6_IJSA_NS7_ILi512EEESA_EEES9_SC_SE_Li256ELb1ELb1ELb1ELb0EEENS1_36VarlenDynamicPersistentTileSchedulerILi64ELi64ELi256ELi128ELb1ELb1ELb1ELb0ELb1ELb1EEEEEEEEEvNT_6ParamsE,@"STO_CUDA_ENTRY STV_DEFAULT"
_ZN7cutlass13device_kernelIN5flash11enable_sm90INS1_16FlashAttnFwdSm90INS1_25CollectiveMainloopFwdSm90ILi2EN4cute5tupleIJNS5_1CILi1EEES8_S8_EEENS6_IJNS7_ILi64EEESA_SA_EEELi512ENS_10bfloat16_tEfNS_4arch4Sm90ELb0ELb0ELb0ELb1ELb0ELb0ELb0ELb0ELb0ELb1ELb1ELb0EEENS1_21CollectiveEpilogueFwdINS6_IJSA_NS7_ILi512EEESA_EEES9_SC_SE_Li256ELb1ELb1ELb1ELb0EEENS1_36VarlenDynamicPersistentTileSchedulerILi64ELi64ELi256ELi128ELb1ELb1ELb1ELb0ELb1ELb1EEEEEEEEEvNT_6ParamsE:
[----:B------:R-:W-:Y:S01]  /*0000*/  LDC R1, c[0x0][0x37c] ;  /* 0x0000df00ff017b82 */ /* 0x000fe20000000800 */
[----:B------:R-:W-:Y:S05]  /*0010*/  EXIT ;  /* 0x000000000000794d */ /* 0x000fea0003800000 */
.L_x_11:
        /* <DEDUP_REMOVED lines=14> */
.L_x_56:


//--------------------- .text._ZN7cutlass13device_kernelIN5flash11enable_sm90INS1_16FlashAttnFwdSm90INS1_25CollectiveMainloopFwdSm90ILi2EN4cute5tupleIJNS5_1CILi1EEES8_S8_EEENS6_IJNS7_ILi64EEESA_SA_EEELi512ENS_10bfloat16_tEfNS_4arch4Sm90ELb0ELb0ELb0ELb1ELb0ELb1ELb0ELb0ELb0ELb1ELb1ELb0EEENS1_21CollectiveEpilogueFwdINS6_IJSA_NS7_ILi512EEESA_EEES9_SC_SE_Li256ELb1ELb1ELb1ELb0EEENS1_36VarlenDynamicPersistentTileSchedulerILi64ELi64ELi256ELi128ELb1ELb1ELb1ELb0ELb1ELb1EEEEEEEEEvNT_6ParamsE --------------------------
	.section	.text._ZN7cutlass13device_kernelIN5flash11enable_sm90INS1_16FlashAttnFwdSm90INS1_25CollectiveMainloopFwdSm90ILi2EN4cute5tupleIJNS5_1CILi1EEES8_S8_EEENS6_IJNS7_ILi64EEESA_SA_EEELi512ENS_10bfloat16_tEfNS_4arch4Sm90ELb0ELb0ELb0ELb1ELb0ELb1ELb0ELb0ELb0ELb1ELb1ELb0EEENS1_21CollectiveEpilogueFwdINS6_IJSA_NS7_ILi512EEESA_EEES9_SC_SE_Li256ELb1ELb1ELb1ELb0EEENS1_36VarlenDynamicPersistentTileSchedulerILi64ELi64ELi256ELi128ELb1ELb1ELb1ELb0ELb1ELb1EEEEEEEEEvNT_6ParamsE,"ax",@progbits
	.align	128
.text._ZN7cutlass13device_kernelIN5flash11enable_sm90INS1_16FlashAttnFwdSm90INS1_25CollectiveMainloopFwdSm90ILi2EN4cute5tupleIJNS5_1CILi1EEES8_S8_EEENS6_IJNS7_ILi64EEESA_SA_EEELi512ENS_10bfloat16_tEfNS_4arch4Sm90ELb0ELb0ELb0ELb1ELb0ELb1ELb0ELb0ELb0ELb1ELb1ELb0EEENS1_21CollectiveEpilogueFwdINS6_IJSA_NS7_ILi512EEESA_EEES9_SC_SE_Li256ELb1ELb1ELb1ELb0EEENS1_36VarlenDynamicPersistentTileSchedulerILi64ELi64ELi256ELi128ELb1ELb1ELb1ELb0ELb1ELb1EEEEEEEEEvNT_6ParamsE:
        .type           _ZN7cutlass13device_kernelIN5flash11enable_sm90INS1_16FlashAttnFwdSm90INS1_25CollectiveMainloopFwdSm90ILi2EN4cute5tupleIJNS5_1CILi1EEES8_S8_EEENS6_IJNS7_ILi64EEESA_SA_EEELi512ENS_10bfloat16_tEfNS_4arch4Sm90ELb0ELb0ELb0ELb1ELb0ELb1ELb0ELb0ELb0ELb1ELb1ELb0EEENS1_21CollectiveEpilogueFwdINS6_IJSA_NS7_ILi512EEESA_EEES9_SC_SE_Li256ELb1ELb1ELb1ELb0EEENS1_36VarlenDynamicPersistentTileSchedulerILi64ELi64ELi256ELi128ELb1ELb1ELb1ELb0ELb1ELb1EEEEEEEEEvNT_6ParamsE,@function
        .size           _ZN7cutlass13device_kernelIN5flash11enable_sm90INS1_16FlashAttnFwdSm90INS1_25CollectiveMainloopFwdSm90ILi2EN4cute5tupleIJNS5_1CILi1EEES8_S8_EEENS6_IJNS7_ILi64EEESA_SA_EEELi512ENS_10bfloat16_tEfNS_4arch4Sm90ELb0ELb0ELb0ELb1ELb0ELb1ELb0ELb0ELb0ELb1ELb1ELb0EEENS1_21CollectiveEpilogueFwdINS6_IJSA_NS7_ILi512EEESA_EEES9_SC_SE_Li256ELb1ELb1ELb1ELb0EEENS1_36VarlenDynamicPersistentTileSchedulerILi64ELi64ELi256ELi128ELb1ELb1ELb1ELb0ELb1ELb1EEEEEEEEEvNT_6ParamsE,(.L_x_57 - _ZN7cutlass13device_kernelIN5flash11enable_sm90INS1_16FlashAttnFwdSm90INS1_25CollectiveMainloopFwdSm90ILi2EN4cute5tupleIJNS5_1CILi1EEES8_S8_EEENS6_IJNS7_ILi64EEESA_SA_EEELi512ENS_10bfloat16_tEfNS_4arch4Sm90ELb0ELb0ELb0ELb1ELb0ELb1ELb0ELb0ELb0ELb1ELb1ELb0EEENS1_21CollectiveEpilogueFwdINS6_IJSA_NS7_ILi512EEESA_EEES9_SC_SE_Li256ELb1ELb1ELb1ELb0EEENS1_36VarlenDynamicPersistentTileSchedulerILi64ELi64ELi256ELi128ELb1ELb1ELb1ELb0ELb1ELb1EEEEEEEEEvNT_6ParamsE)
        .other          _ZN7cutlass13device_kernelIN5flash11enable_sm90INS1_16FlashAttnFwdSm90INS1_25CollectiveMainloopFwdSm90ILi2EN4cute5tupleIJNS5_1CILi1EEES8_S8_EEENS6_IJNS7_ILi64EEESA_SA_EEELi512ENS_10bfloat16_tEfNS_4arch4Sm90ELb0ELb0ELb0ELb1ELb0ELb1ELb0ELb0ELb0ELb1ELb1ELb0EEENS1_21CollectiveEpilogueFwdINS6_IJSA_NS7_ILi512EEESA_EEES9_SC_SE_Li256ELb1ELb1ELb1ELb0EEENS1_36VarlenDynamicPersistentTileSchedulerILi64ELi64ELi256ELi128ELb1ELb1ELb1ELb0ELb1ELb1EEEEEEEEEvNT_6ParamsE,@"STO_CUDA_ENTRY STV_DEFAULT"
_ZN7cutlass13device_kernelIN5flash11enable_sm90INS1_16FlashAttnFwdSm90INS1_25CollectiveMainloopFwdSm90ILi2EN4cute5tupleIJNS5_1CILi1EEES8_S8_EEENS6_IJNS7_ILi64EEESA_SA_EEELi512ENS_10bfloat16_tEfNS_4arch4Sm90ELb0ELb0ELb0ELb1ELb0ELb1ELb0ELb0ELb0ELb1ELb1ELb0EEENS1_21CollectiveEpilogueFwdINS6_IJSA_NS7_ILi512EEESA_EEES9_SC_SE_Li256ELb1ELb1ELb1ELb0EEENS1_36VarlenDynamicPersistentTileSchedulerILi64ELi64ELi256ELi128ELb1ELb1ELb1ELb0ELb1ELb1EEEEEEEEEvNT_6ParamsE:
[----:B------:R-:W-:Y:S01]  /*0000*/  LDC R1, c[0x0][0x37c] ;  /* 0x0000df00ff017b82 */ /* 0x000fe20000000800 */
[----:B------:R-:W-:Y:S05]  /*0010*/  EXIT ;  /* 0x000000000000794d */ /* 0x000fea0003800000 */
.L_x_12:
        /* <DEDUP_REMOVED lines=14> */
.L_x_57:


//--------------------- .text._ZN7cutlass13device_kernelIN5flash11enable_sm90INS1_16FlashAttnFwdSm90INS1_25CollectiveMainloopFwdSm90ILi2EN4cute5tupleIJNS5_1CILi1EEES8_S8_EEENS6_IJNS7_ILi64EEESA_SA_EEELi512ENS_10bfloat16_tEfNS_4arch4Sm90ELb0ELb0ELb0ELb1ELb0ELb0ELb1ELb0ELb0ELb1ELb1ELb0EEENS1_21CollectiveEpilogueFwdINS6_IJSA_NS7_ILi512EEESA_EEES9_SC_SE_Li256ELb1ELb1ELb1ELb0EEENS1_36VarlenDynamicPersistentTileSchedulerILi64ELi64ELi256ELi128ELb1ELb1ELb1ELb0ELb1ELb1EEEEEEEEEvNT_6ParamsE --------------------------
	.section	.text._ZN7cutlass13device_kernelIN5flash11enable_sm90INS1_16FlashAttnFwdSm90INS1_25CollectiveMainloopFwdSm90ILi2EN4cute5tupleIJNS5_1CILi1EEES8_S8_EEENS6_IJNS7_ILi64EEESA_SA_EEELi512ENS_10bfloat16_tEfNS_4arch4Sm90ELb0ELb0ELb0ELb1ELb0ELb0ELb1ELb0ELb0ELb1ELb1ELb0EEENS1_21CollectiveEpilogueFwdINS6_IJSA_NS7_ILi512EEESA_EEES9_SC_SE_Li256ELb1ELb1ELb1ELb0EEENS1_36VarlenDynamicPersistentTileSchedulerILi64ELi64ELi256ELi128ELb1ELb1ELb1ELb0ELb1ELb1EEEEEEEEEvNT_6ParamsE,"ax",@progbits
	.align	128
.text._ZN7cutlass13device_kernelIN5flash11enable_sm90INS1_16FlashAttnFwdSm90INS1_25CollectiveMainloopFwdSm90ILi2EN4cute5tupleIJNS5_1CILi1EEES8_S8_EEENS6_IJNS7_ILi64EEESA_SA_EEELi512ENS_10bfloat16_tEfNS_4arch4Sm90ELb0ELb0ELb0ELb1ELb0ELb0ELb1ELb0ELb0ELb1ELb1ELb0EEENS1_21CollectiveEpilogueFwdINS6_IJSA_NS7_ILi512EEESA_EEES9_SC_SE_Li256ELb1ELb1ELb1ELb0EEENS1_36VarlenDynamicPersistentTileSchedulerILi64ELi64ELi256ELi128ELb1ELb1ELb1ELb0ELb1ELb1EEEEEEEEEvNT_6ParamsE:
        .type           _ZN7cutlass13device_kernelIN5flash11enable_sm90INS1_16FlashAttnFwdSm90INS1_25CollectiveMainloopFwdSm90ILi2EN4cute5tupleIJNS5_1CILi1EEES8_S8_EEENS6_IJNS7_ILi64EEESA_SA_EEELi512ENS_10bfloat16_tEfNS_4arch4Sm90ELb0ELb0ELb0ELb1ELb0ELb0ELb1ELb0ELb0ELb1ELb1ELb0EEENS1_21CollectiveEpilogueFwdINS6_IJSA_NS7_ILi512EEESA_EEES9_SC_SE_Li256ELb1ELb1ELb1ELb0EEENS1_36VarlenDynamicPersistentTileSchedulerILi64ELi64ELi256ELi128ELb1ELb1ELb1ELb0ELb1ELb1EEEEEEEEEvNT_6ParamsE,@function
        .size           _ZN7cutlass13device_kernelIN5flash11enable_sm90INS1_16FlashAttnFwdSm90INS1_25CollectiveMainloopFwdSm90ILi2EN4cute5tupleIJNS5_1CILi1EEES8_S8_EEENS6_IJNS7_ILi64EEESA_SA_EEELi512ENS_10bfloat16_tEfNS_4arch4Sm90ELb0ELb0ELb0ELb1ELb0ELb0ELb1ELb0ELb0ELb1ELb1ELb0EEENS1_21CollectiveEpilogueFwdINS6_IJSA_NS7_ILi512EEESA_EEES9_SC_SE_Li256ELb1ELb1ELb1ELb0EEENS1_36VarlenDynamicPersistentTileSchedulerILi64ELi64ELi256ELi128ELb1ELb1ELb1ELb0ELb1ELb1EEEEEEEEEvNT_6ParamsE,(.L_x_58 - _ZN7cutlass13device_kernelIN5flash11enable_sm90INS1_16FlashAttnFwdSm90INS1_25CollectiveMainloopFwdSm90ILi2EN4cute5tupleIJNS5_1CILi1EEES8_S8_EEENS6_IJNS7_ILi64EEESA_SA_EEELi512ENS_10bfloat16_tEfNS_4arch4Sm90ELb0ELb0ELb0ELb1ELb0ELb0ELb1ELb0ELb0ELb1ELb1ELb0EEENS1_21CollectiveEpilogueFwdINS6_IJSA_NS7_ILi512EEESA_EEES9_SC_SE_Li256ELb1ELb1ELb1ELb0EEENS1_36VarlenDynamicPersistentTileSchedulerILi64ELi64ELi256ELi128ELb1ELb1ELb1ELb0ELb1ELb1EEEEEEEEEvNT_6ParamsE)
        .other          _ZN7cutlass13device_kernelIN5flash11enable_sm90INS1_16FlashAttnFwdSm90INS1_25CollectiveMainloopFwdSm90ILi2EN4cute5tupleIJNS5_1CILi1EEES8_S8_EEENS6_IJNS7_ILi64EEESA_SA_EEELi512ENS_10bfloat16_tEfNS_4arch4Sm90ELb0ELb0ELb0ELb1ELb0ELb0ELb1ELb0ELb0ELb1ELb1ELb0EEENS1_21CollectiveEpilogueFwdINS6_IJSA_NS7_ILi512EEESA_EEES9_SC_SE_Li256ELb1ELb1ELb1ELb0EEENS1_36VarlenDynamicPersistentTileSchedulerILi64ELi64ELi256ELi128ELb1ELb1ELb1ELb0ELb1ELb1EEEEEEEEEvNT_6ParamsE,@"STO_CUDA_ENTRY STV_DEFAULT"
_ZN7cutlass13device_kernelIN5flash11enable_sm90INS1_16FlashAttnFwdSm90INS1_25CollectiveMainloopFwdSm90ILi2EN4cute5tupleIJNS5_1CILi1EEES8_S8_EEENS6_IJNS7_ILi64EEESA_SA_EEELi512ENS_10bfloat16_tEfNS_4arch4Sm90ELb0ELb0ELb0ELb1ELb0ELb0ELb1ELb0ELb0ELb1ELb1ELb0EEENS1_21CollectiveEpilogueFwdINS6_IJSA_NS7_ILi512EEESA_EEES9_SC_SE_Li256ELb1ELb1ELb1ELb0EEENS1_36VarlenDynamicPersistentTileSchedulerILi64ELi64ELi256ELi128ELb1ELb1ELb1ELb0ELb1ELb1EEEEEEEEEvNT_6ParamsE:
[----:B------:R-:W-:Y:S01]  /*0000*/  LDC R1, c[0x0][0x37c] ;  /* 0x0000df00ff017b82 */ /* 0x000fe20000000800 */
[----:B------:R-:W-:Y:S05]  /*0010*/  EXIT ;  /* 0x000000000000794d */ /* 0x000fea0003800000 */
.L_x_13:
        /* <DEDUP_REMOVED lines=14> */
.L_x_58:


//--------------------- .text._ZN7cutlass13device_kernelIN5flash11enable_sm90INS1_16FlashAttnFwdSm90INS1_25CollectiveMainloopFwdSm90ILi2EN4cute5tupleIJNS5_1CILi1EEES8_S8_EEENS6_IJNS7_ILi64EEESA_SA_EEELi512ENS_10bfloat16_tEfNS_4arch4Sm90ELb0ELb0ELb0ELb1ELb0ELb1ELb1ELb0ELb0ELb1ELb1ELb0EEENS1_21CollectiveEpilogueFwdINS6_IJSA_NS7_ILi512EEESA_EEES9_SC_SE_Li256ELb1ELb1ELb1ELb0EEENS1_36VarlenDynamicPersistentTileSchedulerILi64ELi64ELi256ELi128ELb1ELb1ELb1ELb0ELb1ELb1EEEEEEEEEvNT_6ParamsE --------------------------
	.section	.text._ZN7cutlass13device_kernelIN5flash11enable_sm90INS1_16FlashAttnFwdSm90INS1_25CollectiveMainloopFwdSm90ILi2EN4cute5tupleIJNS5_1CILi1EEES8_S8_EEENS6_IJNS7_ILi64EEESA_SA_EEELi512ENS_10bfloat16_tEfNS_4arch4Sm90ELb0ELb0ELb0ELb1ELb0ELb1ELb1ELb0ELb0ELb1ELb1ELb0EEENS1_21CollectiveEpilogueFwdINS6_IJSA_NS7_ILi512EEESA_EEES9_SC_SE_Li256ELb1ELb1ELb1ELb0EEENS1_36VarlenDynamicPersistentTileSchedulerILi64ELi64ELi256ELi128ELb1ELb1ELb1ELb0ELb1ELb1EEEEEEEEEvNT_6ParamsE,"ax",@progbits
	.align	128
.text._ZN7cutlass13device_kernelIN5flash11enable_sm90INS1_16FlashAttnFwdSm90INS1_25CollectiveMainloopFwdSm90ILi2EN4cute5tupleIJNS5_1CILi1EEES8_S8_EEENS6_IJNS7_ILi64EEESA_SA_EEELi512ENS_10bfloat16_tEfNS_4arch4Sm90ELb0ELb0ELb0ELb1ELb0ELb1ELb1ELb0ELb0ELb1ELb1ELb0EEENS1_21CollectiveEpilogueFwdINS6_IJSA_NS7_ILi512EEESA_EEES9_SC_SE_Li256ELb1ELb1ELb1ELb0EEENS1_36VarlenDynamicPersistentTileSchedulerILi64ELi64ELi256ELi128ELb1ELb1ELb1ELb0ELb1ELb1EEEEEEEEEvNT_6ParamsE:
        .type           _ZN7cutlass13device_kernelIN5flash11enable_sm90INS1_16FlashAttnFwdSm90INS1_25CollectiveMainloopFwdSm90ILi2EN4cute5tupleIJNS5_1CILi1EEES8_S8_EEENS6_IJNS7_ILi64EEESA_SA_EEELi512ENS_10bfloat16_tEfNS_4arch4Sm90ELb0ELb0ELb0ELb1ELb0ELb1ELb1ELb0ELb0ELb1ELb1ELb0EEENS1_21CollectiveEpilogueFwdINS6_IJSA_NS7_ILi512EEESA_EEES9_SC_SE_Li256ELb1ELb1ELb1ELb0EEENS1_36VarlenDynamicPersistentTileSchedulerILi64ELi64ELi256ELi128ELb1ELb1ELb1ELb0ELb1ELb1EEEEEEEEEvNT_6ParamsE,@function
        .size           _ZN7cutlass13device_kernelIN5flash11enable_sm90INS1_16FlashAttnFwdSm90INS1_25CollectiveMainloopFwdSm90ILi2EN4cute5tupleIJNS5_1CILi1EEES8_S8_EEENS6_IJNS7_ILi64EEESA_SA_EEELi512ENS_10bfloat16_tEfNS_4arch4Sm90ELb0ELb0ELb0ELb1ELb0ELb1ELb1ELb0ELb0ELb1ELb1ELb0EEENS1_21CollectiveEpilogueFwdINS6_IJSA_NS7_ILi512EEESA_EEES9_SC_SE_Li256ELb1ELb1ELb1ELb0EEENS1_36VarlenDynamicPersistentTileSchedulerILi64ELi64ELi256ELi128ELb1ELb1ELb1ELb0ELb1ELb1EEEEEEEEEvNT_6ParamsE,(.L_x_59 - _ZN7cutlass13device_kernelIN5flash11enable_sm90INS1_16FlashAttnFwdSm90INS1_25CollectiveMainloopFwdSm90ILi2EN4cute5tupleIJNS5_1CILi1EEES8_S8_EEENS6_IJNS7_ILi64EEESA_SA_EEELi512ENS_10bfloat16_tEfNS_4arch4Sm90ELb0ELb0ELb0ELb1ELb0ELb1ELb1ELb0ELb0ELb1ELb1ELb0EEENS1_21CollectiveEpilogueFwdINS6_IJSA_NS7_ILi512EEESA_EEES9_SC_SE_Li256ELb1ELb1ELb1ELb0EEENS1_36VarlenDynamicPersistentTileSchedulerILi64ELi64ELi256ELi128ELb1ELb1ELb1ELb0ELb1ELb1EEEEEEEEEvNT_6ParamsE)
        .other          _ZN7cutlass13device_kernelIN5flash11enable_sm90INS1_16FlashAttnFwdSm90INS1_25CollectiveMainloopFwdSm90ILi2EN4cute5tupleIJNS5_1CILi1EEES8_S8_EEENS6_IJNS7_ILi64EEESA_SA_EEELi512ENS_10bfloat16_tEfNS_4arch4Sm90ELb0ELb0ELb0ELb1ELb0ELb1ELb1ELb0ELb0ELb1ELb1ELb0EEENS1_21CollectiveEpilogueFwdINS6_IJSA_NS7_ILi512EEESA_EEES9_SC_SE_Li256ELb1ELb1ELb1ELb0EEENS1_36VarlenDynamicPersistentTileSchedulerILi64ELi64ELi256ELi128ELb1ELb1ELb1ELb0ELb1ELb1EEEEEEEEEvNT_6ParamsE,@"STO_CUDA_ENTRY STV_DEFAULT"
_ZN7cutlass13device_kernelIN5flash11enable_sm90INS1_16FlashAttnFwdSm90INS1_25CollectiveMainloopFwdSm90ILi2EN4cute5tupleIJNS5_1CILi1EEES8_S8_EEENS6_IJNS7_ILi64EEESA_SA_EEELi512ENS_10bfloat16_tEfNS_4arch4Sm90ELb0ELb0ELb0ELb1ELb0ELb1ELb1ELb0ELb0ELb1ELb1ELb0EEENS1_21CollectiveEpilogueFwdINS6_IJSA_NS7_ILi512EEESA_EEES9_SC_SE_Li256ELb1ELb1ELb1ELb0EEENS1_36VarlenDynamicPersistentTileSchedulerILi64ELi64ELi256ELi128ELb1ELb1ELb1ELb0ELb1ELb1EEEEEEEEEvNT_6ParamsE:
[----:B------:R-:W-:Y:S01]  /*0000*/  LDC R1, c[0x0][0x37c] ;  /* 0x0000df00ff017b82 */ /* 0x000fe20000000800 */
[----:B------:R-:W-:Y:S05]  /*0010*/  EXIT ;  /* 0x000000000000794d */ /* 0x000fea0003800000 */
.L_x_14:
        /* <DEDUP_REMOVED lines=14> */
.L_x_59:


//--------------------- .text._ZN7cutlass13device_kernelIN5flash11enable_sm90INS1_16FlashAttnFwdSm90INS1_25CollectiveMainloopFwdSm90ILi2EN4cute5tupleIJNS5_1CILi1EEES8_S8_EEENS6_IJNS7_ILi64EEESA_SA_EEELi512ENS_10bfloat16_tEfNS_4arch4Sm90ELb0ELb1ELb0ELb0ELb0ELb0ELb0ELb0ELb0ELb1ELb1ELb0EEENS1_21CollectiveEpilogueFwdINS6_IJSA_NS7_ILi512EEESA_EEES9_SC_SE_Li256ELb0ELb1ELb1ELb0EEENS1_19SingleTileSchedulerILb0ELb1ELb1ELi64EEEEEEEEEvNT_6ParamsE --------------------------
	.section	.text._ZN7cutlass13device_kernelIN5flash11enable_sm90INS1_16FlashAttnFwdSm90INS1_25CollectiveMainloopFwdSm90ILi2EN4cute5tupleIJNS5_1CILi1EEES8_S8_EEENS6_IJNS7_ILi64EEESA_SA_EEELi512ENS_10bfloat16_tEfNS_4arch4Sm90ELb0ELb1ELb0ELb0ELb0ELb0ELb0ELb0ELb0ELb1ELb1ELb0EEENS1_21CollectiveEpilogueFwdINS6_IJSA_NS7_ILi512EEESA_EEES9_SC_SE_Li256ELb0ELb1ELb1ELb0EEENS1_19SingleTileSchedulerILb0ELb1ELb1ELi64EEEEEEEEEvNT_6ParamsE,"ax",@progbits
	.align	128
.text._ZN7cutlass13device_kernelIN5flash11enable_sm90INS1_16FlashAttnFwdSm90INS1_25CollectiveMainloopFwdSm90ILi2EN4cute5tupleIJNS5_1CILi1EEES8_S8_EEENS6_IJNS7_ILi64EEESA_SA_EEELi512ENS_10bfloat16_tEfNS_4arch4Sm90ELb0ELb1ELb0ELb0ELb0ELb0ELb0ELb0ELb0ELb1ELb1ELb0EEENS1_21CollectiveEpilogueFwdINS6_IJSA_NS7_ILi512EEESA_EEES9_SC_SE_Li256ELb0ELb1ELb1ELb0EEENS1_19SingleTileSchedulerILb0ELb1ELb1ELi64EEEEEEEEEvNT_6ParamsE:
        .type           _ZN7cutlass13device_kernelIN5flash11enable_sm90INS1_16FlashAttnFwdSm90INS1_25CollectiveMainloopFwdSm90ILi2EN4cute5tupleIJNS5_1CILi1EEES8_S8_EEENS6_IJNS7_ILi64EEESA_SA_EEELi512ENS_10bfloat16_tEfNS_4arch4Sm90ELb0ELb1ELb0ELb0ELb0ELb0ELb0ELb0ELb0ELb1ELb1ELb0EEENS1_21CollectiveEpilogueFwdINS6_IJSA_NS7_ILi512EEESA_EEES9_SC_SE_Li256ELb0ELb1ELb1ELb0EEENS1_19SingleTileSchedulerILb0ELb1ELb1ELi64EEEEEEEEEvNT_6ParamsE,@function
        .size           _ZN7cutlass13device_kernelIN5flash11enable_sm90INS1_16FlashAttnFwdSm90INS1_25CollectiveMainloopFwdSm90ILi2EN4cute5tupleIJNS5_1CILi1EEES8_S8_EEENS6_IJNS7_ILi64EEESA_SA_EEELi512ENS_10bfloat16_tEfNS_4arch4Sm90ELb0ELb1ELb0ELb0ELb0ELb0ELb0ELb0ELb0ELb1ELb1ELb0EEENS1_21CollectiveEpilogueFwdINS6_IJSA_NS7_ILi512EEESA_EEES9_SC_SE_Li256ELb0ELb1ELb1ELb0EEENS1_19SingleTileSchedulerILb0ELb1ELb1ELi64EEEEEEEEEvNT_6ParamsE,(.L_x_60 - _ZN7cutlass13device_kernelIN5flash11enable_sm90INS1_16FlashAttnFwdSm90INS1_25CollectiveMainloopFwdSm90ILi2EN4cute5tupleIJNS5_1CILi1EEES8_S8_EEENS6_IJNS7_ILi64EEESA_SA_EEELi512ENS_10bfloat16_tEfNS_4arch4Sm90ELb0ELb1ELb0ELb0ELb0ELb0ELb0ELb0ELb0ELb1ELb1ELb0EEENS1_21CollectiveEpilogueFwdINS6_IJSA_NS7_ILi512EEESA_EEES9_SC_SE_Li256ELb0ELb1ELb1ELb0EEENS1_19SingleTileSchedulerILb0ELb1ELb1ELi64EEEEEEEEEvNT_6ParamsE)
        .other          _ZN7cutlass13device_kernelIN5flash11enable_sm90INS1_16FlashAttnFwdSm90INS1_25CollectiveMainloopFwdSm90ILi2EN4cute5tupleIJNS5_1CILi1EEES8_S8_EEENS6_IJNS7_ILi64EEESA_SA_EEELi512ENS_10bfloat16_tEfNS_4arch4Sm90ELb0ELb1ELb0ELb0ELb0ELb0ELb0ELb0ELb0ELb1ELb1ELb0EEENS1_21CollectiveEpilogueFwdINS6_IJSA_NS7_ILi512EEESA_EEES9_SC_SE_Li256ELb0ELb1ELb1ELb0EEENS1_19SingleTileSchedulerILb0ELb1ELb1ELi64EEEEEEEEEvNT_6ParamsE,@"STO_CUDA_ENTRY STV_DEFAULT"
_ZN7cutlass13device_kernelIN5flash11enable_sm90INS1_16FlashAttnFwdSm90INS1_25CollectiveMainloopFwdSm90ILi2EN4cute5tupleIJNS5_1CILi1EEES8_S8_EEENS6_IJNS7_ILi64EEESA_SA_EEELi512ENS_10bfloat16_tEfNS_4arch4Sm90ELb0ELb1ELb0ELb0ELb0ELb0ELb0ELb0ELb0ELb1ELb1ELb0EEENS1_21CollectiveEpilogueFwdINS6_IJSA_NS7_ILi512EEESA_EEES9_SC_SE_Li256ELb0ELb1ELb1ELb0EEENS1_19SingleTileSchedulerILb0ELb1ELb1ELi64EEEEEEEEEvNT_6ParamsE:
[----:B------:R-:W-:Y:S01]  /*0000*/  LDC R1, c[0x0][0x37c] ;  /* 0x0000df00ff017b82 */ /* 0x000fe20000000800 */
[----:B------:R-:W-:Y:S05]  /*0010*/  EXIT ;  /* 0x000000000000794d */ /* 0x000fea0003800000 */
.L_x_15:
        /* <DEDUP_REMOVED lines=14> */
.L_x_60:


//--------------------- .text._ZN7cutlass13device_kernelIN5flash11enable_sm90INS1_16FlashAttnFwdSm90INS1_25CollectiveMainloopFwdSm90ILi2EN4cute5tupleIJNS5_1CILi1EEES8_S8_EEENS6_IJNS7_ILi64EEESA_SA_EEELi512ENS_10bfloat16_tEfNS_4arch4Sm90ELb0ELb1ELb0ELb0ELb0ELb0ELb1ELb0ELb0ELb1ELb1ELb0EEENS1_21CollectiveEpilogueFwdINS6_IJSA_NS7_ILi512EEESA_EEES9_SC_SE_Li256ELb0ELb1ELb1ELb0EEENS1_19SingleTileSchedulerILb0ELb1ELb1ELi64EEEEEEEEEvNT_6ParamsE --------------------------
	.section	.text._ZN7cutlass13device_kernelIN5flash11enable_sm90INS1_16FlashAttnFwdSm90INS1_25CollectiveMainloopFwdSm90ILi2EN4cute5tupleIJNS5_1CILi1EEES8_S8_EEENS6_IJNS7_ILi64EEESA_SA_EEELi512ENS_10bfloat16_tEfNS_4arch4Sm90ELb0ELb1ELb0ELb0ELb0ELb0ELb1ELb0ELb0ELb1ELb1ELb0EEENS1_21CollectiveEpilogueFwdINS6_IJSA_NS7_ILi512EEESA_EEES9_SC_SE_Li256ELb0ELb1ELb1ELb0EEENS1_19SingleTileSchedulerILb0ELb1ELb1ELi64EEEEEEEEEvNT_6ParamsE,"ax",@progbits
	.align	128
.text._ZN7cutlass13device_kernelIN5flash11enable_sm90INS1_16FlashAttnFwdSm90INS1_25CollectiveMainloopFwdSm90ILi2EN4cute5tupleIJNS5_1CILi1EEES8_S8_EEENS6_IJNS7_ILi64EEESA_SA_EEELi512ENS_10bfloat16_tEfNS_4arch4Sm90ELb0ELb1ELb0ELb0ELb0ELb0ELb1ELb0ELb0ELb1ELb1ELb0EEENS1_21CollectiveEpilogueFwdINS6_IJSA_NS7_ILi512EEESA_EEES9_SC_SE_Li256ELb0ELb1ELb1ELb0EEENS1_19SingleTileSchedulerILb0ELb1ELb1ELi64EEEEEEEEEvNT_6ParamsE:
        .type           _ZN7cutlass13device_kernelIN5flash11enable_sm90INS1_16FlashAttnFwdSm90INS1_25CollectiveMainloopFwdSm90ILi2EN4cute5tupleIJNS5_1CILi1EEES8_S8_EEENS6_IJNS7_ILi64EEESA_SA_EEELi512ENS_10bfloat16_tEfNS_4arch4Sm90ELb0ELb1ELb0ELb0ELb0ELb0ELb1ELb0ELb0ELb1ELb1ELb0EEENS1_21CollectiveEpilogueFwdINS6_IJSA_NS7_ILi512EEESA_EEES9_SC_SE_Li256ELb0ELb1ELb1ELb0EEENS1_19SingleTileSchedulerILb0ELb1ELb1ELi64EEEEEEEEEvNT_6ParamsE,@function
        .size           _ZN7cutlass13device_kernelIN5flash11enable_sm90INS1_16FlashAttnFwdSm90INS1_25CollectiveMainloopFwdSm90ILi2EN4cute5tupleIJNS5_1CILi1EEES8_S8_EEENS6_IJNS7_ILi64EEESA_SA_EEELi512ENS_10bfloat16_tEfNS_4arch4Sm90ELb0ELb1ELb0ELb0ELb0ELb0ELb1ELb0ELb0ELb1ELb1ELb0EEENS1_21CollectiveEpilogueFwdINS6_IJSA_NS7_ILi512EEESA_EEES9_SC_SE_Li256ELb0ELb1ELb1ELb0EEENS1_19SingleTileSchedulerILb0ELb1ELb1ELi64EEEEEEEEEvNT_6ParamsE,(.L_x_61 - _ZN7cutlass13device_kernelIN5flash11enable_sm90INS1_16FlashAttnFwdSm90INS1_25CollectiveMainloopFwdSm90ILi2EN4cute5tupleIJNS5_1CILi1EEES8_S8_EEENS6_IJNS7_ILi64EEESA_SA_EEELi512ENS_10bfloat16_tEfNS_4arch4Sm90ELb0ELb1ELb0ELb0ELb0ELb0ELb1ELb0ELb0ELb1ELb1ELb0EEENS1_21CollectiveEpilogueFwdINS6_IJSA_NS7_ILi512EEESA_EEES9_SC_SE_Li256ELb0ELb1ELb1ELb0EEENS1_19SingleTileSchedulerILb0ELb1ELb1ELi64EEEEEEEEEvNT_6ParamsE)
        .other          _ZN7cutlass13device_kernelIN5flash11enable_sm90INS1_16FlashAttnFwdSm90INS1_25CollectiveMainloopFwdSm90ILi2EN4cute5tupleIJNS5_1CILi1EEES8_S8_EEENS6_IJNS7_ILi64EEESA_SA_EEELi512ENS_10bfloat16_tEfNS_4arch4Sm90ELb0ELb1ELb0ELb0ELb0ELb0ELb1ELb0ELb0ELb1ELb1ELb0EEENS1_21CollectiveEpilogueFwdINS6_IJSA_NS7_ILi512EEESA_EEES9_SC_SE_Li256ELb0ELb1ELb1ELb0EEENS1_19SingleTileSchedulerILb0ELb1ELb1ELi64EEEEEEEEEvNT_6ParamsE,@"STO_CUDA_ENTRY STV_DEFAULT"
_ZN7cutlass13device_kernelIN5flash11enable_sm90INS1_16FlashAttnFwdSm90INS1_25CollectiveMainloopFwdSm90ILi2EN4cute5tupleIJNS5_1CILi1EEES8_S8_EEENS6_IJNS7_ILi64EEESA_SA_EEELi512ENS_10bfloat16_tEfNS_4arch4Sm90ELb0ELb1ELb0ELb0ELb0ELb0ELb1ELb0ELb0ELb1ELb1ELb0EEENS1_21CollectiveEpilogueFwdINS6_IJSA_NS7_ILi512EEESA_EEES9_SC_SE_Li256ELb0ELb1ELb1ELb0EEENS1_19SingleTileSchedulerILb0ELb1ELb1ELi64EEEEEEEEEvNT_6ParamsE:
[----:B------:R-:W-:Y:S01]  /*0000*/  LDC R1, c[0x0][0x37c] ;  /* 0x0000df00ff017b82 */ /* 0x000fe20000000800 */
[----:B------:R-:W-:Y:S05]  /*0010*/  EXIT ;  /* 0x000000000000794d */ /* 0x000fea0003800000 */
.L_x_16:
        /* <DEDUP_REMOVED lines=14> */
.L_x_61:


//--------------------- .text._ZN7cutlass13device_kernelIN5flash11enable_sm90INS1_16FlashAttnFwdSm90INS1_25CollectiveMainloopFwdSm90ILi2EN4cute5tupleIJNS5_1CILi1EEES8_S8_EEENS6_IJNS7_ILi64EEESA_SA_EEELi512ENS_10bfloat16_tEfNS_4arch4Sm90ELb0ELb1ELb0ELb1ELb0ELb0ELb0ELb0ELb0ELb1ELb1ELb0EEENS1_21CollectiveEpilogueFwdINS6_IJSA_NS7_ILi512EEESA_EEES9_SC_SE_Li256ELb1ELb1ELb1ELb0EEENS1_36VarlenDynamicPersistentTileSchedulerILi64ELi64ELi256ELi128ELb1ELb1ELb1ELb1ELb0ELb1EEEEEEEEEvNT_6ParamsE --------------------------
	.section	.text._ZN7cutlass13device_kernelIN5flash11enable_sm90INS1_16FlashAttnFwdSm90INS1_25CollectiveMainloopFwdSm90ILi2EN4cute5tupleIJNS5_1CILi1EEES8_S8_EEENS6_IJNS7_ILi64EEESA_SA_EEELi512ENS_10bfloat16_tEfNS_4arch4Sm90ELb0ELb1ELb0ELb1ELb0ELb0ELb0ELb0ELb0ELb1ELb1ELb0EEENS1_21CollectiveEpilogueFwdINS6_IJSA_NS7_ILi512EEESA_EEES9_SC_SE_Li256ELb1ELb1ELb1ELb0EEENS1_36VarlenDynamicPersistentTileSchedulerILi64ELi64ELi256ELi128ELb1ELb1ELb1ELb1ELb0ELb1EEEEEEEEEvNT_6ParamsE,"ax",@progbits
	.align	128
.text._ZN7cutlass13device_kernelIN5flash11enable_sm90INS1_16FlashAttnFwdSm90INS1_25CollectiveMainloopFwdSm90ILi2EN4cute5tupleIJNS5_1CILi1EEES8_S8_EEENS6_IJNS7_ILi64EEESA_SA_EEELi512ENS_10bfloat16_tEfNS_4arch4Sm90ELb0ELb1ELb0ELb1ELb0ELb0ELb0ELb0ELb0ELb1ELb1ELb0EEENS1_21CollectiveEpilogueFwdINS6_IJSA_NS7_ILi512EEESA_EEES9_SC_SE_Li256ELb1ELb1ELb1ELb0EEENS1_36VarlenDynamicPersistentTileSchedulerILi64ELi64ELi256ELi128ELb1ELb1ELb1ELb1ELb0ELb1EEEEEEEEEvNT_6ParamsE:
        .type           _ZN7cutlass13device_kernelIN5flash11enable_sm90INS1_16FlashAttnFwdSm90INS1_25CollectiveMainloopFwdSm90ILi2EN4cute5tupleIJNS5_1CILi1EEES8_S8_EEENS6_IJNS7_ILi64EEESA_SA_EEELi512ENS_10bfloat16_tEfNS_4arch4Sm90ELb0ELb1ELb0ELb1ELb0ELb0ELb0ELb0ELb0ELb1ELb1ELb0EEENS1_21CollectiveEpilogueFwdINS6_IJSA_NS7_ILi512EEESA_EEES9_SC_SE_Li256ELb1ELb1ELb1ELb0EEENS1_36VarlenDynamicPersistentTileSchedulerILi64ELi64ELi256ELi128ELb1ELb1ELb1ELb1ELb0ELb1EEEEEEEEEvNT_6ParamsE,@function
        .size           _ZN7cutlass13device_kernelIN5flash11enable_sm90INS1_16FlashAttnFwdSm90INS1_25CollectiveMainloopFwdSm90ILi2EN4cute5tupleIJNS5_1CILi1EEES8_S8_EEENS6_IJNS7_ILi64EEESA_SA_EEELi512ENS_10bfloat16_tEfNS_4arch4Sm90ELb0ELb1ELb0ELb1ELb0ELb0ELb0ELb0ELb0ELb1ELb1ELb0EEENS1_21CollectiveEpilogueFwdINS6_IJSA_NS7_ILi512EEESA_EEES9_SC_SE_Li256ELb1ELb1ELb1ELb0EEENS1_36VarlenDynamicPersistentTileSchedulerILi64ELi64ELi256ELi128ELb1ELb1ELb1ELb1ELb0ELb1EEEEEEEEEvNT_6ParamsE,(.L_x_62 - _ZN7cutlass13device_kernelIN5flash11enable_sm90INS1_16FlashAttnFwdSm90INS1_25CollectiveMainloopFwdSm90ILi2EN4cute5tupleIJNS5_1CILi1EEES8_S8_EEENS6_IJNS7_ILi64EEESA_SA_EEELi512ENS_10bfloat16_tEfNS_4arch4Sm90ELb0ELb1ELb0ELb1ELb0ELb0ELb0ELb0ELb0ELb1ELb1ELb0EEENS1_21CollectiveEpilogueFwdINS6_IJSA_NS7_ILi512EEESA_EEES9_SC_SE_Li256ELb1ELb1ELb1ELb0EEENS1_36VarlenDynamicPersistentTileSchedulerILi64ELi64ELi256ELi128ELb1ELb1ELb1ELb1ELb0ELb1EEEEEEEEEvNT_6ParamsE)
        .other          _ZN7cutlass13device_kernelIN5flash11enable_sm90INS1_16FlashAttnFwdSm90INS1_25CollectiveMainloopFwdSm90ILi2EN4cute5tupleIJNS5_1CILi1EEES8_S8_EEENS6_IJNS7_ILi64EEESA_SA_EEELi512ENS_10bfloat16_tEfNS_4arch4Sm90ELb0ELb1ELb0ELb1ELb0ELb0ELb0ELb0ELb0ELb1ELb1ELb0EEENS1_21CollectiveEpilogueFwdINS6_IJSA_NS7_ILi512EEESA_EEES9_SC_SE_Li256ELb1ELb1ELb1ELb0EEENS1_36VarlenDynamicPersistentTileSchedulerILi64ELi64ELi256ELi128ELb1ELb1ELb1ELb1ELb0ELb1EEEEEEEEEvNT_6ParamsE,@"STO_CUDA_ENTRY STV_DEFAULT"
_ZN7cutlass13device_kernelIN5flash11enable_sm90INS1_16FlashAttnFwdSm90INS1_25CollectiveMainloopFwdSm90ILi2EN4cute5tupleIJNS5_1CILi1EEES8_S8_EEENS6_IJNS7_ILi64EEESA_SA_EEELi512ENS_10bfloat16_tEfNS_4arch4Sm90ELb0ELb1ELb0ELb1ELb0ELb0ELb0ELb0ELb0ELb1ELb1ELb0EEENS1_21CollectiveEpilogueFwdINS6_IJSA_NS7_ILi512EEESA_EEES9_SC_SE_Li256ELb1ELb1ELb1ELb0EEENS1_36VarlenDynamicPersistentTileSchedulerILi64ELi64ELi256ELi128ELb1ELb1ELb1ELb1ELb0ELb1EEEEEEEEEvNT_6ParamsE:
[----:B------:R-:W-:Y:S01]  /*0000*/  LDC R1, c[0x0][0x37c] ;  /* 0x0000df00ff017b82 */ /* 0x000fe20000000800 */
[----:B------:R-:W-:Y:S05]  /*0010*/  EXIT ;  /* 0x000000000000794d */ /* 0x000fea0003800000 */
.L_x_17:
        /* <DEDUP_REMOVED lines=14> */
.L_x_62:


//--------------------- .text._ZN7cutlass13device_kernelIN5flash11enable_sm90INS1_16FlashAttnFwdSm90INS1_25CollectiveMainloopFwdSm90ILi2EN4cute5tupleIJNS5_1CILi1EEES8_S8_EEENS6_IJNS7_ILi64EEESA_SA_EEELi512ENS_10bfloat16_tEfNS_4arch4Sm90ELb0ELb1ELb0ELb1ELb0ELb1ELb0ELb0ELb0ELb1ELb1ELb0EEENS1_21CollectiveEpilogueFwdINS6_IJSA_NS7_ILi512EEESA_EEES9_SC_SE_Li256ELb1ELb1ELb1ELb0EEENS1_36VarlenDynamicPersistentTileSchedulerILi64ELi64ELi256ELi128ELb1ELb1ELb1ELb1ELb0ELb1EEEEEEEEEvNT_6ParamsE --------------------------
	.section	.text._ZN7cutlass13device_kernelIN5flash11enable_sm90INS1_16FlashAttnFwdSm90INS1_25CollectiveMainloopFwdSm90ILi2EN4cute5tupleIJNS5_1CILi1EEES8_S8_EEENS6_IJNS7_ILi64EEESA_SA_EEELi512ENS_10bfloat16_tEfNS_4arch4Sm90ELb0ELb1ELb0ELb1ELb0ELb1ELb0ELb0ELb0ELb1ELb1ELb0EEENS1_21CollectiveEpilogueFwdINS6_IJSA_NS7_ILi512EEESA_EEES9_SC_SE_Li256ELb1ELb1ELb1ELb0EEENS1_36VarlenDynamicPersistentTileSchedulerILi64ELi64ELi256ELi128ELb1ELb1ELb1ELb1ELb0ELb1EEEEEEEEEvNT_6ParamsE,"ax",@progbits
	.align	128
.text._ZN7cutlass13device_kernelIN5flash11enable_sm90INS1_16FlashAttnFwdSm90INS1_25CollectiveMainloopFwdSm90ILi2EN4cute5tupleIJNS5_1CILi1EEES8_S8_EEENS6_IJNS7_ILi64EEESA_SA_EEELi512ENS_10bfloat16_tEfNS_4arch4Sm90ELb0ELb1ELb0ELb1ELb0ELb1ELb0ELb0ELb0ELb1ELb1ELb0EEENS1_21CollectiveEpilogueFwdINS6_IJSA_NS7_ILi512EEESA_EEES9_SC_SE_Li256ELb1ELb1ELb1ELb0EEENS1_36VarlenDynamicPersistentTileSchedulerILi64ELi64ELi256ELi128ELb1ELb1ELb1ELb1ELb0ELb1EEEEEEEEEvNT_6ParamsE:
        .type           _ZN7cutlass13device_kernelIN5flash11enable_sm90INS1_16FlashAttnFwdSm90INS1_25CollectiveMainloopFwdSm90ILi2EN4cute5tupleIJNS5_1CILi1EEES8_S8_EEENS6_IJNS7_ILi64EEESA_SA_EEELi512ENS_10bfloat16_tEfNS_4arch4Sm90ELb0ELb1ELb0ELb1ELb0ELb1ELb0ELb0ELb0ELb1ELb1ELb0EEENS1_21CollectiveEpilogueFwdINS6_IJSA_NS7_ILi512EEESA_EEES9_SC_SE_Li256ELb1ELb1ELb1ELb0EEENS1_36VarlenDynamicPersistentTileSchedulerILi64ELi64ELi256ELi128ELb1ELb1ELb1ELb1ELb0ELb1EEEEEEEEEvNT_6ParamsE,@function
        .size           _ZN7cutlass13device_kernelIN5flash11enable_sm90INS1_16FlashAttnFwdSm90INS1_25CollectiveMainloopFwdSm90ILi2EN4cute5tupleIJNS5_1CILi1EEES8_S8_EEENS6_IJNS7_ILi64EEESA_SA_EEELi512ENS_10bfloat16_tEfNS_4arch4Sm90ELb0ELb1ELb0ELb1ELb0ELb1ELb0ELb0ELb0ELb1ELb1ELb0EEENS1_21CollectiveEpilogueFwdINS6_IJSA_NS7_ILi512EEESA_EEES9_SC_SE_Li256ELb1ELb1ELb1ELb0EEENS1_36VarlenDynamicPersistentTileSchedulerILi64ELi64ELi256ELi128ELb1ELb1ELb1ELb1ELb0ELb1EEEEEEEEEvNT_6ParamsE,(.L_x_63 - _ZN7cutlass13device_kernelIN5flash11enable_sm90INS1_16FlashAttnFwdSm90INS1_25CollectiveMainloopFwdSm90ILi2EN4cute5tupleIJNS5_1CILi1EEES8_S8_EEENS6_IJNS7_ILi64EEESA_SA_EEELi512ENS_10bfloat16_tEfNS_4arch4Sm90ELb0ELb1ELb0ELb1ELb0ELb1ELb0ELb0ELb0ELb1ELb1ELb0EEENS1_21CollectiveEpilogueFwdINS6_IJSA_NS7_ILi512EEESA_EEES9_SC_SE_Li256ELb1ELb1ELb1ELb0EEENS1_36VarlenDynamicPersistentTileSchedulerILi64ELi64ELi256ELi128ELb1ELb1ELb1ELb1ELb0ELb1EEEEEEEEEvNT_6ParamsE)
        .other          _ZN7cutlass13device_kernelIN5flash11enable_sm90INS1_16FlashAttnFwdSm90INS1_25CollectiveMainloopFwdSm90ILi2EN4cute5tupleIJNS5_1CILi1EEES8_S8_EEENS6_IJNS7_ILi64EEESA_SA_EEELi512ENS_10bfloat16_tEfNS_4arch4Sm90ELb0ELb1ELb0ELb1ELb0ELb1ELb0ELb0ELb0ELb1ELb1ELb0EEENS1_21CollectiveEpilogueFwdINS6_IJSA_NS7_ILi512EEESA_EEES9_SC_SE_Li256ELb1ELb1ELb1ELb0EEENS1_36VarlenDynamicPersistentTileSchedulerILi64ELi64ELi256ELi128ELb1ELb1ELb1ELb1ELb0ELb1EEEEEEEEEvNT_6ParamsE,@"STO_CUDA_ENTRY STV_DEFAULT"
_ZN7cutlass13device_kernelIN5flash11enable_sm90INS1_16FlashAttnFwdSm90INS1_25CollectiveMainloopFwdSm90ILi2EN4cute5tupleIJNS5_1CILi1EEES8_S8_EEENS6_IJNS7_ILi64EEESA_SA_EEELi512ENS_10bfloat16_tEfNS_4arch4Sm90ELb0ELb1ELb0ELb1ELb0ELb1ELb0ELb0ELb0ELb1ELb1ELb0EEENS1_21CollectiveEpilogueFwdINS6_IJSA_NS7_ILi512EEESA_EEES9_SC_SE_Li256ELb1ELb1ELb1ELb0EEENS1_36VarlenDynamicPersistentTileSchedulerILi64ELi64ELi256ELi128ELb1ELb1ELb1ELb1ELb0ELb1EEEEEEEEEvNT_6ParamsE:
[----:B------:R-:W-:Y:S01]  /*0000*/  LDC R1, c[0x0][0x37c] ;  /* 0x0000df00ff017b82 */ /* 0x000fe20000000800 */
[----:B------:R-:W-:Y:S05]  /*0010*/  EXIT ;  /* 0x000000000000794d */ /* 0x000fea0003800000 */
.L_x_18:
        /* <DEDUP_REMOVED lines=14> */
.L_x_63:


//--------------------- .text._ZN7cutlass13device_kernelIN5flash11enable_sm90INS1_16FlashAttnFwdSm90INS1_25CollectiveMainloopFwdSm90ILi2EN4cute5tupleIJNS5_1CILi1EEES8_S8_EEENS6_IJNS7_ILi64EEESA_SA_EEELi512ENS_10bfloat16_tEfNS_4arch4Sm90ELb0ELb1ELb0ELb1ELb0ELb0ELb1ELb0ELb0ELb1ELb1ELb0EEENS1_21CollectiveEpilogueFwdINS6_IJSA_NS7_ILi512EEESA_EEES9_SC_SE_Li256ELb1ELb1ELb1ELb0EEENS1_36VarlenDynamicPersistentTileSchedulerILi64ELi64ELi256ELi128ELb1ELb1ELb1ELb1ELb0ELb1EEEEEEEEEvNT_6ParamsE --------------------------
	.section	.text._ZN7cutlass13device_kernelIN5flash11enable_sm90INS1_16FlashAttnFwdSm90INS1_25CollectiveMainloopFwdSm90ILi2EN4cute5tupleIJNS5_1CILi1EEES8_S8_EEENS6_IJNS7_ILi64EEESA_SA_EEELi512ENS_10bfloat16_tEfNS_4arch4Sm90ELb0ELb1ELb0ELb1ELb0ELb0ELb1ELb0ELb0ELb1ELb1ELb0EEENS1_21CollectiveEpilogueFwdINS6_IJSA_NS7_ILi512EEESA_EEES9_SC_SE_Li256ELb1ELb1ELb1ELb0EEENS1_36VarlenDynamicPersistentTileSchedulerILi64ELi64ELi256ELi128ELb1ELb1ELb1ELb1ELb0ELb1EEEEEEEEEvNT_6ParamsE,"ax",@progbits
	.align	128
.text._ZN7cutlass13device_kernelIN5flash11enable_sm90INS1_16FlashAttnFwdSm90INS1_25CollectiveMainloopFwdSm90ILi2EN4cute5tupleIJNS5_1CILi1EEES8_S8_EEENS6_IJNS7_ILi64EEESA_SA_EEELi512ENS_10bfloat16_tEfNS_4arch4Sm90ELb0ELb1ELb0ELb1ELb0ELb0ELb1ELb0ELb0ELb1ELb1ELb0EEENS1_21CollectiveEpilogueFwdINS6_IJSA_NS7_ILi512EEESA_EEES9_SC_SE_Li256ELb1ELb1ELb1ELb0EEENS1_36VarlenDynamicPersistentTileSchedulerILi64ELi64ELi256ELi128ELb1ELb1ELb1ELb1ELb0ELb1EEEEEEEEEvNT_6ParamsE:
        .type           _ZN7cutlass13device_kernelIN5flash11enable_sm90INS1_16FlashAttnFwdSm90INS1_25CollectiveMainloopFwdSm90ILi2EN4cute5tupleIJNS5_1CILi1EEES8_S8_EEENS6_IJNS7_ILi64EEESA_SA_EEELi512ENS_10bfloat16_tEfNS_4arch4Sm90ELb0ELb1ELb0ELb1ELb0ELb0ELb1ELb0ELb0ELb1ELb1ELb0EEENS1_21CollectiveEpilogueFwdINS6_IJSA_NS7_ILi512EEESA_EEES9_SC_SE_Li256ELb1ELb1ELb1ELb0EEENS1_36VarlenDynamicPersistentTileSchedulerILi64ELi64ELi256ELi128ELb1ELb1ELb1ELb1ELb0ELb1EEEEEEEEEvNT_6ParamsE,@function
        .size           _ZN7cutlass13device_kernelIN5flash11enable_sm90INS1_16FlashAttnFwdSm90INS1_25CollectiveMainloopFwdSm90ILi2EN4cute5tupleIJNS5_1CILi1EEES8_S8_EEENS6_IJNS7_ILi64EEESA_SA_EEELi512ENS_10bfloat16_tEfNS_4arch4Sm90ELb0ELb1ELb0ELb1ELb0ELb0ELb1ELb0ELb0ELb1ELb1ELb0EEENS1_21CollectiveEpilogueFwdINS6_IJSA_NS7_ILi512EEESA_EEES9_SC_SE_Li256ELb1ELb1ELb1ELb0EEENS1_36VarlenDynamicPersistentTileSchedulerILi64ELi64ELi256ELi128ELb1ELb1ELb1ELb1ELb0ELb1EEEEEEEEEvNT_6ParamsE,(.L_x_64 - _ZN7cutlass13device_kernelIN5flash11enable_sm90INS1_16FlashAttnFwdSm90INS1_25CollectiveMainloopFwdSm90ILi2EN4cute5tupleIJNS5_1CILi1EEES8_S8_EEENS6_IJNS7_ILi64EEESA_SA_EEELi512ENS_10bfloat16_tEfNS_4arch4Sm90ELb0ELb1ELb0ELb1ELb0ELb0ELb1ELb0ELb0ELb1ELb1ELb0EEENS1_21CollectiveEpilogueFwdINS6_IJSA_NS7_ILi512EEESA_EEES9_SC_SE_Li256ELb1ELb1ELb1ELb0EEENS1_36VarlenDynamicPersistentTileSchedulerILi64ELi64ELi256ELi128ELb1ELb1ELb1ELb1ELb0ELb1EEEEEEEEEvNT_6ParamsE)
        .other          _ZN7cutlass13device_kernelIN5flash11enable_sm90INS1_16FlashAttnFwdSm90INS1_25CollectiveMainloopFwdSm90ILi2EN4cute5tupleIJNS5_1CILi1EEES8_S8_EEENS6_IJNS7_ILi64EEESA_SA_EEELi512ENS_10bfloat16_tEfNS_4arch4Sm90ELb0ELb1ELb0ELb1ELb0ELb0ELb1ELb0ELb0ELb1ELb1ELb0EEENS1_21CollectiveEpilogueFwdINS6_IJSA_NS7_ILi512EEESA_EEES9_SC_SE_Li256ELb1ELb1ELb1ELb0EEENS1_36VarlenDynamicPersistentTileSchedulerILi64ELi64ELi256ELi128ELb1ELb1ELb1ELb1ELb0ELb1EEEEEEEEEvNT_6ParamsE,@"STO_CUDA_ENTRY STV_DEFAULT"
_ZN7cutlass13device_kernelIN5flash11enable_sm90INS1_16FlashAttnFwdSm90INS1_25CollectiveMainloopFwdSm90ILi2EN4cute5tupleIJNS5_1CILi1EEES8_S8_EEENS6_IJNS7_ILi64EEESA_SA_EEELi512ENS_10bfloat16_tEfNS_4arch4Sm90ELb0ELb1ELb0ELb1ELb0ELb0ELb1ELb0ELb0ELb1ELb1ELb0EEENS1_21CollectiveEpilogueFwdINS6_IJSA_NS7_ILi512EEESA_EEES9_SC_SE_Li256ELb1ELb1ELb1ELb0EEENS1_36VarlenDynamicPersistentTileSchedulerILi64ELi64ELi256ELi128ELb1ELb1ELb1ELb1ELb0ELb1EEEEEEEEEvNT_6ParamsE:
[----:B------:R-:W-:Y:S01]  /*0000*/  LDC R1, c[0x0][0x37c] ;  /* 0x0000df00ff017b82 */ /* 0x000fe20000000800 */
[----:B------:R-:W-:Y:S05]  /*0010*/  EXIT ;  /* 0x000000000000794d */ /* 0x000fea0003800000 */
.L_x_19:
        /* <DEDUP_REMOVED lines=14> */
.L_x_64:


//--------------------- .text._ZN7cutlass13device_kernelIN5flash11enable_sm90INS1_16FlashAttnFwdSm90INS1_25CollectiveMainloopFwdSm90ILi2EN4cute5tupleIJNS5_1CILi1EEES8_S8_EEENS6_IJNS7_ILi64EEESA_SA_EEELi512ENS_10bfloat16_tEfNS_4arch4Sm90ELb0ELb1ELb0ELb1ELb0ELb1ELb1ELb0ELb0ELb1ELb1ELb0EEENS1_21CollectiveEpilogueFwdINS6_IJSA_NS7_ILi512EEESA_EEES9_SC_SE_Li256ELb1ELb1ELb1ELb0EEENS1_36VarlenDynamicPersistentTileSchedulerILi64ELi64ELi256ELi128ELb1ELb1ELb1ELb1ELb0ELb1EEEEEEEEEvNT_6ParamsE --------------------------
	.section	.text._ZN7cutlass13device_kernelIN5flash11enable_sm90INS1_16FlashAttnFwdSm90INS1_25CollectiveMainloopFwdSm90ILi2EN4cute5tupleIJNS5_1CILi1EEES8_S8_EEENS6_IJNS7_ILi64EEESA_SA_EEELi512ENS_10bfloat16_tEfNS_4arch4Sm90ELb0ELb1ELb0ELb1ELb0ELb1ELb1ELb0ELb0ELb1ELb1ELb0EEENS1_21CollectiveEpilogueFwdINS6_IJSA_NS7_ILi512EEESA_EEES9_SC_SE_Li256ELb1ELb1ELb1ELb0EEENS1_36VarlenDynamicPersistentTileSchedulerILi64ELi64ELi256ELi128ELb1ELb1ELb1ELb1ELb0ELb1EEEEEEEEEvNT_6ParamsE,"ax",@progbits
	.align	128
.text._ZN7cutlass13device_kernelIN5flash11enable_sm90INS1_16FlashAttnFwdSm90INS1_25CollectiveMainloopFwdSm90ILi2EN4cute5tupleIJNS5_1CILi1EEES8_S8_EEENS6_IJNS7_ILi64EEESA_SA_EEELi512ENS_10bfloat16_tEfNS_4arch4Sm90ELb0ELb1ELb0ELb1ELb0ELb1ELb1ELb0ELb0ELb1ELb1ELb0EEENS1_21CollectiveEpilogueFwdINS6_IJSA_NS7_ILi512EEESA_EEES9_SC_SE_Li256ELb1ELb1ELb1ELb0EEENS1_36VarlenDynamicPersistentTileSchedulerILi64ELi64ELi256ELi128ELb1ELb1ELb1ELb1ELb0ELb1EEEEEEEEEvNT_6ParamsE:
        .type           _ZN7cutlass13device_kernelIN5flash11enable_sm90INS1_16FlashAttnFwdSm90INS1_25CollectiveMainloopFwdSm90ILi2EN4cute5tupleIJNS5_1CILi1EEES8_S8_EEENS6_IJNS7_ILi64EEESA_SA_EEELi512ENS_10bfloat16_tEfNS_4arch4Sm90ELb0ELb1ELb0ELb1ELb0ELb1ELb1ELb0ELb0ELb1ELb1ELb0EEENS1_21CollectiveEpilogueFwdINS6_IJSA_NS7_ILi512EEESA_EEES9_SC_SE_Li256ELb1ELb1ELb1ELb0EEENS1_36VarlenDynamicPersistentTileSchedulerILi64ELi64ELi256ELi128ELb1ELb1ELb1ELb1ELb0ELb1EEEEEEEEEvNT_6ParamsE,@function
        .size           _ZN7cutlass13device_kernelIN5flash11enable_sm90INS1_16FlashAttnFwdSm90INS1_25CollectiveMainloopFwdSm90ILi2EN4cute5tupleIJNS5_1CILi1EEES8_S8_EEENS6_IJNS7_ILi64EEESA_SA_EEELi512ENS_10bfloat16_tEfNS_4arch4Sm90ELb0ELb1ELb0ELb1ELb0ELb1ELb1ELb0ELb0ELb1ELb1ELb0EEENS1_21CollectiveEpilogueFwdINS6_IJSA_NS7_ILi512EEESA_EEES9_SC_SE_Li256ELb1ELb1ELb1ELb0EEENS1_36VarlenDynamicPersistentTileSchedulerILi64ELi64ELi256ELi128ELb1ELb1ELb1ELb1ELb0ELb1EEEEEEEEEvNT_6ParamsE,(.L_x_65 - _ZN7cutlass13device_kernelIN5flash11enable_sm90INS1_16FlashAttnFwdSm90INS1_25CollectiveMainloopFwdSm90ILi2EN4cute5tupleIJNS5_1CILi1EEES8_S8_EEENS6_IJNS7_ILi64EEESA_SA_EEELi512ENS_10bfloat16_tEfNS_4arch4Sm90ELb0ELb1ELb0ELb1ELb0ELb1ELb1ELb0ELb0ELb1ELb1ELb0EEENS1_21CollectiveEpilogueFwdINS6_IJSA_NS7_ILi512EEESA_EEES9_SC_SE_Li256ELb1ELb1ELb1ELb0EEENS1_36VarlenDynamicPersistentTileSchedulerILi64ELi64ELi256ELi128ELb1ELb1ELb1ELb1ELb0ELb1EEEEEEEEEvNT_6ParamsE)
        .other          _ZN7cutlass13device_kernelIN5flash11enable_sm90INS1_16FlashAttnFwdSm90INS1_25CollectiveMainloopFwdSm90ILi2EN4cute5tupleIJNS5_1CILi1EEES8_S8_EEENS6_IJNS7_ILi64EEESA_SA_EEELi512ENS_10bfloat16_tEfNS_4arch4Sm90ELb0ELb1ELb0ELb1ELb0ELb1ELb1ELb0ELb0ELb1ELb1ELb0EEENS1_21CollectiveEpilogueFwdINS6_IJSA_NS7_ILi512EEESA_EEES9_SC_SE_Li256ELb1ELb1ELb1ELb0EEENS1_36VarlenDynamicPersistentTileSchedulerILi64ELi64ELi256ELi128ELb1ELb1ELb1ELb1ELb0ELb1EEEEEEEEEvNT_6ParamsE,@"STO_CUDA_ENTRY STV_DEFAULT"
_ZN7cutlass13device_kernelIN5flash11enable_sm90INS1_16FlashAttnFwdSm90INS1_25CollectiveMainloopFwdSm90ILi2EN4cute5tupleIJNS5_1CILi1EEES8_S8_EEENS6_IJNS7_ILi64EEESA_SA_EEELi512ENS_10bfloat16_tEfNS_4arch4Sm90ELb0ELb1ELb0ELb1ELb0ELb1ELb1ELb0ELb0ELb1ELb1ELb0EEENS1_21CollectiveEpilogueFwdINS6_IJSA_NS7_ILi512EEESA_EEES9_SC_SE_Li256ELb1ELb1ELb1ELb0EEENS1_36VarlenDynamicPersistentTileSchedulerILi64ELi64ELi256ELi128ELb1ELb1ELb1ELb1ELb0ELb1EEEEEEEEEvNT_6ParamsE:
[----:B------:R-:W-:Y:S01]  /*0000*/  LDC R1, c[0x0][0x37c] ;  /* 0x0000df00ff017b82 */ /* 0x000fe20000000800 */
[----:B------:R-:W-:Y:S05]  /*0010*/  EXIT ;  /* 0x000000000000794d */ /* 0x000fea0003800000 */
.L_x_20:
        /* <DEDUP_REMOVED lines=14> */
.L_x_65:


//--------------------- .text._ZN7cutlass13device_kernelIN5flash11enable_sm90INS1_16FlashAttnFwdSm90INS1_25CollectiveMainloopFwdSm90ILi2EN4cute5tupleIJNS5_1CILi1EEES8_S8_EEENS6_IJNS7_ILi64EEESA_SA_EEELi512ENS_10bfloat16_tEfNS_4arch4Sm90ELb1ELb0ELb0ELb0ELb0ELb0ELb0ELb0ELb0ELb1ELb1ELb0EEENS1_21CollectiveEpilogueFwdINS6_IJSA_NS7_ILi512EEESA_EEES9_SC_SE_Li256ELb0ELb1ELb1ELb0EEENS1_19SingleTileSchedulerILb0ELb1ELb1ELi64EEEEEEEEEvNT_6ParamsE --------------------------
	.section	.text._ZN7cutlass13device_kernelIN5flash11enable_sm90INS1_16FlashAttnFwdSm90INS1_25CollectiveMainloopFwdSm90ILi2EN4cute5tupleIJNS5_1CILi1EEES8_S8_EEENS6_IJNS7_ILi64EEESA_SA_EEELi512ENS_10bfloat16_tEfNS_4arch4Sm90ELb1ELb0ELb0ELb0ELb0ELb0ELb0ELb0ELb0ELb1ELb1ELb0EEENS1_21CollectiveEpilogueFwdINS6_IJSA_NS7_ILi512EEESA_EEES9_SC_SE_Li256ELb0ELb1ELb1ELb0EEENS1_19SingleTileSchedulerILb0ELb1ELb1ELi64EEEEEEEEEvNT_6ParamsE,"ax",@progbits
	.align	128
.text._ZN7cutlass13device_kernelIN5flash11enable_sm90INS1_16FlashAttnFwdSm90INS1_25CollectiveMainloopFwdSm90ILi2EN4cute5tupleIJNS5_1CILi1EEES8_S8_EEENS6_IJNS7_ILi64EEESA_SA_EEELi512ENS_10bfloat16_tEfNS_4arch4Sm90ELb1ELb0ELb0ELb0ELb0ELb0ELb0ELb0ELb0ELb1ELb1ELb0EEENS1_21CollectiveEpilogueFwdINS6_IJSA_NS7_ILi512EEESA_EEES9_SC_SE_Li256ELb0ELb1ELb1ELb0EEENS1_19SingleTileSchedulerILb0ELb1ELb1ELi64EEEEEEEEEvNT_6ParamsE:
        .type           _ZN7cutlass13device_kernelIN5flash11enable_sm90INS1_16FlashAttnFwdSm90INS1_25CollectiveMainloopFwdSm90ILi2EN4cute5tupleIJNS5_1CILi1EEES8_S8_EEENS6_IJNS7_ILi64EEESA_SA_EEELi512ENS_10bfloat16_tEfNS_4arch4Sm90ELb1ELb0ELb0ELb0ELb0ELb0ELb0ELb0ELb0ELb1ELb1ELb0EEENS1_21CollectiveEpilogueFwdINS6_IJSA_NS7_ILi512EEESA_EEES9_SC_SE_Li256ELb0ELb1ELb1ELb0EEENS1_19SingleTileSchedulerILb0ELb1ELb1ELi64EEEEEEEEEvNT_6ParamsE,@function
        .size           _ZN7cutlass13device_kernelIN5flash11enable_sm90INS1_16FlashAttnFwdSm90INS1_25CollectiveMainloopFwdSm90ILi2EN4cute5tupleIJNS5_1CILi1EEES8_S8_EEENS6_IJNS7_ILi64EEESA_SA_EEELi512ENS_10bfloat16_tEfNS_4arch4Sm90ELb1ELb0ELb0ELb0ELb0ELb0ELb0ELb0ELb0ELb1ELb1ELb0EEENS1_21CollectiveEpilogueFwdINS6_IJSA_NS7_ILi512EEESA_EEES9_SC_SE_Li256ELb0ELb1ELb1ELb0EEENS1_19SingleTileSchedulerILb0ELb1ELb1ELi64EEEEEEEEEvNT_6ParamsE,(.L_x_66 - _ZN7cutlass13device_kernelIN5flash11enable_sm90INS1_16FlashAttnFwdSm90INS1_25CollectiveMainloopFwdSm90ILi2EN4cute5tupleIJNS5_1CILi1EEES8_S8_EEENS6_IJNS7_ILi64EEESA_SA_EEELi512ENS_10bfloat16_tEfNS_4arch4Sm90ELb1ELb0ELb0ELb0ELb0ELb0ELb0ELb0ELb0ELb1ELb1ELb0EEENS1_21CollectiveEpilogueFwdINS6_IJSA_NS7_ILi512EEESA_EEES9_SC_SE_Li256ELb0ELb1ELb1ELb0EEENS1_19SingleTileSchedulerILb0ELb1ELb1ELi64EEEEEEEEEvNT_6ParamsE)
        .other          _ZN7cutlass13device_kernelIN5flash11enable_sm90INS1_16FlashAttnFwdSm90INS1_25CollectiveMainloopFwdSm90ILi2EN4cute5tupleIJNS5_1CILi1EEES8_S8_EEENS6_IJNS7_ILi64EEESA_SA_EEELi512ENS_10bfloat16_tEfNS_4arch4Sm90ELb1ELb0ELb0ELb0ELb0ELb0ELb0ELb0ELb0ELb1ELb1ELb0EEENS1_21CollectiveEpilogueFwdINS6_IJSA_NS7_ILi512EEESA_EEES9_SC_SE_Li256ELb0ELb1ELb1ELb0EEENS1_19SingleTileSchedulerILb0ELb1ELb1ELi64EEEEEEEEEvNT_6ParamsE,@"STO_CUDA_ENTRY STV_DEFAULT"
_ZN7cutlass13device_kernelIN5flash11enable_sm90INS1_16FlashAttnFwdSm90INS1_25CollectiveMainloopFwdSm90ILi2EN4cute5tupleIJNS5_1CILi1EEES8_S8_EEENS6_IJNS7_ILi64EEESA_SA_EEELi512ENS_10bfloat16_tEfNS_4arch4Sm90ELb1ELb0ELb0ELb0ELb0ELb0ELb0ELb0ELb0ELb1ELb1ELb0EEENS1_21CollectiveEpilogueFwdINS6_IJSA_NS7_ILi512EEESA_EEES9_SC_SE_Li256ELb0ELb1ELb1ELb0EEENS1_19SingleTileSchedulerILb0ELb1ELb1ELi64EEEEEEEEEvNT_6ParamsE:
[----:B------:R-:W-:Y:S01]  /*0000*/  LDC R1, c[0x0][0x37c] ;  /* 0x0000df00ff017b82 */ /* 0x000fe20000000800 */
[----:B------:R-:W-:Y:S05]  /*0010*/  EXIT ;  /* 0x000000000000794d */ /* 0x000fea0003800000 */
.L_x_21:
        /* <DEDUP_REMOVED lines=14> */
.L_x_66:


//--------------------- .text._ZN7cutlass13device_kernelIN5flash11enable_sm90INS1_16FlashAttnFwdSm90INS1_25CollectiveMainloopFwdSm90ILi2EN4cute5tupleIJNS5_1CILi1EEES8_S8_EEENS6_IJNS7_ILi64EEESA_SA_EEELi512ENS_10bfloat16_tEfNS_4arch4Sm90ELb1ELb0ELb0ELb0ELb0ELb0ELb1ELb0ELb0ELb1ELb1ELb0EEENS1_21CollectiveEpilogueFwdINS6_IJSA_NS7_ILi512EEESA_EEES9_SC_SE_Li256ELb0ELb1ELb1ELb0EEENS1_19SingleTileSchedulerILb0ELb1ELb1ELi64EEEEEEEEEvNT_6ParamsE --------------------------
	.section	.text._ZN7cutlass13device_kernelIN5flash11enable_sm90INS1_16FlashAttnFwdSm90INS1_25CollectiveMainloopFwdSm90ILi2EN4cute5tupleIJNS5_1CILi1EEES8_S8_EEENS6_IJNS7_ILi64EEESA_SA_EEELi512ENS_10bfloat16_tEfNS_4arch4Sm90ELb1ELb0ELb0ELb0ELb0ELb0ELb1ELb0ELb0ELb1ELb1ELb0EEENS1_21CollectiveEpilogueFwdINS6_IJSA_NS7_ILi512EEESA_EEES9_SC_SE_Li256ELb0ELb1ELb1ELb0EEENS1_19SingleTileSchedulerILb0ELb1ELb1ELi64EEEEEEEEEvNT_6ParamsE,"ax",@progbits
	.align	128
.text._ZN7cutlass13device_kernelIN5flash11enable_sm90INS1_16FlashAttnFwdSm90INS1_25CollectiveMainloopFwdSm90ILi2EN4cute5tupleIJNS5_1CILi1EEES8_S8_EEENS6_IJNS7_ILi64EEESA_SA_EEELi512ENS_10bfloat16_tEfNS_4arch4Sm90ELb1ELb0ELb0ELb0ELb0ELb0ELb1ELb0ELb0ELb1ELb1ELb0EEENS1_21CollectiveEpilogueFwdINS6_IJSA_NS7_ILi512EEESA_EEES9_SC_SE_Li256ELb0ELb1ELb1ELb0EEENS1_19SingleTileSchedulerILb0ELb1ELb1ELi64EEEEEEEEEvNT_6ParamsE:
        .type           _ZN7cutlass13device_kernelIN5flash11enable_sm90INS1_16FlashAttnFwdSm90INS1_25CollectiveMainloopFwdSm90ILi2EN4cute5tupleIJNS5_1CILi1EEES8_S8_EEENS6_IJNS7_ILi64EEESA_SA_EEELi512ENS_10bfloat16_tEfNS_4arch4Sm90ELb1ELb0ELb0ELb0ELb0ELb0ELb1ELb0ELb0ELb1ELb1ELb0EEENS1_21CollectiveEpilogueFwdINS6_IJSA_NS7_ILi512EEESA_EEES9_SC_SE_Li256ELb0ELb1ELb1ELb0EEENS1_19SingleTileSchedulerILb0ELb1ELb1ELi64EEEEEEEEEvNT_6ParamsE,@function
        .size           _ZN7cutlass13device_kernelIN5flash11enable_sm90INS1_16FlashAttnFwdSm90INS1_25CollectiveMainloopFwdSm90ILi2EN4cute5tupleIJNS5_1CILi1EEES8_S8_EEENS6_IJNS7_ILi64EEESA_SA_EEELi512ENS_10bfloat16_tEfNS_4arch4Sm90ELb1ELb0ELb0ELb0ELb0ELb0ELb1ELb0ELb0ELb1ELb1ELb0EEENS1_21CollectiveEpilogueFwdINS6_IJSA_NS7_ILi512EEESA_EEES9_SC_SE_Li256ELb0ELb1ELb1ELb0EEENS1_19SingleTileSchedulerILb0ELb1ELb1ELi64EEEEEEEEEvNT_6ParamsE,(.L_x_67 - _ZN7cutlass13device_kernelIN5flash11enable_sm90INS1_16FlashAttnFwdSm90INS1_25CollectiveMainloopFwdSm90ILi2EN4cute5tupleIJNS5_1CILi1EEES8_S8_EEENS6_IJNS7_ILi64EEESA_SA_EEELi512ENS_10bfloat16_tEfNS_4arch4Sm90ELb1ELb0ELb0ELb0ELb0ELb0ELb1ELb0ELb0ELb1ELb1ELb0EEENS1_21CollectiveEpilogueFwdINS6_IJSA_NS7_ILi512EEESA_EEES9_SC_SE_Li256ELb0ELb1ELb1ELb0EEENS1_19SingleTileSchedulerILb0ELb1ELb1ELi64EEEEEEEEEvNT_6ParamsE)
        .other          _ZN7cutlass13device_kernelIN5flash11enable_sm90INS1_16FlashAttnFwdSm90INS1_25CollectiveMainloopFwdSm90ILi2EN4cute5tupleIJNS5_1CILi1EEES8_S8_EEENS6_IJNS7_ILi64EEESA_SA_EEELi512ENS_10bfloat16_tEfNS_4arch4Sm90ELb1ELb0ELb0ELb0ELb0ELb0ELb1ELb0ELb0ELb1ELb1ELb0EEENS1_21CollectiveEpilogueFwdINS6_IJSA_NS7_ILi512EEESA_EEES9_SC_SE_Li256ELb0ELb1ELb1ELb0EEENS1_19SingleTileSchedulerILb0ELb1ELb1ELi64EEEEEEEEEvNT_6ParamsE,@"STO_CUDA_ENTRY STV_DEFAULT"
_ZN7cutlass13device_kernelIN5flash11enable_sm90INS1_16FlashAttnFwdSm90INS1_25CollectiveMainloopFwdSm90ILi2EN4cute5tupleIJNS5_1CILi1EEES8_S8_EEENS6_IJNS7_ILi64EEESA_SA_EEELi512ENS_10bfloat16_tEfNS_4arch4Sm90ELb1ELb0ELb0ELb0ELb0ELb0ELb1ELb0ELb0ELb1ELb1ELb0EEENS1_21CollectiveEpilogueFwdINS6_IJSA_NS7_ILi512EEESA_EEES9_SC_SE_Li256ELb0ELb1ELb1ELb0EEENS1_19SingleTileSchedulerILb0ELb1ELb1ELi64EEEEEEEEEvNT_6ParamsE:
[----:B------:R-:W-:Y:S01]  /*0000*/  LDC R1, c[0x0][0x37c] ;  /* 0x0000df00ff017b82 */ /* 0x000fe20000000800 */
[----:B------:R-:W-:Y:S05]  /*0010*/  EXIT ;  /* 0x000000000000794d */ /* 0x000fea0003800000 */
.L_x_22:
        /* <DEDUP_REMOVED lines=14> */
.L_x_67:


//--------------------- .text._ZN7cutlass13device_kernelIN5flash11enable_sm90INS1_16FlashAttnFwdSm90INS1_25CollectiveMainloopFwdSm90ILi2EN4cute5tupleIJNS5_1CILi1EEES8_S8_EEENS6_IJNS7_ILi64EEESA_SA_EEELi512ENS_10bfloat16_tEfNS_4arch4Sm90ELb1ELb0ELb0ELb1ELb0ELb0ELb0ELb0ELb0ELb1ELb1ELb0EEENS1_21CollectiveEpilogueFwdINS6_IJSA_NS7_ILi512EEESA_EEES9_SC_SE_Li256ELb1ELb1ELb1ELb0EEENS1_36VarlenDynamicPersistentTileSchedulerILi64ELi64ELi256ELi128ELb1ELb1ELb1ELb1ELb1ELb1EEEEEEEEEvNT_6ParamsE --------------------------
	.section	.text._ZN7cutlass13device_kernelIN5flash11enable_sm90INS1_16FlashAttnFwdSm90INS1_25CollectiveMainloopFwdSm90ILi2EN4cute5tupleIJNS5_1CILi1EEES8_S8_EEENS6_IJNS7_ILi64EEESA_SA_EEELi512ENS_10bfloat16_tEfNS_4arch4Sm90ELb1ELb0ELb0ELb1ELb0ELb0ELb0ELb0ELb0ELb1ELb1ELb0EEENS1_21CollectiveEpilogueFwdINS6_IJSA_NS7_ILi512EEESA_EEES9_SC_SE_Li256ELb1ELb1ELb1ELb0EEENS1_36VarlenDynamicPersistentTileSchedulerILi64ELi64ELi256ELi128ELb1ELb1ELb1ELb1ELb1ELb1EEEEEEEEEvNT_6ParamsE,"ax",@progbits
	.align	128
.text._ZN7cutlass13device_kernelIN5flash11enable_sm90INS1_16FlashAttnFwdSm90INS1_25CollectiveMainloopFwdSm90ILi2EN4cute5tupleIJNS5_1CILi1EEES8_S8_EEENS6_IJNS7_ILi64EEESA_SA_EEELi512ENS_10bfloat16_tEfNS_4arch4Sm90ELb1ELb0ELb0ELb1ELb0ELb0ELb0ELb0ELb0ELb1ELb1ELb0EEENS1_21CollectiveEpilogueFwdINS6_IJSA_NS7_ILi512EEESA_EEES9_SC_SE_Li256ELb1ELb1ELb1ELb0EEENS1_36VarlenDynamicPersistentTileSchedulerILi64ELi64ELi256ELi128ELb1ELb1ELb1ELb1ELb1ELb1EEEEEEEEEvNT_6ParamsE:
        .type           _ZN7cutlass13device_kernelIN5flash11enable_sm90INS1_16FlashAttnFwdSm90INS1_25CollectiveMainloopFwdSm90ILi2EN4cute5tupleIJNS5_1CILi1EEES8_S8_EEENS6_IJNS7_ILi64EEESA_SA_EEELi512ENS_10bfloat16_tEfNS_4arch4Sm90ELb1ELb0ELb0ELb1ELb0ELb0ELb0ELb0ELb0ELb1ELb1ELb0EEENS1_21CollectiveEpilogueFwdINS6_IJSA_NS7_ILi512EEESA_EEES9_SC_SE_Li256ELb1ELb1ELb1ELb0EEENS1_36VarlenDynamicPersistentTileSchedulerILi64ELi64ELi256ELi128ELb1ELb1ELb1ELb1ELb1ELb1EEEEEEEEEvNT_6ParamsE,@function
        .size           _ZN7cutlass13device_kernelIN5flash11enable_sm90INS1_16FlashAttnFwdSm90INS1_25CollectiveMainloopFwdSm90ILi2EN4cute5tupleIJNS5_1CILi1EEES8_S8_EEENS6_IJNS7_ILi64EEESA_SA_EEELi512ENS_10bfloat16_tEfNS_4arch4Sm90ELb1ELb0ELb0ELb1ELb0ELb0ELb0ELb0ELb0ELb1ELb1ELb0EEENS1_21CollectiveEpilogueFwdINS6_IJSA_NS7_ILi512EEESA_EEES9_SC_SE_Li256ELb1ELb1ELb1ELb0EEENS1_36VarlenDynamicPersistentTileSchedulerILi64ELi64ELi256ELi128ELb1ELb1ELb1ELb1ELb1ELb1EEEEEEEEEvNT_6ParamsE,(.L_x_68 - _ZN7cutlass13device_kernelIN5flash11enable_sm90INS1_16FlashAttnFwdSm90INS1_25CollectiveMainloopFwdSm90ILi2EN4cute5tupleIJNS5_1CILi1EEES8_S8_EEENS6_IJNS7_ILi64EEESA_SA_EEELi512ENS_10bfloat16_tEfNS_4arch4Sm90ELb1ELb0ELb0ELb1ELb0ELb0ELb0ELb0ELb0ELb1ELb1ELb0EEENS1_21CollectiveEpilogueFwdINS6_IJSA_NS7_ILi512EEESA_EEES9_SC_SE_Li256ELb1ELb1ELb1ELb0EEENS1_36VarlenDynamicPersistentTileSchedulerILi64ELi64ELi256ELi128ELb1ELb1ELb1ELb1ELb1ELb1EEEEEEEEEvNT_6ParamsE)
        .other          _ZN7cutlass13device_kernelIN5flash11enable_sm90INS1_16FlashAttnFwdSm90INS1_25CollectiveMainloopFwdSm90ILi2EN4cute5tupleIJNS5_1CILi1EEES8_S8_EEENS6_IJNS7_ILi64EEESA_SA_EEELi512ENS_10bfloat16_tEfNS_4arch4Sm90ELb1ELb0ELb0ELb1ELb0ELb0ELb0ELb0ELb0ELb1ELb1ELb0EEENS1_21CollectiveEpilogueFwdINS6_IJSA_NS7_ILi512EEESA_EEES9_SC_SE_Li256ELb1ELb1ELb1ELb0EEENS1_36VarlenDynamicPersistentTileSchedulerILi64ELi64ELi256ELi128ELb1ELb1ELb1ELb1ELb1ELb1EEEEEEEEEvNT_6ParamsE,@"STO_CUDA_ENTRY STV_DEFAULT"
_ZN7cutlass13device_kernelIN5flash11enable_sm90INS1_16FlashAttnFwdSm90INS1_25CollectiveMainloopFwdSm90ILi2EN4cute5tupleIJNS5_1CILi1EEES8_S8_EEENS6_IJNS7_ILi64EEESA_SA_EEELi512ENS_10bfloat16_tEfNS_4arch4Sm90ELb1ELb0ELb0ELb1ELb0ELb0ELb0ELb0ELb0ELb1ELb1ELb0EEENS1_21CollectiveEpilogueFwdINS6_IJSA_NS7_ILi512EEESA_EEES9_SC_SE_Li256ELb1ELb1ELb1ELb0EEENS1_36VarlenDynamicPersistentTileSchedulerILi64ELi64ELi256ELi128ELb1ELb1ELb1ELb1ELb1ELb1EEEEEEEEEvNT_6ParamsE:
[----:B------:R-:W-:Y:S01]  /*0000*/  LDC R1, c[0x0][0x37c] ;  /* 0x0000df00ff017b82 */ /* 0x000fe20000000800 */
[----:B------:R-:W-:Y:S05]  /*0010*/  EXIT ;  /* 0x000000000000794d */ /* 0x000fea0003800000 */
.L_x_23:
        /* <DEDUP_REMOVED lines=14> */
.L_x_68:


//--------------------- .text._ZN7cutlass13device_kernelIN5flash11enable_sm90INS1_16FlashAttnFwdSm90INS1_25CollectiveMainloopFwdSm90ILi2EN4cute5tupleIJNS5_1CILi1EEES8_S8_EEENS6_IJNS7_ILi64EEESA_SA_EEELi512ENS_10bfloat16_tEfNS_4arch4Sm90ELb1ELb0ELb0ELb1ELb0ELb1ELb0ELb0ELb0ELb1ELb1ELb0EEENS1_21CollectiveEpilogueFwdINS6_IJSA_NS7_ILi512EEESA_EEES9_SC_SE_Li256ELb1ELb1ELb1ELb0EEENS1_36VarlenDynamicPersistentTileSchedulerILi64ELi64ELi256ELi128ELb1ELb1ELb1ELb1ELb1ELb1EEEEEEEEEvNT_6ParamsE --------------------------
	.section	.text._ZN7cutlass13device_kernelIN5flash11enable_sm90INS1_16FlashAttnFwdSm90INS1_25CollectiveMainloopFwdSm90ILi2EN4cute5tupleIJNS5_1CILi1EEES8_S8_EEENS6_IJNS7_ILi64EEESA_SA_EEELi512ENS_10bfloat16_tEfNS_4arch4Sm90ELb1ELb0ELb0ELb1ELb0ELb1ELb0ELb0ELb0ELb1ELb1ELb0EEENS1_21CollectiveEpilogueFwdINS6_IJSA_NS7_ILi512EEESA_EEES9_SC_SE_Li256ELb1ELb1ELb1ELb0EEENS1_36VarlenDynamicPersistentTileSchedulerILi64ELi64ELi256ELi128ELb1ELb1ELb1ELb1ELb1ELb1EEEEEEEEEvNT_6ParamsE,"ax",@progbits
	.align	128
.text._ZN7cutlass13device_kernelIN5flash11enable_sm90INS1_16FlashAttnFwdSm90INS1_25CollectiveMainloopFwdSm90ILi2EN4cute5tupleIJNS5_1CILi1EEES8_S8_EEENS6_IJNS7_ILi64EEESA_SA_EEELi512ENS_10bfloat16_tEfNS_4arch4Sm90ELb1ELb0ELb0ELb1ELb0ELb1ELb0ELb0ELb0ELb1ELb1ELb0EEENS1_21CollectiveEpilogueFwdINS6_IJSA_NS7_ILi512EEESA_EEES9_SC_SE_Li256ELb1ELb1ELb1ELb0EEENS1_36VarlenDynamicPersistentTileSchedulerILi64ELi64ELi256ELi128ELb1ELb1ELb1ELb1ELb1ELb1EEEEEEEEEvNT_6ParamsE:
        .type           _ZN7cutlass13device_kernelIN5flash11enable_sm90INS1_16FlashAttnFwdSm90INS1_25CollectiveMainloopFwdSm90ILi2EN4cute5tupleIJNS5_1CILi1EEES8_S8_EEENS6_IJNS7_ILi64EEESA_SA_EEELi512ENS_10bfloat16_tEfNS_4arch4Sm90ELb1ELb0ELb0ELb1ELb0ELb1ELb0ELb0ELb0ELb1ELb1ELb0EEENS1_21CollectiveEpilogueFwdINS6_IJSA_NS7_ILi512EEESA_EEES9_SC_SE_Li256ELb1ELb1ELb1ELb0EEENS1_36VarlenDynamicPersistentTileSchedulerILi64ELi64ELi256ELi128ELb1ELb1ELb1ELb1ELb1ELb1EEEEEEEEEvNT_6ParamsE,@function
        .size           _ZN7cutlass13device_kernelIN5flash11enable_sm90INS1_16FlashAttnFwdSm90INS1_25CollectiveMainloopFwdSm90ILi2EN4cute5tupleIJNS5_1CILi1EEES8_S8_EEENS6_IJNS7_ILi64EEESA_SA_EEELi512ENS_10bfloat16_tEfNS_4arch4Sm90ELb1ELb0ELb0ELb1ELb0ELb1ELb0ELb0ELb0ELb1ELb1ELb0EEENS1_21CollectiveEpilogueFwdINS6_IJSA_NS7_ILi512EEESA_EEES9_SC_SE_Li256ELb1ELb1ELb1ELb0EEENS1_36VarlenDynamicPersistentTileSchedulerILi64ELi64ELi256ELi128ELb1ELb1ELb1ELb1ELb1ELb1EEEEEEEEEvNT_6ParamsE,(.L_x_69 - _ZN7cutlass13device_kernelIN5flash11enable_sm90INS1_16FlashAttnFwdSm90INS1_25CollectiveMainloopFwdSm90ILi2EN4cute5tupleIJNS5_1CILi1EEES8_S8_EEENS6_IJNS7_ILi64EEESA_SA_EEELi512ENS_10bfloat16_tEfNS_4arch4Sm90ELb1ELb0ELb0ELb1ELb0ELb1ELb0ELb0ELb0ELb1ELb1ELb0EEENS1_21CollectiveEpilogueFwdINS6_IJSA_NS7_ILi512EEESA_EEES9_SC_SE_Li256ELb1ELb1ELb1ELb0EEENS1_36VarlenDynamicPersistentTileSchedulerILi64ELi64ELi256ELi128ELb1ELb1ELb1ELb1ELb1ELb1EEEEEEEEEvNT_6ParamsE)
        .other          _ZN7cutlass13device_kernelIN5flash11enable_sm90INS1_16FlashAttnFwdSm90INS1_25CollectiveMainloopFwdSm90ILi2EN4cute5tupleIJNS5_1CILi1EEES8_S8_EEENS6_IJNS7_ILi64EEESA_SA_EEELi512ENS_10bfloat16_tEfNS_4arch4Sm90ELb1ELb0ELb0ELb1ELb0ELb1ELb0ELb0ELb0ELb1ELb1ELb0EEENS1_21CollectiveEpilogueFwdINS6_IJSA_NS7_ILi512EEESA_EEES9_SC_SE_Li256ELb1ELb1ELb1ELb0EEENS1_36VarlenDynamicPersistentTileSchedulerILi64ELi64ELi256ELi128ELb1ELb1ELb1ELb1ELb1ELb1EEEEEEEEEvNT_6ParamsE,@"STO_CUDA_ENTRY STV_DEFAULT"
_ZN7cutlass13device_kernelIN5flash11enable_sm90INS1_16FlashAttnFwdSm90INS1_25CollectiveMainloopFwdSm90ILi2EN4cute5tupleIJNS5_1CILi1EEES8_S8_EEENS6_IJNS7_ILi64EEESA_SA_EEELi512ENS_10bfloat16_tEfNS_4arch4Sm90ELb1ELb0ELb0ELb1ELb0ELb1ELb0ELb0ELb0ELb1ELb1ELb0EEENS1_21CollectiveEpilogueFwdINS6_IJSA_NS7_ILi512EEESA_EEES9_SC_SE_Li256ELb1ELb1ELb1ELb0EEENS1_36VarlenDynamicPersistentTileSchedulerILi64ELi64ELi256ELi128ELb1ELb1ELb1ELb1ELb1ELb1EEEEEEEEEvNT_6ParamsE:
[----:B------:R-:W-:Y:S01]  /*0000*/  LDC R1, c[0x0][0x37c] ;  /* 0x0000df00ff017b82 */ /* 0x000fe20000000800 */
[----:B------:R-:W-:Y:S05]  /*0010*/  EXIT ;  /* 0x000000000000794d */ /* 0x000fea0003800000 */
.L_x_24:
        /* <DEDUP_REMOVED lines=14> */
.L_x_69:


//--------------------- .text._ZN7cutlass13device_kernelIN5flash11enable_sm90INS1_16FlashAttnFwdSm90INS1_25CollectiveMainloopFwdSm90ILi2EN4cute5tupleIJNS5_1CILi1EEES8_S8_EEENS6_IJNS7_ILi64EEESA_SA_EEELi512ENS_10bfloat16_tEfNS_4arch4Sm90ELb1ELb0ELb0ELb1ELb0ELb0ELb1ELb0ELb0ELb1ELb1ELb0EEENS1_21CollectiveEpilogueFwdINS6_IJSA_NS7_ILi512EEESA_EEES9_SC_SE_Li256ELb1ELb1ELb1ELb0EEENS1_36VarlenDynamicPersistentTileSchedulerILi64ELi64ELi256ELi128ELb1ELb1ELb1ELb1ELb1ELb1EEEEEEEEEvNT_6ParamsE --------------------------
	.section	.text._ZN7cutlass13device_kernelIN5flash11enable_sm90INS1_16FlashAttnFwdSm90INS1_25CollectiveMainloopFwdSm90ILi2EN4cute5tupleIJNS5_1CILi1EEES8_S8_EEENS6_IJNS7_ILi64EEESA_SA_EEELi512ENS_10bfloat16_tEfNS_4arch4Sm90ELb1ELb0ELb0ELb1ELb0ELb0ELb1ELb0ELb0ELb1ELb1ELb0EEENS1_21CollectiveEpilogueFwdINS6_IJSA_NS7_ILi512EEESA_EEES9_SC_SE_Li256ELb1ELb1ELb1ELb0EEENS1_36VarlenDynamicPersistentTileSchedulerILi64ELi64ELi256ELi128ELb1ELb1ELb1ELb1ELb1ELb1EEEEEEEEEvNT_6ParamsE,"ax",@progbits
	.align	128
.text._ZN7cutlass13device_kernelIN5flash11enable_sm90INS1_16FlashAttnFwdSm90INS1_25CollectiveMainloopFwdSm90ILi2EN4cute5tupleIJNS5_1CILi1EEES8_S8_EEENS6_IJNS7_ILi64EEESA_SA_EEELi512ENS_10bfloat16_tEfNS_4arch4Sm90ELb1ELb0ELb0ELb1ELb0ELb0ELb1ELb0ELb0ELb1ELb1ELb0EEENS1_21CollectiveEpilogueFwdINS6_IJSA_NS7_ILi512EEESA_EEES9_SC_SE_Li256ELb1ELb1ELb1ELb0EEENS1_36VarlenDynamicPersistentTileSchedulerILi64ELi64ELi256ELi128ELb1ELb1ELb1ELb1ELb1ELb1EEEEEEEEEvNT_6ParamsE:
        .type           _ZN7cutlass13device_kernelIN5flash11enable_sm90INS1_16FlashAttnFwdSm90INS1_25CollectiveMainloopFwdSm90ILi2EN4cute5tupleIJNS5_1CILi1EEES8_S8_EEENS6_IJNS7_ILi64EEESA_SA_EEELi512ENS_10bfloat16_tEfNS_4arch4Sm90ELb1ELb0ELb0ELb1ELb0ELb0ELb1ELb0ELb0ELb1ELb1ELb0EEENS1_21CollectiveEpilogueFwdINS6_IJSA_NS7_ILi512EEESA_EEES9_SC_SE_Li256ELb1ELb1ELb1ELb0EEENS1_36VarlenDynamicPersistentTileSchedulerILi64ELi64ELi256ELi128ELb1ELb1ELb1ELb1ELb1ELb1EEEEEEEEEvNT_6ParamsE,@function
        .size           _ZN7cutlass13device_kernelIN5flash11enable_sm90INS1_16FlashAttnFwdSm90INS1_25CollectiveMainloopFwdSm90ILi2EN4cute5tupleIJNS5_1CILi1EEES8_S8_EEENS6_IJNS7_ILi64EEESA_SA_EEELi512ENS_10bfloat16_tEfNS_4arch4Sm90ELb1ELb0ELb0ELb1ELb0ELb0ELb1ELb0ELb0ELb1ELb1ELb0EEENS1_21CollectiveEpilogueFwdINS6_IJSA_NS7_ILi512EEESA_EEES9_SC_SE_Li256ELb1ELb1ELb1ELb0EEENS1_36VarlenDynamicPersistentTileSchedulerILi64ELi64ELi256ELi128ELb1ELb1ELb1ELb1ELb1ELb1EEEEEEEEEvNT_6ParamsE,(.L_x_70 - _ZN7cutlass13device_kernelIN5flash11enable_sm90INS1_16FlashAttnFwdSm90INS1_25CollectiveMainloopFwdSm90ILi2EN4cute5tupleIJNS5_1CILi1EEES8_S8_EEENS6_IJNS7_ILi64EEESA_SA_EEELi512ENS_10bfloat16_tEfNS_4arch4Sm90ELb1ELb0ELb0ELb1ELb0ELb0ELb1ELb0ELb0ELb1ELb1ELb0EEENS1_21CollectiveEpilogueFwdINS6_IJSA_NS7_ILi512EEESA_EEES9_SC_SE_Li256ELb1ELb1ELb1ELb0EEENS1_36VarlenDynamicPersistentTileSchedulerILi64ELi64ELi256ELi128ELb1ELb1ELb1ELb1ELb1ELb1EEEEEEEEEvNT_6ParamsE)
        .other          _ZN7cutlass13device_kernelIN5flash11enable_sm90INS1_16FlashAttnFwdSm90INS1_25CollectiveMainloopFwdSm90ILi2EN4cute5tupleIJNS5_1CILi1EEES8_S8_EEENS6_IJNS7_ILi64EEESA_SA_EEELi512ENS_10bfloat16_tEfNS_4arch4Sm90ELb1ELb0ELb0ELb1ELb0ELb0ELb1ELb0ELb0ELb1ELb1ELb0EEENS1_21CollectiveEpilogueFwdINS6_IJSA_NS7_ILi512EEESA_EEES9_SC_SE_Li256ELb1ELb1ELb1ELb0EEENS1_36VarlenDynamicPersistentTileSchedulerILi64ELi64ELi256ELi128ELb1ELb1ELb1ELb1ELb1ELb1EEEEEEEEEvNT_6ParamsE,@"STO_CUDA_ENTRY STV_DEFAULT"
_ZN7cutlass13device_kernelIN5flash11enable_sm90INS1_16FlashAttnFwdSm90INS1_25CollectiveMainloopFwdSm90ILi2EN4cute5tupleIJNS5_1CILi1EEES8_S8_EEENS6_IJNS7_ILi64EEESA_SA_EEELi512ENS_10bfloat16_tEfNS_4arch4Sm90ELb1ELb0ELb0ELb1ELb0ELb0ELb1ELb0ELb0ELb1ELb1ELb0EEENS1_21CollectiveEpilogueFwdINS6_IJSA_NS7_ILi512EEESA_EEES9_SC_SE_Li256ELb1ELb1ELb1ELb0EEENS1_36VarlenDynamicPersistentTileSchedulerILi64ELi64ELi256ELi128ELb1ELb1ELb1ELb1ELb1ELb1EEEEEEEEEvNT_6ParamsE:
[----:B------:R-:W-:Y:S01]  /*0000*/  LDC R1, c[0x0][0x37c] ;  /* 0x0000df00ff017b82 */ /* 0x000fe20000000800 */
[----:B------:R-:W-:Y:S05]  /*0010*/  EXIT ;  /* 0x000000000000794d */ /* 0x000fea0003800000 */
.L_x_25:
        /* <DEDUP_REMOVED lines=14> */
.L_x_70:


//--------------------- .text._ZN7cutlass13device_kernelIN5flash11enable_sm90INS1_16FlashAttnFwdSm90INS1_25CollectiveMainloopFwdSm90ILi2EN4cute5tupleIJNS5_1CILi1EEES8_S8_EEENS6_IJNS7_ILi64EEESA_SA_EEELi512ENS_10bfloat16_tEfNS_4arch4Sm90ELb1ELb0ELb0ELb1ELb0ELb1ELb1ELb0ELb0ELb1ELb1ELb0EEENS1_21CollectiveEpilogueFwdINS6_IJSA_NS7_ILi512EEESA_EEES9_SC_SE_Li256ELb1ELb1ELb1ELb0EEENS1_36VarlenDynamicPersistentTileSchedulerILi64ELi64ELi256ELi128ELb1ELb1ELb1ELb1ELb1ELb1EEEEEEEEEvNT_6ParamsE --------------------------
	.section	.text._ZN7cutlass13device_kernelIN5flash11enable_sm90INS1_16FlashAttnFwdSm90INS1_25CollectiveMainloopFwdSm90ILi2EN4cute5tupleIJNS5_1CILi1EEES8_S8_EEENS6_IJNS7_ILi64EEESA_SA_EEELi512ENS_10bfloat16_tEfNS_4arch4Sm90ELb1ELb0ELb0ELb1ELb0ELb1ELb1ELb0ELb0ELb1ELb1ELb0EEENS1_21CollectiveEpilogueFwdINS6_IJSA_NS7_ILi512EEESA_EEES9_SC_SE_Li256ELb1ELb1ELb1ELb0EEENS1_36VarlenDynamicPersistentTileSchedulerILi64ELi64ELi256ELi128ELb1ELb1ELb1ELb1ELb1ELb1EEEEEEEEEvNT_6ParamsE,"ax",@progbits
	.align	128
.text._ZN7cutlass13device_kernelIN5flash11enable_sm90INS1_16FlashAttnFwdSm90INS1_25CollectiveMainloopFwdSm90ILi2EN4cute5tupleIJNS5_1CILi1EEES8_S8_EEENS6_IJNS7_ILi64EEESA_SA_EEELi512ENS_10bfloat16_tEfNS_4arch4Sm90ELb1ELb0ELb0ELb1ELb0ELb1ELb1ELb0ELb0ELb1ELb1ELb0EEENS1_21CollectiveEpilogueFwdINS6_IJSA_NS7_ILi512EEESA_EEES9_SC_SE_Li256ELb1ELb1ELb1ELb0EEENS1_36VarlenDynamicPersistentTileSchedulerILi64ELi64ELi256ELi128ELb1ELb1ELb1ELb1ELb1ELb1EEEEEEEEEvNT_6ParamsE:
        .type           _ZN7cutlass13device_kernelIN5flash11enable_sm90INS1_16FlashAttnFwdSm90INS1_25CollectiveMainloopFwdSm90ILi2EN4cute5tupleIJNS5_1CILi1EEES8_S8_EEENS6_IJNS7_ILi64EEESA_SA_EEELi512ENS_10bfloat16_tEfNS_4arch4Sm90ELb1ELb0ELb0ELb1ELb0ELb1ELb1ELb0ELb0ELb1ELb1ELb0EEENS1_21CollectiveEpilogueFwdINS6_IJSA_NS7_ILi512EEESA_EEES9_SC_SE_Li256ELb1ELb1ELb1ELb0EEENS1_36VarlenDynamicPersistentTileSchedulerILi64ELi64ELi256ELi128ELb1ELb1ELb1ELb1ELb1ELb1EEEEEEEEEvNT_6ParamsE,@function
        .size           _ZN7cutlass13device_kernelIN5flash11enable_sm90INS1_16FlashAttnFwdSm90INS1_25CollectiveMainloopFwdSm90ILi2EN4cute5tupleIJNS5_1CILi1EEES8_S8_EEENS6_IJNS7_ILi64EEESA_SA_EEELi512ENS_10bfloat16_tEfNS_4arch4Sm90ELb1ELb0ELb0ELb1ELb0ELb1ELb1ELb0ELb0ELb1ELb1ELb0EEENS1_21CollectiveEpilogueFwdINS6_IJSA_NS7_ILi512EEESA_EEES9_SC_SE_Li256ELb1ELb1ELb1ELb0EEENS1_36VarlenDynamicPersistentTileSchedulerILi64ELi64ELi256ELi128ELb1ELb1ELb1ELb1ELb1ELb1EEEEEEEEEvNT_6ParamsE,(.L_x_71 - _ZN7cutlass13device_kernelIN5flash11enable_sm90INS1_16FlashAttnFwdSm90INS1_25CollectiveMainloopFwdSm90ILi2EN4cute5tupleIJNS5_1CILi1EEES8_S8_EEENS6_IJNS7_ILi64EEESA_SA_EEELi512ENS_10bfloat16_tEfNS_4arch4Sm90ELb1ELb0ELb0ELb1ELb0ELb1ELb1ELb0ELb0ELb1ELb1ELb0EEENS1_21CollectiveEpilogueFwdINS6_IJSA_NS7_ILi512EEESA_EEES9_SC_SE_Li256ELb1ELb1ELb1ELb0EEENS1_36VarlenDynamicPersistentTileSchedulerILi64ELi64ELi256ELi128ELb1ELb1ELb1ELb1ELb1ELb1EEEEEEEEEvNT_6ParamsE)
        .other          _ZN7cutlass13device_kernelIN5flash11enable_sm90INS1_16FlashAttnFwdSm90INS1_25CollectiveMainloopFwdSm90ILi2EN4cute5tupleIJNS5_1CILi1EEES8_S8_EEENS6_IJNS7_ILi64EEESA_SA_EEELi512ENS_10bfloat16_tEfNS_4arch4Sm90ELb1ELb0ELb0ELb1ELb0ELb1ELb1ELb0ELb0ELb1ELb1ELb0EEENS1_21CollectiveEpilogueFwdINS6_IJSA_NS7_ILi512EEESA_EEES9_SC_SE_Li256ELb1ELb1ELb1ELb0EEENS1_36VarlenDynamicPersistentTileSchedulerILi64ELi64ELi256ELi128ELb1ELb1ELb1ELb1ELb1ELb1EEEEEEEEEvNT_6ParamsE,@"STO_CUDA_ENTRY STV_DEFAULT"
_ZN7cutlass13device_kernelIN5flash11enable_sm90INS1_16FlashAttnFwdSm90INS1_25CollectiveMainloopFwdSm90ILi2EN4cute5tupleIJNS5_1CILi1EEES8_S8_EEENS6_IJNS7_ILi64EEESA_SA_EEELi512ENS_10bfloat16_tEfNS_4arch4Sm90ELb1ELb0ELb0ELb1ELb0ELb1ELb1ELb0ELb0ELb1ELb1ELb0EEENS1_21CollectiveEpilogueFwdINS6_IJSA_NS7_ILi512EEESA_EEES9_SC_SE_Li256ELb1ELb1ELb1ELb0EEENS1_36VarlenDynamicPersistentTileSchedulerILi64ELi64ELi256ELi128ELb1ELb1ELb1ELb1ELb1ELb1EEEEEEEEEvNT_6ParamsE:
[----:B------:R-:W-:Y:S01]  /*0000*/  LDC R1, c[0x0][0x37c] ;  /* 0x0000df00ff017b82 */ /* 0x000fe20000000800 */
[----:B------:R-:W-:Y:S05]  /*0010*/  EXIT ;  /* 0x000000000000794d */ /* 0x000fea0003800000 */
.L_x_26:
        /* <DEDUP_REMOVED lines=14> */
.L_x_71:


//--------------------- .text._ZN7cutlass13device_kernelIN5flash11enable_sm90INS1_16FlashAttnFwdSm90INS1_25CollectiveMainloopFwdSm90ILi2EN4cute5tupleIJNS5_1CILi1EEES8_S8_EEENS6_IJNS7_ILi128EEENS7_ILi96EEENS7_ILi64EEEEEELi256ENS_10bfloat16_tEfNS_4arch4Sm90ELb0ELb0ELb0ELb0ELb0ELb0ELb0ELb1ELb0ELb1ELb1ELb0EEENS1_21CollectiveEpilogueFwdINS6_IJSA_NS7_ILi256EEESB_EEES9_SE_SG_Li256ELb0ELb1ELb1ELb0EEENS1_19SingleTileSchedulerILb0ELb1ELb1ELi128EEEEEEEEEvNT_6ParamsE --------------------------
	.section	.text._ZN7cutlass13device_kernelIN5flash11enable_sm90INS1_16FlashAttnFwdSm90INS1_25CollectiveMainloopFwdSm90ILi2EN4cute5tupleIJNS5_1CILi1EEES8_S8_EEENS6_IJNS7_ILi128EEENS7_ILi96EEENS7_ILi64EEEEEELi256ENS_10bfloat16_tEfNS_4arch4Sm90ELb0ELb0ELb0ELb0ELb0ELb0ELb0ELb1ELb0ELb1ELb1ELb0EEENS1_21CollectiveEpilogueFwdINS6_IJSA_NS7_ILi256EEESB_EEES9_SE_SG_Li256ELb0ELb1ELb1ELb0EEENS1_19SingleTileSchedulerILb0ELb1ELb1ELi128EEEEEEEEEvNT_6ParamsE,"ax",@progbits
	.align	128
.text._ZN7cutlass13device_kernelIN5flash11enable_sm90INS1_16FlashAttnFwdSm90INS1_25CollectiveMainloopFwdSm90ILi2EN4cute5tupleIJNS5_1CILi1EEES8_S8_EEENS6_IJNS7_ILi128EEENS7_ILi96EEENS7_ILi64EEEEEELi256ENS_10bfloat16_tEfNS_4arch4Sm90ELb0ELb0ELb0ELb0ELb0ELb0ELb0ELb1ELb0ELb1ELb1ELb0EEENS1_21CollectiveEpilogueFwdINS6_IJSA_NS7_ILi256EEESB_EEES9_SE_SG_Li256ELb0ELb1ELb1ELb0EEENS1_19SingleTileSchedulerILb0ELb1ELb1ELi128EEEEEEEEEvNT_6ParamsE:
        .type           _ZN7cutlass13device_kernelIN5flash11enable_sm90INS1_16FlashAttnFwdSm90INS1_25CollectiveMainloopFwdSm90ILi2EN4cute5tupleIJNS5_1CILi1EEES8_S8_EEENS6_IJNS7_ILi128EEENS7_ILi96EEENS7_ILi64EEEEEELi256ENS_10bfloat16_tEfNS_4arch4Sm90ELb0ELb0ELb0ELb0ELb0ELb0ELb0ELb1ELb0ELb1ELb1ELb0EEENS1_21CollectiveEpilogueFwdINS6_IJSA_NS7_ILi256EEESB_EEES9_SE_SG_Li256ELb0ELb1ELb1ELb0EEENS1_19SingleTileSchedulerILb0ELb1ELb1ELi128EEEEEEEEEvNT_6ParamsE,@function
        .size           _ZN7cutlass13device_kernelIN5flash11enable_sm90INS1_16FlashAttnFwdSm90INS1_25CollectiveMainloopFwdSm90ILi2EN4cute5tupleIJNS5_1CILi1EEES8_S8_EEENS6_IJNS7_ILi128EEENS7_ILi96EEENS7_ILi64EEEEEELi256ENS_10bfloat16_tEfNS_4arch4Sm90ELb0ELb0ELb0ELb0ELb0ELb0ELb0ELb1ELb0ELb1ELb1ELb0EEENS1_21CollectiveEpilogueFwdINS6_IJSA_NS7_ILi256EEESB_EEES9_SE_SG_Li256ELb0ELb1ELb1ELb0EEENS1_19SingleTileSchedulerILb0ELb1ELb1ELi128EEEEEEEEEvNT_6ParamsE,(.L_x_72 - _ZN7cutlass13device_kernelIN5flash11enable_sm90INS1_16FlashAttnFwdSm90INS1_25CollectiveMainloopFwdSm90ILi2EN4cute5tupleIJNS5_1CILi1EEES8_S8_EEENS6_IJNS7_ILi128EEENS7_ILi96EEENS7_ILi64EEEEEELi256ENS_10bfloat16_tEfNS_4arch4Sm90ELb0ELb0ELb0ELb0ELb0ELb0ELb0ELb1ELb0ELb1ELb1ELb0EEENS1_21CollectiveEpilogueFwdINS6_IJSA_NS7_ILi256EEESB_EEES9_SE_SG_Li256ELb0ELb1ELb1ELb0EEENS1_19SingleTileSchedulerILb0ELb1ELb1ELi128EEEEEEEEEvNT_6ParamsE)
        .other          _ZN7cutlass13device_kernelIN5flash11enable_sm90INS1_16FlashAttnFwdSm90INS1_25CollectiveMainloopFwdSm90ILi2EN4cute5tupleIJNS5_1CILi1EEES8_S8_EEENS6_IJNS7_ILi128EEENS7_ILi96EEENS7_ILi64EEEEEELi256ENS_10bfloat16_tEfNS_4arch4Sm90ELb0ELb0ELb0ELb0ELb0ELb0ELb0ELb1ELb0ELb1ELb1ELb0EEENS1_21CollectiveEpilogueFwdINS6_IJSA_NS7_ILi256EEESB_EEES9_SE_SG_Li256ELb0ELb1ELb1ELb0EEENS1_19SingleTileSchedulerILb0ELb1ELb1ELi128EEEEEEEEEvNT_6ParamsE,@"STO_CUDA_ENTRY STV_DEFAULT"
_ZN7cutlass13device_kernelIN5flash11enable_sm90INS1_16FlashAttnFwdSm90INS1_25CollectiveMainloopFwdSm90ILi2EN4cute5tupleIJNS5_1CILi1EEES8_S8_EEENS6_IJNS7_ILi128EEENS7_ILi96EEENS7_ILi64EEEEEELi256ENS_10bfloat16_tEfNS_4arch4Sm90ELb0ELb0ELb0ELb0ELb0ELb0ELb0ELb1ELb0ELb1ELb1ELb0EEENS1_21CollectiveEpilogueFwdINS6_IJSA_NS7_ILi256EEESB_EEES9_SE_SG_Li256ELb0ELb1ELb1ELb0EEENS1_19SingleTileSchedulerILb0ELb1ELb1ELi128EEEEEEEEEvNT_6ParamsE:
[----:B------:R-:W-:Y:S01]  /*0000*/  LDC R1, c[0x0][0x37c] ;  /* 0x0000df00ff017b82 */ /* 0x000fe20000000800 */
[----:B------:R-:W-:Y:S05]  /*0010*/  EXIT ;  /* 0x000000000000794d */ /* 0x000fea0003800000 */
.L_x_27:
        /* <DEDUP_REMOVED lines=14> */
.L_x_72:


//--------------------- .text._ZN7cutlass13device_kernelIN5flash11enable_sm90INS1_16FlashAttnFwdSm90INS1_25CollectiveMainloopFwdSm90ILi2EN4cute5tupleIJNS5_1CILi1EEES8_S8_EEENS6_IJNS7_ILi128EEENS7_ILi96EEENS7_ILi64EEEEEELi256ENS_10bfloat16_tEfNS_4arch4Sm90ELb0ELb0ELb0ELb0ELb0ELb0ELb1ELb1ELb0ELb1ELb1ELb0EEENS1_21CollectiveEpilogueFwdINS6_IJSA_NS7_ILi256EEESB_EEES9_SE_SG_Li256ELb0ELb1ELb1ELb0EEENS1_19SingleTileSchedulerILb0ELb1ELb1ELi128EEEEEEEEEvNT_6ParamsE --------------------------
	.section	.text._ZN7cutlass13device_kernelIN5flash11enable_sm90INS1_16FlashAttnFwdSm90INS1_25CollectiveMainloopFwdSm90ILi2EN4cute5tupleIJNS5_1CILi1EEES8_S8_EEENS6_IJNS7_ILi128EEENS7_ILi96EEENS7_ILi64EEEEEELi256ENS_10bfloat16_tEfNS_4arch4Sm90ELb0ELb0ELb0ELb0ELb0ELb0ELb1ELb1ELb0ELb1ELb1ELb0EEENS1_21CollectiveEpilogueFwdINS6_IJSA_NS7_ILi256EEESB_EEES9_SE_SG_Li256ELb0ELb1ELb1ELb0EEENS1_19SingleTileSchedulerILb0ELb1ELb1ELi128EEEEEEEEEvNT_6ParamsE,"ax",@progbits
	.align	128
.text._ZN7cutlass13device_kernelIN5flash11enable_sm90INS1_16FlashAttnFwdSm90INS1_25CollectiveMainloopFwdSm90ILi2EN4cute5tupleIJNS5_1CILi1EEES8_S8_EEENS6_IJNS7_ILi128EEENS7_ILi96EEENS7_ILi64EEEEEELi256ENS_10bfloat16_tEfNS_4arch4Sm90ELb0ELb0ELb0ELb0ELb0ELb0ELb1ELb1ELb0ELb1ELb1ELb0EEENS1_21CollectiveEpilogueFwdINS6_IJSA_NS7_ILi256EEESB_EEES9_SE_SG_Li256ELb0ELb1ELb1ELb0EEENS1_19SingleTileSchedulerILb0ELb1ELb1ELi128EEEEEEEEEvNT_6ParamsE:
        .type           _ZN7cutlass13device_kernelIN5flash11enable_sm90INS1_16FlashAttnFwdSm90INS1_25CollectiveMainloopFwdSm90ILi2EN4cute5tupleIJNS5_1CILi1EEES8_S8_EEENS6_IJNS7_ILi128EEENS7_ILi96EEENS7_ILi64EEEEEELi256ENS_10bfloat16_tEfNS_4arch4Sm90ELb0ELb0ELb0ELb0ELb0ELb0ELb1ELb1ELb0ELb1ELb1ELb0EEENS1_21CollectiveEpilogueFwdINS6_IJSA_NS7_ILi256EEESB_EEES9_SE_SG_Li256ELb0ELb1ELb1ELb0EEENS1_19SingleTileSchedulerILb0ELb1ELb1ELi128EEEEEEEEEvNT_6ParamsE,@function
        .size           _ZN7cutlass13device_kernelIN5flash11enable_sm90INS1_16FlashAttnFwdSm90INS1_25CollectiveMainloopFwdSm90ILi2EN4cute5tupleIJNS5_1CILi1EEES8_S8_EEENS6_IJNS7_ILi128EEENS7_ILi96EEENS7_ILi64EEEEEELi256ENS_10bfloat16_tEfNS_4arch4Sm90ELb0ELb0ELb0ELb0ELb0ELb0ELb1ELb1ELb0ELb1ELb1ELb0EEENS1_21CollectiveEpilogueFwdINS6_IJSA_NS7_ILi256EEESB_EEES9_SE_SG_Li256ELb0ELb1ELb1ELb0EEENS1_19SingleTileSchedulerILb0ELb1ELb1ELi128EEEEEEEEEvNT_6ParamsE,(.L_x_73 - _ZN7cutlass13device_kernelIN5flash11enable_sm90INS1_16FlashAttnFwdSm90INS1_25CollectiveMainloopFwdSm90ILi2EN4cute5tupleIJNS5_1CILi1EEES8_S8_EEENS6_IJNS7_ILi128EEENS7_ILi96EEENS7_ILi64EEEEEELi256ENS_10bfloat16_tEfNS_4arch4Sm90ELb0ELb0ELb0ELb0ELb0ELb0ELb1ELb1ELb0ELb1ELb1ELb0EEENS1_21CollectiveEpilogueFwdINS6_IJSA_NS7_ILi256EEESB_EEES9_SE_SG_Li256ELb0ELb1ELb1ELb0EEENS1_19SingleTileSchedulerILb0ELb1ELb1ELi128EEEEEEEEEvNT_6ParamsE)
        .other          _ZN7cutlass13device_kernelIN5flash11enable_sm90INS1_16FlashAttnFwdSm90INS1_25CollectiveMainloopFwdSm90ILi2EN4cute5tupleIJNS5_1CILi1EEES8_S8_EEENS6_IJNS7_ILi128EEENS7_ILi96EEENS7_ILi64EEEEEELi256ENS_10bfloat16_tEfNS_4arch4Sm90ELb0ELb0ELb0ELb0ELb0ELb0ELb1ELb1ELb0ELb1ELb1ELb0EEENS1_21CollectiveEpilogueFwdINS6_IJSA_NS7_ILi256EEESB_EEES9_SE_SG_Li256ELb0ELb1ELb1ELb0EEENS1_19SingleTileSchedulerILb0ELb1ELb1ELi128EEEEEEEEEvNT_6ParamsE,@"STO_CUDA_ENTRY STV_DEFAULT"
_ZN7cutlass13device_kernelIN5flash11enable_sm90INS1_16FlashAttnFwdSm90INS1_25CollectiveMainloopFwdSm90ILi2EN4cute5tupleIJNS5_1CILi1EEES8_S8_EEENS6_IJNS7_ILi128EEENS7_ILi96EEENS7_ILi64EEEEEELi256ENS_10bfloat16_tEfNS_4arch4Sm90ELb0ELb0ELb0ELb0ELb0ELb0ELb1ELb1ELb0ELb1ELb1ELb0EEENS1_21CollectiveEpilogueFwdINS6_IJSA_NS7_ILi256EEESB_EEES9_SE_SG_Li256ELb0ELb1ELb1ELb0EEENS1_19SingleTileSchedulerILb0ELb1ELb1ELi128EEEEEEEEEvNT_6ParamsE:
[----:B------:R-:W-:Y:S01]  /*0000*/  LDC R1, c[0x0][0x37c] ;  /* 0x0000df00ff017b82 */ /* 0x000fe20000000800 */
[----:B------:R-:W-:Y:S05]  /*0010*/  EXIT ;  /* 0x000000000000794d */ /* 0x000fea0003800000 */
.L_x_28:
        /* <DEDUP_REMOVED lines=14> */
.L_x_73:


//--------------------- .text._ZN7cutlass13device_kernelIN5flash11enable_sm90INS1_16FlashAttnFwdSm90INS1_25CollectiveMainloopFwdSm90ILi2EN4cute5tupleIJNS5_1CILi1EEES8_S8_EEENS6_IJNS7_ILi128EEENS7_ILi96EEENS7_ILi64EEEEEELi256ENS_10bfloat16_tEfNS_4arch4Sm90ELb0ELb0ELb0ELb1ELb0ELb0ELb0ELb1ELb0ELb1ELb1ELb0EEENS1_21CollectiveEpilogueFwdINS6_IJSA_NS7_ILi256EEESB_EEES9_SE_SG_Li256ELb1ELb1ELb1ELb0EEENS1_36VarlenDynamicPersistentTileSchedulerILi128ELi96ELi256ELi128ELb1ELb1ELb1ELb0ELb1ELb1EEEEEEEEEvNT_6ParamsE --------------------------
	.section	.text._ZN7cutlass13device_kernelIN5flash11enable_sm90INS1_16FlashAttnFwdSm90INS1_25CollectiveMainloopFwdSm90ILi2EN4cute5tupleIJNS5_1CILi1EEES8_S8_EEENS6_IJNS7_ILi128EEENS7_ILi96EEENS7_ILi64EEEEEELi256ENS_10bfloat16_tEfNS_4arch4Sm90ELb0ELb0ELb0ELb1ELb0ELb0ELb0ELb1ELb0ELb1ELb1ELb0EEENS1_21CollectiveEpilogueFwdINS6_IJSA_NS7_ILi256EEESB_EEES9_SE_SG_Li256ELb1ELb1ELb1ELb0EEENS1_36VarlenDynamicPersistentTileSchedulerILi128ELi96ELi256ELi128ELb1ELb1ELb1ELb0ELb1ELb1EEEEEEEEEvNT_6ParamsE,"ax",@progbits
	.align	128
.text._ZN7cutlass13device_kernelIN5flash11enable_sm90INS1_16FlashAttnFwdSm90INS1_25CollectiveMainloopFwdSm90ILi2EN4cute5tupleIJNS5_1CILi1EEES8_S8_EEENS6_IJNS7_ILi128EEENS7_ILi96EEENS7_ILi64EEEEEELi256ENS_10bfloat16_tEfNS_4arch4Sm90ELb0ELb0ELb0ELb1ELb0ELb0ELb0ELb1ELb0ELb1ELb1ELb0EEENS1_21CollectiveEpilogueFwdINS6_IJSA_NS7_ILi256EEESB_EEES9_SE_SG_Li256ELb1ELb1ELb1ELb0EEENS1_36VarlenDynamicPersistentTileSchedulerILi128ELi96ELi256ELi128ELb1ELb1ELb1ELb0ELb1ELb1EEEEEEEEEvNT_6ParamsE:
        .type           _ZN7cutlass13device_kernelIN5flash11enable_sm90INS1_16FlashAttnFwdSm90INS1_25CollectiveMainloopFwdSm90ILi2EN4cute5tupleIJNS5_1CILi1EEES8_S8_EEENS6_IJNS7_ILi128EEENS7_ILi96EEENS7_ILi64EEEEEELi256ENS_10bfloat16_tEfNS_4arch4Sm90ELb0ELb0ELb0ELb1ELb0ELb0ELb0ELb1ELb0ELb1ELb1ELb0EEENS1_21CollectiveEpilogueFwdINS6_IJSA_NS7_ILi256EEESB_EEES9_SE_SG_Li256ELb1ELb1ELb1ELb0EEENS1_36VarlenDynamicPersistentTileSchedulerILi128ELi96ELi256ELi128ELb1ELb1ELb1ELb0ELb1ELb1EEEEEEEEEvNT_6ParamsE,@function
        .size           _ZN7cutlass13device_kernelIN5flash11enable_sm90INS1_16FlashAttnFwdSm90INS1_25CollectiveMainloopFwdSm90ILi2EN4cute5tupleIJNS5_1CILi1EEES8_S8_EEENS6_IJNS7_ILi128EEENS7_ILi96EEENS7_ILi64EEEEEELi256ENS_10bfloat16_tEfNS_4arch4Sm90ELb0ELb0ELb0ELb1ELb0ELb0ELb0ELb1ELb0ELb1ELb1ELb0EEENS1_21CollectiveEpilogueFwdINS6_IJSA_NS7_ILi256EEESB_EEES9_SE_SG_Li256ELb1ELb1ELb1ELb0EEENS1_36VarlenDynamicPersistentTileSchedulerILi128ELi96ELi256ELi128ELb1ELb1ELb1ELb0ELb1ELb1EEEEEEEEEvNT_6ParamsE,(.L_x_74 - _ZN7cutlass13device_kernelIN5flash11enable_sm90INS1_16FlashAttnFwdSm90INS1_25CollectiveMainloopFwdSm90ILi2EN4cute5tupleIJNS5_1CILi1EEES8_S8_EEENS6_IJNS7_ILi128EEENS7_ILi96EEENS7_ILi64EEEEEELi256ENS_10bfloat16_tEfNS_4arch4Sm90ELb0ELb0ELb0ELb1ELb0ELb0ELb0ELb1ELb0ELb1ELb1ELb0EEENS1_21CollectiveEpilogueFwdINS6_IJSA_NS7_ILi256EEESB_EEES9_SE_SG_Li256ELb1ELb1ELb1ELb0EEENS1_36VarlenDynamicPersistentTileSchedulerILi128ELi96ELi256ELi128ELb1ELb1ELb1ELb0ELb1ELb1EEEEEEEEEvNT_6ParamsE)
        .other          _ZN7cutlass13device_kernelIN5flash11enable_sm90INS1_16FlashAttnFwdSm90INS1_25CollectiveMainloopFwdSm90ILi2EN4cute5tupleIJNS5_1CILi1EEES8_S8_EEENS6_IJNS7_ILi128EEENS7_ILi96EEENS7_ILi64EEEEEELi256ENS_10bfloat16_tEfNS_4arch4Sm90ELb0ELb0ELb0ELb1ELb0ELb0ELb0ELb1ELb0ELb1ELb1ELb0EEENS1_21CollectiveEpilogueFwdINS6_IJSA_NS7_ILi256EEESB_EEES9_SE_SG_Li256ELb1ELb1ELb1ELb0EEENS1_36VarlenDynamicPersistentTileSchedulerILi128ELi96ELi256ELi128ELb1ELb1ELb1ELb0ELb1ELb1EEEEEEEEEvNT_6ParamsE,@"STO_CUDA_ENTRY STV_DEFAULT"
_ZN7cutlass13device_kernelIN5flash11enable_sm90INS1_16FlashAttnFwdSm90INS1_25CollectiveMainloopFwdSm90ILi2EN4cute5tupleIJNS5_1CILi1EEES8_S8_EEENS6_IJNS7_ILi128EEENS7_ILi96EEENS7_ILi64EEEEEELi256ENS_10bfloat16_tEfNS_4arch4Sm90ELb0ELb0ELb0ELb1ELb0ELb0ELb0ELb1ELb0ELb1ELb1ELb0EEENS1_21CollectiveEpilogueFwdINS6_IJSA_NS7_ILi256EEESB_EEES9_SE_SG_Li256ELb1ELb1ELb1ELb0EEENS1_36VarlenDynamicPersistentTileSchedulerILi128ELi96ELi256ELi128ELb1ELb1ELb1ELb0ELb1ELb1EEEEEEEEEvNT_6ParamsE:
[----:B------:R-:W-:Y:S01]  /*0000*/  LDC R1, c[0x0][0x37c] ;  /* 0x0000df00ff017b82 */ /* 0x000fe20000000800 */
[----:B------:R-:W-:Y:S05]  /*0010*/  EXIT ;  /* 0x000000000000794d */ /* 0x000fea0003800000 */
.L_x_29:
        /* <DEDUP_REMOVED lines=14> */
.L_x_74:


//--------------------- .text._ZN7cutlass13device_kernelIN5flash11enable_sm90INS1_16FlashAttnFwdSm90INS1_25CollectiveMainloopFwdSm90ILi2EN4cute5tupleIJNS5_1CILi1EEES8_S8_EEENS6_IJNS7_ILi128EEENS7_ILi96EEENS7_ILi64EEEEEELi256ENS_10bfloat16_tEfNS_4arch4Sm90ELb0ELb0ELb0ELb1ELb0ELb1ELb0ELb1ELb0ELb1ELb1ELb0EEENS1_21CollectiveEpilogueFwdINS6_IJSA_NS7_ILi256EEESB_EEES9_SE_SG_Li256ELb1ELb1ELb1ELb0EEENS1_36VarlenDynamicPersistentTileSchedulerILi128ELi96ELi256ELi128ELb1ELb1ELb1ELb0ELb1ELb1EEEEEEEEEvNT_6ParamsE --------------------------
	.section	.text._ZN7cutlass13device_kernelIN5flash11enable_sm90INS1_16FlashAttnFwdSm90INS1_25CollectiveMainloopFwdSm90ILi2EN4cute5tupleIJNS5_1CILi1EEES8_S8_EEENS6_IJNS7_ILi128EEENS7_ILi96EEENS7_ILi64EEEEEELi256ENS_10bfloat16_tEfNS_4arch4Sm90ELb0ELb0ELb0ELb1ELb0ELb1ELb0ELb1ELb0ELb1ELb1ELb0EEENS1_21CollectiveEpilogueFwdINS6_IJSA_NS7_ILi256EEESB_EEES9_SE_SG_Li256ELb1ELb1ELb1ELb0EEENS1_36VarlenDynamicPersistentTileSchedulerILi128ELi96ELi256ELi128ELb1ELb1ELb1ELb0ELb1ELb1EEEEEEEEEvNT_6ParamsE,"ax",@progbits
	.align	128
.text._ZN7cutlass13device_kernelIN5flash11enable_sm90INS1_16FlashAttnFwdSm90INS1_25CollectiveMainloopFwdSm90ILi2EN4cute5tupleIJNS5_1CILi1EEES8_S8_EEENS6_IJNS7_ILi128EEENS7_ILi96EEENS7_ILi64EEEEEELi256ENS_10bfloat16_tEfNS_4arch4Sm90ELb0ELb0ELb0ELb1ELb0ELb1ELb0ELb1ELb0ELb1ELb1ELb0EEENS1_21CollectiveEpilogueFwdINS6_IJSA_NS7_ILi256EEESB_EEES9_SE_SG_Li256ELb1ELb1ELb1ELb0EEENS1_36VarlenDynamicPersistentTileSchedulerILi128ELi96ELi256ELi128ELb1ELb1ELb1ELb0ELb1ELb1EEEEEEEEEvNT_6ParamsE:
        .type           _ZN7cutlass13device_kernelIN5flash11enable_sm90INS1_16FlashAttnFwdSm90INS1_25CollectiveMainloopFwdSm90ILi2EN4cute5tupleIJNS5_1CILi1EEES8_S8_EEENS6_IJNS7_ILi128EEENS7_ILi96EEENS7_ILi64EEEEEELi256ENS_10bfloat16_tEfNS_4arch4Sm90ELb0ELb0ELb0ELb1ELb0ELb1ELb0ELb1ELb0ELb1ELb1ELb0EEENS1_21CollectiveEpilogueFwdINS6_IJSA_NS7_ILi256EEESB_EEES9_SE_SG_Li256ELb1ELb1ELb1ELb0EEENS1_36VarlenDynamicPersistentTileSchedulerILi128ELi96ELi256ELi128ELb1ELb1ELb1ELb0ELb1ELb1EEEEEEEEEvNT_6ParamsE,@function
        .size           _ZN7cutlass13device_kernelIN5flash11enable_sm90INS1_16FlashAttnFwdSm90INS1_25CollectiveMainloopFwdSm90ILi2EN4cute5tupleIJNS5_1CILi1EEES8_S8_EEENS6_IJNS7_ILi128EEENS7_ILi96EEENS7_ILi64EEEEEELi256ENS_10bfloat16_tEfNS_4arch4Sm90ELb0ELb0ELb0ELb1ELb0ELb1ELb0ELb1ELb0ELb1ELb1ELb0EEENS1_21CollectiveEpilogueFwdINS6_IJSA_NS7_ILi256EEESB_EEES9_SE_SG_Li256ELb1ELb1ELb1ELb0EEENS1_36VarlenDynamicPersistentTileSchedulerILi128ELi96ELi256ELi128ELb1ELb1ELb1ELb0ELb1ELb1EEEEEEEEEvNT_6ParamsE,(.L_x_75 - _ZN7cutlass13device_kernelIN5flash11enable_sm90INS1_16FlashAttnFwdSm90INS1_25CollectiveMainloopFwdSm90ILi2EN4cute5tupleIJNS5_1CILi1EEES8_S8_EEENS6_IJNS7_ILi128EEENS7_ILi96EEENS7_ILi64EEEEEELi256ENS_10bfloat16_tEfNS_4arch4Sm90ELb0ELb0ELb0ELb1ELb0ELb1ELb0ELb1ELb0ELb1ELb1ELb0EEENS1_21CollectiveEpilogueFwdINS6_IJSA_NS7_ILi256EEESB_EEES9_SE_SG_Li256ELb1ELb1ELb1ELb0EEENS1_36VarlenDynamicPersistentTileSchedulerILi128ELi96ELi256ELi128ELb1ELb1ELb1ELb0ELb1ELb1EEEEEEEEEvNT_6ParamsE)
        .other          _ZN7cutlass13device_kernelIN5flash11enable_sm90INS1_16FlashAttnFwdSm90INS1_25CollectiveMainloopFwdSm90ILi2EN4cute5tupleIJNS5_1CILi1EEES8_S8_EEENS6_IJNS7_ILi128EEENS7_ILi96EEENS7_ILi64EEEEEELi256ENS_10bfloat16_tEfNS_4arch4Sm90ELb0ELb0ELb0ELb1ELb0ELb1ELb0ELb1ELb0ELb1ELb1ELb0EEENS1_21CollectiveEpilogueFwdINS6_IJSA_NS7_ILi256EEESB_EEES9_SE_SG_Li256ELb1ELb1ELb1ELb0EEENS1_36VarlenDynamicPersistentTileSchedulerILi128ELi96ELi256ELi128ELb1ELb1ELb1ELb0ELb1ELb1EEEEEEEEEvNT_6ParamsE,@"STO_CUDA_ENTRY STV_DEFAULT"
_ZN7cutlass13device_kernelIN5flash11enable_sm90INS1_16FlashAttnFwdSm90INS1_25CollectiveMainloopFwdSm90ILi2EN4cute5tupleIJNS5_1CILi1EEES8_S8_EEENS6_IJNS7_ILi128EEENS7_ILi96EEENS7_ILi64EEEEEELi256ENS_10bfloat16_tEfNS_4arch4Sm90ELb0ELb0ELb0ELb1ELb0ELb1ELb0ELb1ELb0ELb1ELb1ELb0EEENS1_21CollectiveEpilogueFwdINS6_IJSA_NS7_ILi256EEESB_EEES9_SE_SG_Li256ELb1ELb1ELb1ELb0EEENS1_36VarlenDynamicPersistentTileSchedulerILi128ELi96ELi256ELi128ELb1ELb1ELb1ELb0ELb1ELb1EEEEEEEEEvNT_6ParamsE:
[----:B------:R-:W-:Y:S01]  /*0000*/  LDC R1, c[0x0][0x37c] ;  /* 0x0000df00ff017b82 */ /* 0x000fe20000000800 */
[----:B------:R-:W-:Y:S05]  /*0010*/  EXIT ;  /* 0x000000000000794d */ /* 0x000fea0003800000 */
.L_x_30:
        /* <DEDUP_REMOVED lines=14> */
.L_x_75:


//--------------------- .text._ZN7cutlass13device_kernelIN5flash11enable_sm90INS1_16FlashAttnFwdSm90INS1_25CollectiveMainloopFwdSm90ILi2EN4cute5tupleIJNS5_1CILi1EEES8_S8_EEENS6_IJNS7_ILi128EEENS7_ILi96EEENS7_ILi64EEEEEELi256ENS_10bfloat16_tEfNS_4arch4Sm90ELb0ELb0ELb0ELb1ELb0ELb0ELb1ELb1ELb0ELb1ELb1ELb0EEENS1_21CollectiveEpilogueFwdINS6_IJSA_NS7_ILi256EEESB_EEES9_SE_SG_Li256ELb1ELb1ELb1ELb0EEENS1_36VarlenDynamicPersistentTileSchedulerILi128ELi96ELi256ELi128ELb1ELb1ELb1ELb0ELb1ELb1EEEEEEEEEvNT_6ParamsE --------------------------
	.section	.text._ZN7cutlass13device_kernelIN5flash11enable_sm90INS1_16FlashAttnFwdSm90INS1_25CollectiveMainloopFwdSm90ILi2EN4cute5tupleIJNS5_1CILi1EEES8_S8_EEENS6_IJNS7_ILi128EEENS7_ILi96EEENS7_ILi64EEEEEELi256ENS_10bfloat16_tEfNS_4arch4Sm90ELb0ELb0ELb0ELb1ELb0ELb0ELb1ELb1ELb0ELb1ELb1ELb0EEENS1_21CollectiveEpilogueFwdINS6_IJSA_NS7_ILi256EEESB_EEES9_SE_SG_Li256ELb1ELb1ELb1ELb0EEENS1_36VarlenDynamicPersistentTileSchedulerILi128ELi96ELi256ELi128ELb1ELb1ELb1ELb0ELb1ELb1EEEEEEEEEvNT_6ParamsE,"ax",@progbits
	.align	128
.text._ZN7cutlass13device_kernelIN5flash11enable_sm90INS1_16FlashAttnFwdSm90INS1_25CollectiveMainloopFwdSm90ILi2EN4cute5tupleIJNS5_1CILi1EEES8_S8_EEENS6_IJNS7_ILi128EEENS7_ILi96EEENS7_ILi64EEEEEELi256ENS_10bfloat16_tEfNS_4arch4Sm90ELb0ELb0ELb0ELb1ELb0ELb0ELb1ELb1ELb0ELb1ELb1ELb0EEENS1_21CollectiveEpilogueFwdINS6_IJSA_NS7_ILi256EEESB_EEES9_SE_SG_Li256ELb1ELb1ELb1ELb0EEENS1_36VarlenDynamicPersistentTileSchedulerILi128ELi96ELi256ELi128ELb1ELb1ELb1ELb0ELb1ELb1EEEEEEEEEvNT_6ParamsE:
        .type           _ZN7cutlass13device_kernelIN5flash11enable_sm90INS1_16FlashAttnFwdSm90INS1_25CollectiveMainloopFwdSm90ILi2EN4cute5tupleIJNS5_1CILi1EEES8_S8_EEENS6_IJNS7_ILi128EEENS7_ILi96EEENS7_ILi64EEEEEELi256ENS_10bfloat16_tEfNS_4arch4Sm90ELb0ELb0ELb0ELb1ELb0ELb0ELb1ELb1ELb0ELb1ELb1ELb0EEENS1_21CollectiveEpilogueFwdINS6_IJSA_NS7_ILi256EEESB_EEES9_SE_SG_Li256ELb1ELb1ELb1ELb0EEENS1_36VarlenDynamicPersistentTileSchedulerILi128ELi96ELi256ELi128ELb1ELb1ELb1ELb0ELb1ELb1EEEEEEEEEvNT_6ParamsE,@function
        .size           _ZN7cutlass13device_kernelIN5flash11enable_sm90INS1_16FlashAttnFwdSm90INS1_25CollectiveMainloopFwdSm90ILi2EN4cute5tupleIJNS5_1CILi1EEES8_S8_EEENS6_IJNS7_ILi128EEENS7_ILi96EEENS7_ILi64EEEEEELi256ENS_10bfloat16_tEfNS_4arch4Sm90ELb0ELb0ELb0ELb1ELb0ELb0ELb1ELb1ELb0ELb1ELb1ELb0EEENS1_21CollectiveEpilogueFwdINS6_IJSA_NS7_ILi256EEESB_EEES9_SE_SG_Li256ELb1ELb1ELb1ELb0EEENS1_36VarlenDynamicPersistentTileSchedulerILi128ELi96ELi256ELi128ELb1ELb1ELb1ELb0ELb1ELb1EEEEEEEEEvNT_6ParamsE,(.L_x_76 - _ZN7cutlass13device_kernelIN5flash11enable_sm90INS1_16FlashAttnFwdSm90INS1_25CollectiveMainloopFwdSm90ILi2EN4cute5tupleIJNS5_1CILi1EEES8_S8_EEENS6_IJNS7_ILi128EEENS7_ILi96EEENS7_ILi64EEEEEELi256ENS_10bfloat16_tEfNS_4arch4Sm90ELb0ELb0ELb0ELb1ELb0ELb0ELb1ELb1ELb0ELb1ELb1ELb0EEENS1_21CollectiveEpilogueFwdINS6_IJSA_NS7_ILi256EEESB_EEES9_SE_SG_Li256ELb1ELb1ELb1ELb0EEENS1_36VarlenDynamicPersistentTileSchedulerILi128ELi96ELi256ELi128ELb1ELb1ELb1ELb0ELb1ELb1EEEEEEEEEvNT_6ParamsE)
        .other          _ZN7cutlass13device_kernelIN5flash11enable_sm90INS1_16FlashAttnFwdSm90INS1_25CollectiveMainloopFwdSm90ILi2EN4cute5tupleIJNS5_1CILi1EEES8_S8_EEENS6_IJNS7_ILi128EEENS7_ILi96EEENS7_ILi64EEEEEELi256ENS_10bfloat16_tEfNS_4arch4Sm90ELb0ELb0ELb0ELb1ELb0ELb0ELb1ELb1ELb0ELb1ELb1ELb0EEENS1_21CollectiveEpilogueFwdINS6_IJSA_NS7_ILi256EEESB_EEES9_SE_SG_Li256ELb1ELb1ELb1ELb0EEENS1_36VarlenDynamicPersistentTileSchedulerILi128ELi96ELi256ELi128ELb1ELb1ELb1ELb0ELb1ELb1EEEEEEEEEvNT_6ParamsE,@"STO_CUDA_ENTRY STV_DEFAULT"
_ZN7cutlass13device_kernelIN5flash11enable_sm90INS1_16FlashAttnFwdSm90INS1_25CollectiveMainloopFwdSm90ILi2EN4cute5tupleIJNS5_1CILi1EEES8_S8_EEENS6_IJNS7_ILi128EEENS7_ILi96EEENS7_ILi64EEEEEELi256ENS_10bfloat16_tEfNS_4arch4Sm90ELb0ELb0ELb0ELb1ELb0ELb0ELb1ELb1ELb0ELb1ELb1ELb0EEENS1_21CollectiveEpilogueFwdINS6_IJSA_NS7_ILi256EEESB_EEES9_SE_SG_Li256ELb1ELb1ELb1ELb0EEENS1_36VarlenDynamicPersistentTileSchedulerILi128ELi96ELi256ELi128ELb1ELb1ELb1ELb0ELb1ELb1EEEEEEEEEvNT_6ParamsE:
[----:B------:R-:W-:Y:S01]  /*0000*/  LDC R1, c[0x0][0x37c] ;  /* 0x0000df00ff017b82 */ /* 0x000fe20000000800 */
[----:B------:R-:W-:Y:S05]  /*0010*/  EXIT ;  /* 0x000000000000794d */ /* 0x000fea0003800000 */
.L_x_31:
        /* <DEDUP_REMOVED lines=14> */
.L_x_76:


//--------------------- .text._ZN7cutlass13device_kernelIN5flash11enable_sm90INS1_16FlashAttnFwdSm90INS1_25CollectiveMainloopFwdSm90ILi2EN4cute5tupleIJNS5_1CILi1EEES8_S8_EEENS6_IJNS7_ILi128EEENS7_ILi96EEENS7_ILi64EEEEEELi256ENS_10bfloat16_tEfNS_4arch4Sm90ELb0ELb0ELb0ELb1ELb0ELb1ELb1ELb1ELb0ELb1ELb1ELb0EEENS1_21CollectiveEpilogueFwdINS6_IJSA_NS7_ILi256EEESB_EEES9_SE_SG_Li256ELb1ELb1ELb1ELb0EEENS1_36VarlenDynamicPersistentTileSchedulerILi128ELi96ELi256ELi128ELb1ELb1ELb1ELb0ELb1ELb1EEEEEEEEEvNT_6ParamsE --------------------------
	.section	.text._ZN7cutlass13device_kernelIN5flash11enable_sm90INS1_16FlashAttnFwdSm90INS1_25CollectiveMainloopFwdSm90ILi2EN4cute5tupleIJNS5_1CILi1EEES8_S8_EEENS6_IJNS7_ILi128EEENS7_ILi96EEENS7_ILi64EEEEEELi256ENS_10bfloat16_tEfNS_4arch4Sm90ELb0ELb0ELb0ELb1ELb0ELb1ELb1ELb1ELb0ELb1ELb1ELb0EEENS1_21CollectiveEpilogueFwdINS6_IJSA_NS7_ILi256EEESB_EEES9_SE_SG_Li256ELb1ELb1ELb1ELb0EEENS1_36VarlenDynamicPersistentTileSchedulerILi128ELi96ELi256ELi128ELb1ELb1ELb1ELb0ELb1ELb1EEEEEEEEEvNT_6ParamsE,"ax",@progbits
	.align	128
.text._ZN7cutlass13device_kernelIN5flash11enable_sm90INS1_16FlashAttnFwdSm90INS1_25CollectiveMainloopFwdSm90ILi2EN4cute5tupleIJNS5_1CILi1EEES8_S8_EEENS6_IJNS7_ILi128EEENS7_ILi96EEENS7_ILi64EEEEEELi256ENS_10bfloat16_tEfNS_4arch4Sm90ELb0ELb0ELb0ELb1ELb0ELb1ELb1ELb1ELb0ELb1ELb1ELb0EEENS1_21CollectiveEpilogueFwdINS6_IJSA_NS7_ILi256EEESB_EEES9_SE_SG_Li256ELb1ELb1ELb1ELb0EEENS1_36VarlenDynamicPersistentTileSchedulerILi128ELi96ELi256ELi128ELb1ELb1ELb1ELb0ELb1ELb1EEEEEEEEEvNT_6ParamsE:
        .type           _ZN7cutlass13device_kernelIN5flash11enable_sm90INS1_16FlashAttnFwdSm90INS1_25CollectiveMainloopFwdSm90ILi2EN4cute5tupleIJNS5_1CILi1EEES8_S8_EEENS6_IJNS7_ILi128EEENS7_ILi96EEENS7_ILi64EEEEEELi256ENS_10bfloat16_tEfNS_4arch4Sm90ELb0ELb0ELb0ELb1ELb0ELb1ELb1ELb1ELb0ELb1ELb1ELb0EEENS1_21CollectiveEpilogueFwdINS6_IJSA_NS7_ILi256EEESB_EEES9_SE_SG_Li256ELb1ELb1ELb1ELb0EEENS1_36VarlenDynamicPersistentTileSchedulerILi128ELi96ELi256ELi128ELb1ELb1ELb1ELb0ELb1ELb1EEEEEEEEEvNT_6ParamsE,@function
        .size           _ZN7cutlass13device_kernelIN5flash11enable_sm90INS1_16FlashAttnFwdSm90INS1_25CollectiveMainloopFwdSm90ILi2EN4cute5tupleIJNS5_1CILi1EEES8_S8_EEENS6_IJNS7_ILi128EEENS7_ILi96EEENS7_ILi64EEEEEELi256ENS_10bfloat16_tEfNS_4arch4Sm90ELb0ELb0ELb0ELb1ELb0ELb1ELb1ELb1ELb0ELb1ELb1ELb0EEENS1_21CollectiveEpilogueFwdINS6_IJSA_NS7_ILi256EEESB_EEES9_SE_SG_Li256ELb1ELb1ELb1ELb0EEENS1_36VarlenDynamicPersistentTileSchedulerILi128ELi96ELi256ELi128ELb1ELb1ELb1ELb0ELb1ELb1EEEEEEEEEvNT_6ParamsE,(.L_x_77 - _ZN7cutlass13device_kernelIN5flash11enable_sm90INS1_16FlashAttnFwdSm90INS1_25CollectiveMainloopFwdSm90ILi2EN4cute5tupleIJNS5_1CILi1EEES8_S8_EEENS6_IJNS7_ILi128EEENS7_ILi96EEENS7_ILi64EEEEEELi256ENS_10bfloat16_tEfNS_4arch4Sm90ELb0ELb0ELb0ELb1ELb0ELb1ELb1ELb1ELb0ELb1ELb1ELb0EEENS1_21CollectiveEpilogueFwdINS6_IJSA_NS7_ILi256EEESB_EEES9_SE_SG_Li256ELb1ELb1ELb1ELb0EEENS1_36VarlenDynamicPersistentTileSchedulerILi128ELi96ELi256ELi128ELb1ELb1ELb1ELb0ELb1ELb1EEEEEEEEEvNT_6ParamsE)
        .other          _ZN7cutlass13device_kernelIN5flash11enable_sm90INS1_16FlashAttnFwdSm90INS1_25CollectiveMainloopFwdSm90ILi2EN4cute5tupleIJNS5_1CILi1EEES8_S8_EEENS6_IJNS7_ILi128EEENS7_ILi96EEENS7_ILi64EEEEEELi256ENS_10bfloat16_tEfNS_4arch4Sm90ELb0ELb0ELb0ELb1ELb0ELb1ELb1ELb1ELb0ELb1ELb1ELb0EEENS1_21CollectiveEpilogueFwdINS6_IJSA_NS7_ILi256EEESB_EEES9_SE_SG_Li256ELb1ELb1ELb1ELb0EEENS1_36VarlenDynamicPersistentTileSchedulerILi128ELi96ELi256ELi128ELb1ELb1ELb1ELb0ELb1ELb1EEEEEEEEEvNT_6ParamsE,@"STO_CUDA_ENTRY STV_DEFAULT"
_ZN7cutlass13device_kernelIN5flash11enable_sm90INS1_16FlashAttnFwdSm90INS1_25CollectiveMainloopFwdSm90ILi2EN4cute5tupleIJNS5_1CILi1EEES8_S8_EEENS6_IJNS7_ILi128EEENS7_ILi96EEENS7_ILi64EEEEEELi256ENS_10bfloat16_tEfNS_4arch4Sm90ELb0ELb0ELb0ELb1ELb0ELb1ELb1ELb1ELb0ELb1ELb1ELb0EEENS1_21CollectiveEpilogueFwdINS6_IJSA_NS7_ILi256EEESB_EEES9_SE_SG_Li256ELb1ELb1ELb1ELb0EEENS1_36VarlenDynamicPersistentTileSchedulerILi128ELi96ELi256ELi128ELb1ELb1ELb1ELb0ELb1ELb1EEEEEEEEEvNT_6ParamsE:
[----:B------:R-:W-:Y:S01]  /*0000*/  LDC R1, c[0x0][0x37c] ;  /* 0x0000df00ff017b82 */ /* 0x000fe20000000800 */
[----:B------:R-:W-:Y:S05]  /*0010*/  EXIT ;  /* 0x000000000000794d */ /* 0x000fea0003800000 */
.L_x_32:
        /* <DEDUP_REMOVED lines=14> */
.L_x_77:


//--------------------- .text._ZN7cutlass13device_kernelIN5flash11enable_sm90INS1_16FlashAttnFwdSm90INS1_25CollectiveMainloopFwdSm90ILi2EN4cute5tupleIJNS5_1CILi1EEES8_S8_EEENS6_IJNS7_ILi128EEENS7_ILi96EEENS7_ILi64EEEEEELi256ENS_10bfloat16_tEfNS_4arch4Sm90ELb0ELb1ELb0ELb0ELb0ELb0ELb0ELb1ELb0ELb1ELb1ELb0EEENS1_21CollectiveEpilogueFwdINS6_IJSA_NS7_ILi256EEESB_EEES9_SE_SG_Li256ELb0ELb1ELb1ELb0EEENS1_19SingleTileSchedulerILb0ELb1ELb1ELi128EEEEEEEEEvNT_6ParamsE --------------------------
	.section	.text._ZN7cutlass13device_kernelIN5flash11enable_sm90INS1_16FlashAttnFwdSm90INS1_25CollectiveMainloopFwdSm90ILi2EN4cute5tupleIJNS5_1CILi1EEES8_S8_EEENS6_IJNS7_ILi128EEENS7_ILi96EEENS7_ILi64EEEEEELi256ENS_10bfloat16_tEfNS_4arch4Sm90ELb0ELb1ELb0ELb0ELb0ELb0ELb0ELb1ELb0ELb1ELb1ELb0EEENS1_21CollectiveEpilogueFwdINS6_IJSA_NS7_ILi256EEESB_EEES9_SE_SG_Li256ELb0ELb1ELb1ELb0EEENS1_19SingleTileSchedulerILb0ELb1ELb1ELi128EEEEEEEEEvNT_6ParamsE,"ax",@progbits
	.align	128
.text._ZN7cutlass13device_kernelIN5flash11enable_sm90INS1_16FlashAttnFwdSm90INS1_25CollectiveMainloopFwdSm90ILi2EN4cute5tupleIJNS5_1CILi1EEES8_S8_EEENS6_IJNS7_ILi128EEENS7_ILi96EEENS7_ILi64EEEEEELi256ENS_10bfloat16_tEfNS_4arch4Sm90ELb0ELb1ELb0ELb0ELb0ELb0ELb0ELb1ELb0ELb1ELb1ELb0EEENS1_21CollectiveEpilogueFwdINS6_IJSA_NS7_ILi256EEESB_EEES9_SE_SG_Li256ELb0ELb1ELb1ELb0EEENS1_19SingleTileSchedulerILb0ELb1ELb1ELi128EEEEEEEEEvNT_6ParamsE:
        .type           _ZN7cutlass13device_kernelIN5flash11enable_sm90INS1_16FlashAttnFwdSm90INS1_25CollectiveMainloopFwdSm90ILi2EN4cute5tupleIJNS5_1CILi1EEES8_S8_EEENS6_IJNS7_ILi128EEENS7_ILi96EEENS7_ILi64EEEEEELi256ENS_10bfloat16_tEfNS_4arch4Sm90ELb0ELb1ELb0ELb0ELb0ELb0ELb0ELb1ELb0ELb1ELb1ELb0EEENS1_21CollectiveEpilogueFwdINS6_IJSA_NS7_ILi256EEESB_EEES9_SE_SG_Li256ELb0ELb1ELb1ELb0EEENS1_19SingleTileSchedulerILb0ELb1ELb1ELi128EEEEEEEEEvNT_6ParamsE,@function
        .size           _ZN7cutlass13device_kernelIN5flash11enable_sm90INS1_16FlashAttnFwdSm90INS1_25CollectiveMainloopFwdSm90ILi2EN4cute5tupleIJNS5_1CILi1EEES8_S8_EEENS6_IJNS7_ILi128EEENS7_ILi96EEENS7_ILi64EEEEEELi256ENS_10bfloat16_tEfNS_4arch4Sm90ELb0ELb1ELb0ELb0ELb0ELb0ELb0ELb1ELb0ELb1ELb1ELb0EEENS1_21CollectiveEpilogueFwdINS6_IJSA_NS7_ILi256EEESB_EEES9_SE_SG_Li256ELb0ELb1ELb1ELb0EEENS1_19SingleTileSchedulerILb0ELb1ELb1ELi128EEEEEEEEEvNT_6ParamsE,(.L_x_78 - _ZN7cutlass13device_kernelIN5flash11enable_sm90INS1_16FlashAttnFwdSm90INS1_25CollectiveMainloopFwdSm90ILi2EN4cute5tupleIJNS5_1CILi1EEES8_S8_EEENS6_IJNS7_ILi128EEENS7_ILi96EEENS7_ILi64EEEEEELi256ENS_10bfloat16_tEfNS_4arch4Sm90ELb0ELb1ELb0ELb0ELb0ELb0ELb0ELb1ELb0ELb1ELb1ELb0EEENS1_21CollectiveEpilogueFwdINS6_IJSA_NS7_ILi256EEESB_EEES9_SE_SG_Li256ELb0ELb1ELb1ELb0EEENS1_19SingleTileSchedulerILb0ELb1ELb1ELi128EEEEEEEEEvNT_6ParamsE)
        .other          _ZN7cutlass13device_kernelIN5flash11enable_sm90INS1_16FlashAttnFwdSm90INS1_25CollectiveMainloopFwdSm90ILi2EN4cute5tupleIJNS5_1CILi1EEES8_S8_EEENS6_IJNS7_ILi128EEENS7_ILi96EEENS7_ILi64EEEEEELi256ENS_10bfloat16_tEfNS_4arch4Sm90ELb0ELb1ELb0ELb0ELb0ELb0ELb0ELb1ELb0ELb1ELb1ELb0EEENS1_21CollectiveEpilogueFwdINS6_IJSA_NS7_ILi256EEESB_EEES9_SE_SG_Li256ELb0ELb1ELb1ELb0EEENS1_19SingleTileSchedulerILb0ELb1ELb1ELi128EEEEEEEEEvNT_6ParamsE,@"STO_CUDA_ENTRY STV_DEFAULT"
_ZN7cutlass13device_kernelIN5flash11enable_sm90INS1_16FlashAttnFwdSm90INS1_25CollectiveMainloopFwdSm90ILi2EN4cute5tupleIJNS5_1CILi1EEES8_S8_EEENS6_IJNS7_ILi128EEENS7_ILi96EEENS7_ILi64EEEEEELi256ENS_10bfloat16_tEfNS_4arch4Sm90ELb0ELb1ELb0ELb0ELb0ELb0ELb0ELb1ELb0ELb1ELb1ELb0EEENS1_21CollectiveEpilogueFwdINS6_IJSA_NS7_ILi256EEESB_EEES9_SE_SG_Li256ELb0ELb1ELb1ELb0EEENS1_19SingleTileSchedulerILb0ELb1ELb1ELi128EEEEEEEEEvNT_6ParamsE:
[----:B------:R-:W-:Y:S01]  /*0000*/  LDC R1, c[0x0][0x37c] ;  /* 0x0000df00ff017b82 */ /* 0x000fe20000000800 */
[----:B------:R-:W-:Y:S05]  /*0010*/  EXIT ;  /* 0x000000000000794d */ /* 0x000fea0003800000 */
.L_x_33:
        /* <DEDUP_REMOVED lines=14> */
.L_x_78:


//--------------------- .text._ZN7cutlass13device_kernelIN5flash11enable_sm90INS1_16FlashAttnFwdSm90INS1_25CollectiveMainloopFwdSm90ILi2EN4cute5tupleIJNS5_1CILi1EEES8_S8_EEENS6_IJNS7_ILi128EEENS7_ILi96EEENS7_ILi64EEEEEELi256ENS_10bfloat16_tEfNS_4arch4Sm90ELb0ELb1ELb0ELb0ELb0ELb0ELb1ELb1ELb0ELb1ELb1ELb0EEENS1_21CollectiveEpilogueFwdINS6_IJSA_NS7_ILi256EEESB_EEES9_SE_SG_Li256ELb0ELb1ELb1ELb0EEENS1_19SingleTileSchedulerILb0ELb1ELb1ELi128EEEEEEEEEvNT_6ParamsE --------------------------
	.section	.text._ZN7cutlass13device_kernelIN5flash11enable_sm90INS1_16FlashAttnFwdSm90INS1_25CollectiveMainloopFwdSm90ILi2EN4cute5tupleIJNS5_1CILi1EEES8_S8_EEENS6_IJNS7_ILi128EEENS7_ILi96EEENS7_ILi64EEEEEELi256ENS_10bfloat16_tEfNS_4arch4Sm90ELb0ELb1ELb0ELb0ELb0ELb0ELb1ELb1ELb0ELb1ELb1ELb0EEENS1_21CollectiveEpilogueFwdINS6_IJSA_NS7_ILi256EEESB_EEES9_SE_SG_Li256ELb0ELb1ELb1ELb0EEENS1_19SingleTileSchedulerILb0ELb1ELb1ELi128EEEEEEEEEvNT_6ParamsE,"ax",@progbits
	.align	128
.text._ZN7cutlass13device_kernelIN5flash11enable_sm90INS1_16FlashAttnFwdSm90INS1_25CollectiveMainloopFwdSm90ILi2EN4cute5tupleIJNS5_1CILi1EEES8_S8_EEENS6_IJNS7_ILi128EEENS7_ILi96EEENS7_ILi64EEEEEELi256ENS_10bfloat16_tEfNS_4arch4Sm90ELb0ELb1ELb0ELb0ELb0ELb0ELb1ELb1ELb0ELb1ELb1ELb0EEENS1_21CollectiveEpilogueFwdINS6_IJSA_NS7_ILi256EEESB_EEES9_SE_SG_Li256ELb0ELb1ELb1ELb0EEENS1_19SingleTileSchedulerILb0ELb1ELb1ELi128EEEEEEEEEvNT_6ParamsE:
        .type           _ZN7cutlass13device_kernelIN5flash11enable_sm90INS1_16FlashAttnFwdSm90INS1_25CollectiveMainloopFwdSm90ILi2EN4cute5tupleIJNS5_1CILi1EEES8_S8_EEENS6_IJNS7_ILi128EEENS7_ILi96EEENS7_ILi64EEEEEELi256ENS_10bfloat16_tEfNS_4arch4Sm90ELb0ELb1ELb0ELb0ELb0ELb0ELb1ELb1ELb0ELb1ELb1ELb0EEENS1_21CollectiveEpilogueFwdINS6_IJSA_NS7_ILi256EEESB_EEES9_SE_SG_Li256ELb0ELb1ELb1ELb0EEENS1_19SingleTileSchedulerILb0ELb1ELb1ELi128EEEEEEEEEvNT_6ParamsE,@function
        .size           _ZN7cutlass13device_kernelIN5flash11enable_sm90INS1_16FlashAttnFwdSm90INS1_25CollectiveMainloopFwdSm90ILi2EN4cute5tupleIJNS5_1CILi1EEES8_S8_EEENS6_IJNS7_ILi128EEENS7_ILi96EEENS7_ILi64EEEEEELi256ENS_10bfloat16_tEfNS_4arch4Sm90ELb0ELb1ELb0ELb0ELb0ELb0ELb1ELb1ELb0ELb1ELb1ELb0EEENS1_21CollectiveEpilogueFwdINS6_IJSA_NS7_ILi256EEESB_EEES9_SE_SG_Li256ELb0ELb1ELb1ELb0EEENS1_19SingleTileSchedulerILb0ELb1ELb1ELi128EEEEEEEEEvNT_6ParamsE,(.L_x_79 - _ZN7cutlass13device_kernelIN5flash11enable_sm90INS1_16FlashAttnFwdSm90INS1_25CollectiveMainloopFwdSm90ILi2EN4cute5tupleIJNS5_1CILi1EEES8_S8_EEENS6_IJNS7_ILi128EEENS7_ILi96EEENS7_ILi64EEEEEELi256ENS_10bfloat16_tEfNS_4arch4Sm90ELb0ELb1ELb0ELb0ELb0ELb0ELb1ELb1ELb0ELb1ELb1ELb0EEENS1_21CollectiveEpilogueFwdINS6_IJSA_NS7_ILi256EEESB_EEES9_SE_SG_Li256ELb0ELb1ELb1ELb0EEENS1_19SingleTileSchedulerILb0ELb1ELb1ELi128EEEEEEEEEvNT_6ParamsE)
        .other          _ZN7cutlass13device_kernelIN5flash11enable_sm90INS1_16FlashAttnFwdSm90INS1_25CollectiveMainloopFwdSm90ILi2EN4cute5tupleIJNS5_1CILi1EEES8_S8_EEENS6_IJNS7_ILi128EEENS7_ILi96EEENS7_ILi64EEEEEELi256ENS_10bfloat16_tEfNS_4arch4Sm90ELb0ELb1ELb0ELb0ELb0ELb0ELb1ELb1ELb0ELb1ELb1ELb0EEENS1_21CollectiveEpilogueFwdINS6_IJSA_NS7_ILi256EEESB_EEES9_SE_SG_Li256ELb0ELb1ELb1ELb0EEENS1_19SingleTileSchedulerILb0ELb1ELb1ELi128EEEEEEEEEvNT_6ParamsE,@"STO_CUDA_ENTRY STV_DEFAULT"
_ZN7cutlass13device_kernelIN5flash11enable_sm90INS1_16FlashAttnFwdSm90INS1_25CollectiveMainloopFwdSm90ILi2EN4cute5tupleIJNS5_1CILi1EEES8_S8_EEENS6_IJNS7_ILi128EEENS7_ILi96EEENS7_ILi64EEEEEELi256ENS_10bfloat16_tEfNS_4arch4Sm90ELb0ELb1ELb0ELb0ELb0ELb0ELb1ELb1ELb0ELb1ELb1ELb0EEENS1_21CollectiveEpilogueFwdINS6_IJSA_NS7_ILi256EEESB_EEES9_SE_SG_Li256ELb0ELb1ELb1ELb0EEENS1_19SingleTileSchedulerILb0ELb1ELb1ELi128EEEEEEEEEvNT_6ParamsE:
[----:B------:R-:W-:Y:S01]  /*0000*/  LDC R1, c[0x0][0x37c] ;  /* 0x0000df00ff017b82 */ /* 0x000fe20000000800 */
[----:B------:R-:W-:Y:S05]  /*0010*/  EXIT ;  /* 0x000000000000794d */ /* 0x000fea0003800000 */
.L_x_34:
        /* <DEDUP_REMOVED lines=14> */
.L_x_79:


//--------------------- .text._ZN7cutlass13device_kernelIN5flash11enable_sm90INS1_16FlashAttnFwdSm90INS1_25CollectiveMainloopFwdSm90ILi2EN4cute5tupleIJNS5_1CILi1EEES8_S8_EEENS6_IJNS7_ILi128EEENS7_ILi96EEENS7_ILi64EEEEEELi256ENS_10bfloat16_tEfNS_4arch4Sm90ELb0ELb1ELb0ELb1ELb0ELb0ELb0ELb1ELb0ELb1ELb1ELb0EEENS1_21CollectiveEpilogueFwdINS6_IJSA_NS7_ILi256EEESB_EEES9_SE_SG_Li256ELb1ELb1ELb1ELb0EEENS1_36VarlenDynamicPersistentTileSchedulerILi128ELi96ELi256ELi128ELb1ELb1ELb1ELb1ELb0ELb1EEEEEEEEEvNT_6ParamsE --------------------------
	.section	.text._ZN7cutlass13device_kernelIN5flash11enable_sm90INS1_16FlashAttnFwdSm90INS1_25CollectiveMainloopFwdSm90ILi2EN4cute5tupleIJNS5_1CILi1EEES8_S8_EEENS6_IJNS7_ILi128EEENS7_ILi96EEENS7_ILi64EEEEEELi256ENS_10bfloat16_tEfNS_4arch4Sm90ELb0ELb1ELb0ELb1ELb0ELb0ELb0ELb1ELb0ELb1ELb1ELb0EEENS1_21CollectiveEpilogueFwdINS6_IJSA_NS7_ILi256EEESB_EEES9_SE_SG_Li256ELb1ELb1ELb1ELb0EEENS1_36VarlenDynamicPersistentTileSchedulerILi128ELi96ELi256ELi128ELb1ELb1ELb1ELb1ELb0ELb1EEEEEEEEEvNT_6ParamsE,"ax",@progbits
	.align	128
.text._ZN7cutlass13device_kernelIN5flash11enable_sm90INS1_16FlashAttnFwdSm90INS1_25CollectiveMainloopFwdSm90ILi2EN4cute5tupleIJNS5_1CILi1EEES8_S8_EEENS6_IJNS7_ILi128EEENS7_ILi96EEENS7_ILi64EEEEEELi256ENS_10bfloat16_tEfNS_4arch4Sm90ELb0ELb1ELb0ELb1ELb0ELb0ELb0ELb1ELb0ELb1ELb1ELb0EEENS1_21CollectiveEpilogueFwdINS6_IJSA_NS7_ILi256EEESB_EEES9_SE_SG_Li256ELb1ELb1ELb1ELb0EEENS1_36VarlenDynamicPersistentTileSchedulerILi128ELi96ELi256ELi128ELb1ELb1ELb1ELb1ELb0ELb1EEEEEEEEEvNT_6ParamsE:
        .type           _ZN7cutlass13device_kernelIN5flash11enable_sm90INS1_16FlashAttnFwdSm90INS1_25CollectiveMainloopFwdSm90ILi2EN4cute5tupleIJNS5_1CILi1EEES8_S8_EEENS6_IJNS7_ILi128EEENS7_ILi96EEENS7_ILi64EEEEEELi256ENS_10bfloat16_tEfNS_4arch4Sm90ELb0ELb1ELb0ELb1ELb0ELb0ELb0ELb1ELb0ELb1ELb1ELb0EEENS1_21CollectiveEpilogueFwdINS6_IJSA_NS7_ILi256EEESB_EEES9_SE_SG_Li256ELb1ELb1ELb1ELb0EEENS1_36VarlenDynamicPersistentTileSchedulerILi128ELi96ELi256ELi128ELb1ELb1ELb1ELb1ELb0ELb1EEEEEEEEEvNT_6ParamsE,@function
        .size           _ZN7cutlass13device_kernelIN5flash11enable_sm90INS1_16FlashAttnFwdSm90INS1_25CollectiveMainloopFwdSm90ILi2EN4cute5tupleIJNS5_1CILi1EEES8_S8_EEENS6_IJNS7_ILi128EEENS7_ILi96EEENS7_ILi64EEEEEELi256ENS_10bfloat16_tEfNS_4arch4Sm90ELb0ELb1ELb0ELb1ELb0ELb0ELb0ELb1ELb0ELb1ELb1ELb0EEENS1_21CollectiveEpilogueFwdINS6_IJSA_NS7_ILi256EEESB_EEES9_SE_SG_Li256ELb1ELb1ELb1ELb0EEENS1_36VarlenDynamicPersistentTileSchedulerILi128ELi96ELi256ELi128ELb1ELb1ELb1ELb1ELb0ELb1EEEEEEEEEvNT_6ParamsE,(.L_x_80 - _ZN7cutlass13device_kernelIN5flash11enable_sm90INS1_16FlashAttnFwdSm90INS1_25CollectiveMainloopFwdSm90ILi2EN4cute5tupleIJNS5_1CILi1EEES8_S8_EEENS6_IJNS7_ILi128EEENS7_ILi96EEENS7_ILi64EEEEEELi256ENS_10bfloat16_tEfNS_4arch4Sm90ELb0ELb1ELb0ELb1ELb0ELb0ELb0ELb1ELb0ELb1ELb1ELb0EEENS1_21CollectiveEpilogueFwdINS6_IJSA_NS7_ILi256EEESB_EEES9_SE_SG_Li256ELb1ELb1ELb1ELb0EEENS1_36VarlenDynamicPersistentTileSchedulerILi128ELi96ELi256ELi128ELb1ELb1ELb1ELb1ELb0ELb1EEEEEEEEEvNT_6ParamsE)
        .other          _ZN7cutlass13device_kernelIN5flash11enable_sm90INS1_16FlashAttnFwdSm90INS1_25CollectiveMainloopFwdSm90ILi2EN4cute5tupleIJNS5_1CILi1EEES8_S8_EEENS6_IJNS7_ILi128EEENS7_ILi96EEENS7_ILi64EEEEEELi256ENS_10bfloat16_tEfNS_4arch4Sm90ELb0ELb1ELb0ELb1ELb0ELb0ELb0ELb1ELb0ELb1ELb1ELb0EEENS1_21CollectiveEpilogueFwdINS6_IJSA_NS7_ILi256EEESB_EEES9_SE_SG_Li256ELb1ELb1ELb1ELb0EEENS1_36VarlenDynamicPersistentTileSchedulerILi128ELi96ELi256ELi128ELb1ELb1ELb1ELb1ELb0ELb1EEEEEEEEEvNT_6ParamsE,@"STO_CUDA_ENTRY STV_DEFAULT"
_ZN7cutlass13device_kernelIN5flash11enable_sm90INS1_16FlashAttnFwdSm90INS1_25CollectiveMainloopFwdSm90ILi2EN4cute5tupleIJNS5_1CILi1EEES8_S8_EEENS6_IJNS7_ILi128EEENS7_ILi96EEENS7_ILi64EEEEEELi256ENS_10bfloat16_tEfNS_4arch4Sm90ELb0ELb1ELb0ELb1ELb0ELb0ELb0ELb1ELb0ELb1ELb1ELb0EEENS1_21CollectiveEpilogueFwdINS6_IJSA_NS7_ILi256EEESB_EEES9_SE_SG_Li256ELb1ELb1ELb1ELb0EEENS1_36VarlenDynamicPersistentTileSchedulerILi128ELi96ELi256ELi128ELb1ELb1ELb1ELb1ELb0ELb1EEEEEEEEEvNT_6ParamsE:
[----:B------:R-:W-:Y:S01]  /*0000*/  LDC R1, c[0x0][0x37c] ;  /* 0x0000df00ff017b82 */ /* 0x000fe20000000800 */
[----:B------:R-:W-:Y:S05]  /*0010*/  EXIT ;  /* 0x000000000000794d */ /* 0x000fea0003800000 */
.L_x_35:
        /* <DEDUP_REMOVED lines=14> */
.L_x_80:


//--------------------- .text._ZN7cutlass13device_kernelIN5flash11enable_sm90INS1_16FlashAttnFwdSm90INS1_25CollectiveMainloopFwdSm90ILi2EN4cute5tupleIJNS5_1CILi1EEES8_S8_EEENS6_IJNS7_ILi128EEENS7_ILi96EEENS7_ILi64EEEEEELi256ENS_10bfloat16_tEfNS_4arch4Sm90ELb0ELb1ELb0ELb1ELb0ELb1ELb0ELb1ELb0ELb1ELb1ELb0EEENS1_21CollectiveEpilogueFwdINS6_IJSA_NS7_ILi256EEESB_EEES9_SE_SG_Li256ELb1ELb1ELb1ELb0EEENS1_36VarlenDynamicPersistentTileSchedulerILi128ELi96ELi256ELi128ELb1ELb1ELb1ELb1ELb0ELb1EEEEEEEEEvNT_6ParamsE --------------------------
	.section	.text._ZN7cutlass13device_kernelIN5flash11enable_sm90INS1_16FlashAttnFwdSm90INS1_25CollectiveMainloopFwdSm90ILi2EN4cute5tupleIJNS5_1CILi1EEES8_S8_EEENS6_IJNS7_ILi128EEENS7_ILi96EEENS7_ILi64EEEEEELi256ENS_10bfloat16_tEfNS_4arch4Sm90ELb0ELb1ELb0ELb1ELb0ELb1ELb0ELb1ELb0ELb1ELb1ELb0EEENS1_21CollectiveEpilogueFwdINS6_IJSA_NS7_ILi256EEESB_EEES9_SE_SG_Li256ELb1ELb1ELb1ELb0EEENS1_36VarlenDynamicPersistentTileSchedulerILi128ELi96ELi256ELi128ELb1ELb1ELb1ELb1ELb0ELb1EEEEEEEEEvNT_6ParamsE,"ax",@progbits
	.align	128
.text._ZN7cutlass13device_kernelIN5flash11enable_sm90INS1_16FlashAttnFwdSm90INS1_25CollectiveMainloopFwdSm90ILi2EN4cute5tupleIJNS5_1CILi1EEES8_S8_EEENS6_IJNS7_ILi128EEENS7_ILi96EEENS7_ILi64EEEEEELi256ENS_10bfloat16_tEfNS_4arch4Sm90ELb0ELb1ELb0ELb1ELb0ELb1ELb0ELb1ELb0ELb1ELb1ELb0EEENS1_21CollectiveEpilogueFwdINS6_IJSA_NS7_ILi256EEESB_EEES9_SE_SG_Li256ELb1ELb1ELb1ELb0EEENS1_36VarlenDynamicPersistentTileSchedulerILi128ELi96ELi256ELi128ELb1ELb1ELb1ELb1ELb0ELb1EEEEEEEEEvNT_6ParamsE:
        .type           _ZN7cutlass13device_kernelIN5flash11enable_sm90INS1_16FlashAttnFwdSm90INS1_25CollectiveMainloopFwdSm90ILi2EN4cute5tupleIJNS5_1CILi1EEES8_S8_EEENS6_IJNS7_ILi128EEENS7_ILi96EEENS7_ILi64EEEEEELi256ENS_10bfloat16_tEfNS_4arch4Sm90ELb0ELb1ELb0ELb1ELb0ELb1ELb0ELb1ELb0ELb1ELb1ELb0EEENS1_21CollectiveEpilogueFwdINS6_IJSA_NS7_ILi256EEESB_EEES9_SE_SG_Li256ELb1ELb1ELb1ELb0EEENS1_36VarlenDynamicPersistentTileSchedulerILi128ELi96ELi256ELi128ELb1ELb1ELb1ELb1ELb0ELb1EEEEEEEEEvNT_6ParamsE,@function
        .size           _ZN7cutlass13device_kernelIN5flash11enable_sm90INS1_16FlashAttnFwdSm90INS1_25CollectiveMainloopFwdSm90ILi2EN4cute5tupleIJNS5_1CILi1EEES8_S8_EEENS6_IJNS7_ILi128EEENS7_ILi96EEENS7_ILi64EEEEEELi256ENS_10bfloat16_tEfNS_4arch4Sm90ELb0ELb1ELb0ELb1ELb0ELb1ELb0ELb1ELb0ELb1ELb1ELb0EEENS1_21CollectiveEpilogueFwdINS6_IJSA_NS7_ILi256EEESB_EEES9_SE_SG_Li256ELb1ELb1ELb1ELb0EEENS1_36VarlenDynamicPersistentTileSchedulerILi128ELi96ELi256ELi128ELb1ELb1ELb1ELb1ELb0ELb1EEEEEEEEEvNT_6ParamsE,(.L_x_81 - _ZN7cutlass13device_kernelIN5flash11enable_sm90INS1_16FlashAttnFwdSm90INS1_25CollectiveMainloopFwdSm90ILi2EN4cute5tupleIJNS5_1CILi1EEES8_S8_EEENS6_IJNS7_ILi128EEENS7_ILi96EEENS7_ILi64EEEEEELi256ENS_10bfloat16_tEfNS_4arch4Sm90ELb0ELb1ELb0ELb1ELb0ELb1ELb0ELb1ELb0ELb1ELb1ELb0EEENS1_21CollectiveEpilogueFwdINS6_IJSA_NS7_ILi256EEESB_EEES9_SE_SG_Li256ELb1ELb1ELb1ELb0EEENS1_36VarlenDynamicPersistentTileSchedulerILi128ELi96ELi256ELi128ELb1ELb1ELb1ELb1ELb0ELb1EEEEEEEEEvNT_6ParamsE)
        .other          _ZN7cutlass13device_kernelIN5flash11enable_sm90INS1_16FlashAttnFwdSm90INS1_25CollectiveMainloopFwdSm90ILi2EN4cute5tupleIJNS5_1CILi1EEES8_S8_EEENS6_IJNS7_ILi128EEENS7_ILi96EEENS7_ILi64EEEEEELi256ENS_10bfloat16_tEfNS_4arch4Sm90ELb0ELb1ELb0ELb1ELb0ELb1ELb0ELb1ELb0ELb1ELb1ELb0EEENS1_21CollectiveEpilogueFwdINS6_IJSA_NS7_ILi256EEESB_EEES9_SE_SG_Li256ELb1ELb1ELb1ELb0EEENS1_36VarlenDynamicPersistentTileSchedulerILi128ELi96ELi256ELi128ELb1ELb1ELb1ELb1ELb0ELb1EEEEEEEEEvNT_6ParamsE,@"STO_CUDA_ENTRY STV_DEFAULT"
_ZN7cutlass13device_kernelIN5flash11enable_sm90INS1_16FlashAttnFwdSm90INS1_25CollectiveMainloopFwdSm90ILi2EN4cute5tupleIJNS5_1CILi1EEES8_S8_EEENS6_IJNS7_ILi128EEENS7_ILi96EEENS7_ILi64EEEEEELi256ENS_10bfloat16_tEfNS_4arch4Sm90ELb0ELb1ELb0ELb1ELb0ELb1ELb0ELb1ELb0ELb1ELb1ELb0EEENS1_21CollectiveEpilogueFwdINS6_IJSA_NS7_ILi256EEESB_EEES9_SE_SG_Li256ELb1ELb1ELb1ELb0EEENS1_36VarlenDynamicPersistentTileSchedulerILi128ELi96ELi256ELi128ELb1ELb1ELb1ELb1ELb0ELb1EEEEEEEEEvNT_6ParamsE:
[----:B------:R-:W-:Y:S01]  /*0000*/  LDC R1, c[0x0][0x37c] ;  /* 0x0000df00ff017b82 */ /* 0x000fe20000000800 */
[----:B------:R-:W-:Y:S05]  /*0010*/  EXIT ;  /* 0x000000000000794d */ /* 0x000fea0003800000 */
.L_x_36:
        /* <DEDUP_REMOVED lines=14> */
.L_x_81:


//--------------------- .text._ZN7cutlass13device_kernelIN5flash11enable_sm90INS1_16FlashAttnFwdSm90INS1_25CollectiveMainloopFwdSm90ILi2EN4cute5tupleIJNS5_1CILi1EEES8_S8_EEENS6_IJNS7_ILi128EEENS7_ILi96EEENS7_ILi64EEEEEELi256ENS_10bfloat16_tEfNS_4arch4Sm90ELb0ELb1ELb0ELb1ELb0ELb0ELb1ELb1ELb0ELb1ELb1ELb0EEENS1_21CollectiveEpilogueFwdINS6_IJSA_NS7_ILi256EEESB_EEES9_SE_SG_Li256ELb1ELb1ELb1ELb0EEENS1_36VarlenDynamicPersistentTileSchedulerILi128ELi96ELi256ELi128ELb1ELb1ELb1ELb1ELb0ELb1EEEEEEEEEvNT_6ParamsE --------------------------
	.section	.text._ZN7cutlass13device_kernelIN5flash11enable_sm90INS1_16FlashAttnFwdSm90INS1_25CollectiveMainloopFwdSm90ILi2EN4cute5tupleIJNS5_1CILi1EEES8_S8_EEENS6_IJNS7_ILi128EEENS7_ILi96EEENS7_ILi64EEEEEELi256ENS_10bfloat16_tEfNS_4arch4Sm90ELb0ELb1ELb0ELb1ELb0ELb0ELb1ELb1ELb0ELb1ELb1ELb0EEENS1_21CollectiveEpilogueFwdINS6_IJSA_NS7_ILi256EEESB_EEES9_SE_SG_Li256ELb1ELb1ELb1ELb0EEENS1_36VarlenDynamicPersistentTileSchedulerILi128ELi96ELi256ELi128ELb1ELb1ELb1ELb1ELb0ELb1EEEEEEEEEvNT_6ParamsE,"ax",@progbits
	.align	128
.text._ZN7cutlass13device_kernelIN5flash11enable_sm90INS1_16FlashAttnFwdSm90INS1_25CollectiveMainloopFwdSm90ILi2EN4cute5tupleIJNS5_1CILi1EEES8_S8_EEENS6_IJNS7_ILi128EEENS7_ILi96EEENS7_ILi64EEEEEELi256ENS_10bfloat16_tEfNS_4arch4Sm90ELb0ELb1ELb0ELb1ELb0ELb0ELb1ELb1ELb0ELb1ELb1ELb0EEENS1_21CollectiveEpilogueFwdINS6_IJSA_NS7_ILi256EEESB_EEES9_SE_SG_Li256ELb1ELb1ELb1ELb0EEENS1_36VarlenDynamicPersistentTileSchedulerILi128ELi96ELi256ELi128ELb1ELb1ELb1ELb1ELb0ELb1EEEEEEEEEvNT_6ParamsE:
        .type           _ZN7cutlass13device_kernelIN5flash11enable_sm90INS1_16FlashAttnFwdSm90INS1_25CollectiveMainloopFwdSm90ILi2EN4cute5tupleIJNS5_1CILi1EEES8_S8_EEENS6_IJNS7_ILi128EEENS7_ILi96EEENS7_ILi64EEEEEELi256ENS_10bfloat16_tEfNS_4arch4Sm90ELb0ELb1ELb0ELb1ELb0ELb0ELb1ELb1ELb0ELb1ELb1ELb0EEENS1_21CollectiveEpilogueFwdINS6_IJSA_NS7_ILi256EEESB_EEES9_SE_SG_Li256ELb1ELb1ELb1ELb0EEENS1_36VarlenDynamicPersistentTileSchedulerILi128ELi96ELi256ELi128ELb1ELb1ELb1ELb1ELb0ELb1EEEEEEEEEvNT_6ParamsE,@function
        .size           _ZN7cutlass13device_kernelIN5flash11enable_sm90INS1_16FlashAttnFwdSm90INS1_25CollectiveMainloopFwdSm90ILi2EN4cute5tupleIJNS5_1CILi1EEES8_S8_EEENS6_IJNS7_ILi128EEENS7_ILi96EEENS7_ILi64EEEEEELi256ENS_10bfloat16_tEfNS_4arch4Sm90ELb0ELb1ELb0ELb1ELb0ELb0ELb1ELb1ELb0ELb1ELb1ELb0EEENS1_21CollectiveEpilogueFwdINS6_IJSA_NS7_ILi256EEESB_EEES9_SE_SG_Li256ELb1ELb1ELb1ELb0EEENS1_36VarlenDynamicPersistentTileSchedulerILi128ELi96ELi256ELi128ELb1ELb1ELb1ELb1ELb0ELb1EEEEEEEEEvNT_6ParamsE,(.L_x_82 - _ZN7cutlass13device_kernelIN5flash11enable_sm90INS1_16FlashAttnFwdSm90INS1_25CollectiveMainloopFwdSm90ILi2EN4cute5tupleIJNS5_1CILi1EEES8_S8_EEENS6_IJNS7_ILi128EEENS7_ILi96EEENS7_ILi64EEEEEELi256ENS_10bfloat16_tEfNS_4arch4Sm90ELb0ELb1ELb0ELb1ELb0ELb0ELb1ELb1ELb0ELb1ELb1ELb0EEENS1_21CollectiveEpilogueFwdINS6_IJSA_NS7_ILi256EEESB_EEES9_SE_SG_Li256ELb1ELb1ELb1ELb0EEENS1_36VarlenDynamicPersistentTileSchedulerILi128ELi96ELi256ELi128ELb1ELb1ELb1ELb1ELb0ELb1EEEEEEEEEvNT_6ParamsE)
        .other          _ZN7cutlass13device_kernelIN5flash11enable_sm90INS1_16FlashAttnFwdSm90INS1_25CollectiveMainloopFwdSm90ILi2EN4cute5tupleIJNS5_1CILi1EEES8_S8_EEENS6_IJNS7_ILi128EEENS7_ILi96EEENS7_ILi64EEEEEELi256ENS_10bfloat16_tEfNS_4arch4Sm90ELb0ELb1ELb0ELb1ELb0ELb0ELb1ELb1ELb0ELb1ELb1ELb0EEENS1_21CollectiveEpilogueFwdINS6_IJSA_NS7_ILi256EEESB_EEES9_SE_SG_Li256ELb1ELb1ELb1ELb0EEENS1_36VarlenDynamicPersistentTileSchedulerILi128ELi96ELi256ELi128ELb1ELb1ELb1ELb1ELb0ELb1EEEEEEEEEvNT_6ParamsE,@"STO_CUDA_ENTRY STV_DEFAULT"
_ZN7cutlass13device_kernelIN5flash11enable_sm90INS1_16FlashAttnFwdSm90INS1_25CollectiveMainloopFwdSm90ILi2EN4cute5tupleIJNS5_1CILi1EEES8_S8_EEENS6_IJNS7_ILi128EEENS7_ILi96EEENS7_ILi64EEEEEELi256ENS_10bfloat16_tEfNS_4arch4Sm90ELb0ELb1ELb0ELb1ELb0ELb0ELb1ELb1ELb0ELb1ELb1ELb0EEENS1_21CollectiveEpilogueFwdINS6_IJSA_NS7_ILi256EEESB_EEES9_SE_SG_Li256ELb1ELb1ELb1ELb0EEENS1_36VarlenDynamicPersistentTileSchedulerILi128ELi96ELi256ELi128ELb1ELb1ELb1ELb1ELb0ELb1EEEEEEEEEvNT_6ParamsE:
[----:B------:R-:W-:Y:S01]  /*0000*/  LDC R1, c[0x0][0x37c] ;  /* 0x0000df00ff017b82 */ /* 0x000fe20000000800 */
[----:B------:R-:W-:Y:S05]  /*0010*/  EXIT ;  /* 0x000000000000794d */ /* 0x000fea0003800000 */
.L_x_37:
        /* <DEDUP_REMOVED lines=14> */
.L_x_82:


//--------------------- .text._ZN7cutlass13device_kernelIN5flash11enable_sm90INS1_16FlashAttnFwdSm90INS1_25CollectiveMainloopFwdSm90ILi2EN4cute5tupleIJNS5_1CILi1EEES8_S8_EEENS6_IJNS7_ILi128EEENS7_ILi96EEENS7_ILi64EEEEEELi256ENS_10bfloat16_tEfNS_4arch4Sm90ELb0ELb1ELb0ELb1ELb0ELb1ELb1ELb1ELb0ELb1ELb1ELb0EEENS1_21CollectiveEpilogueFwdINS6_IJSA_NS7_ILi256EEESB_EEES9_SE_SG_Li256ELb1ELb1ELb1ELb0EEENS1_36VarlenDynamicPersistentTileSchedulerILi128ELi96ELi256ELi128ELb1ELb1ELb1ELb1ELb0ELb1EEEEEEEEEvNT_6ParamsE --------------------------
	.section	.text._ZN7cutlass13device_kernelIN5flash11enable_sm90INS1_16FlashAttnFwdSm90INS1_25CollectiveMainloopFwdSm90ILi2EN4cute5tupleIJNS5_1CILi1EEES8_S8_EEENS6_IJNS7_ILi128EEENS7_ILi96EEENS7_ILi64EEEEEELi256ENS_10bfloat16_tEfNS_4arch4Sm90ELb0ELb1ELb0ELb1ELb0ELb1ELb1ELb1ELb0ELb1ELb1ELb0EEENS1_21CollectiveEpilogueFwdINS6_IJSA_NS7_ILi256EEESB_EEES9_SE_SG_Li256ELb1ELb1ELb1ELb0EEENS1_36VarlenDynamicPersistentTileSchedulerILi128ELi96ELi256ELi128ELb1ELb1ELb1ELb1ELb0ELb1EEEEEEEEEvNT_6ParamsE,"ax",@progbits
	.align	128
.text._ZN7cutlass13device_kernelIN5flash11enable_sm90INS1_16FlashAttnFwdSm90INS1_25CollectiveMainloopFwdSm90ILi2EN4cute5tupleIJNS5_1CILi1EEES8_S8_EEENS6_IJNS7_ILi128EEENS7_ILi96EEENS7_ILi64EEEEEELi256ENS_10bfloat16_tEfNS_4arch4Sm90ELb0ELb1ELb0ELb1ELb0ELb1ELb1ELb1ELb0ELb1ELb1ELb0EEENS1_21CollectiveEpilogueFwdINS6_IJSA_NS7_ILi256EEESB_EEES9_SE_SG_Li256ELb1ELb1ELb1ELb0EEENS1_36VarlenDynamicPersistentTileSchedulerILi128ELi96ELi256ELi128ELb1ELb1ELb1ELb1ELb0ELb1EEEEEEEEEvNT_6ParamsE:
        .type           _ZN7cutlass13device_kernelIN5flash11enable_sm90INS1_16FlashAttnFwdSm90INS1_25CollectiveMainloopFwdSm90ILi2EN4cute5tupleIJNS5_1CILi1EEES8_S8_EEENS6_IJNS7_ILi128EEENS7_ILi96EEENS7_ILi64EEEEEELi256ENS_10bfloat16_tEfNS_4arch4Sm90ELb0ELb1ELb0ELb1ELb0ELb1ELb1ELb1ELb0ELb1ELb1ELb0EEENS1_21CollectiveEpilogueFwdINS6_IJSA_NS7_ILi256EEESB_EEES9_SE_SG_Li256ELb1ELb1ELb1ELb0EEENS1_36VarlenDynamicPersistentTileSchedulerILi128ELi96ELi256ELi128ELb1ELb1ELb1ELb1ELb0ELb1EEEEEEEEEvNT_6ParamsE,@function
        .size           _ZN7cutlass13device_kernelIN5flash11enable_sm90INS1_16FlashAttnFwdSm90INS1_25CollectiveMainloopFwdSm90ILi2EN4cute5tupleIJNS5_1CILi1EEES8_S8_EEENS6_IJNS7_ILi128EEENS7_ILi96EEENS7_ILi64EEEEEELi256ENS_10bfloat16_tEfNS_4arch4Sm90ELb0ELb1ELb0ELb1ELb0ELb1ELb1ELb1ELb0ELb1ELb1ELb0EEENS1_21CollectiveEpilogueFwdINS6_IJSA_NS7_ILi256EEESB_EEES9_SE_SG_Li256ELb1ELb1ELb1ELb0EEENS1_36VarlenDynamicPersistentTileSchedulerILi128ELi96ELi256ELi128ELb1ELb1ELb1ELb1ELb0ELb1EEEEEEEEEvNT_6ParamsE,(.L_x_83 - _ZN7cutlass13device_kernelIN5flash11enable_sm90INS1_16FlashAttnFwdSm90INS1_25CollectiveMainloopFwdSm90ILi2EN4cute5tupleIJNS5_1CILi1EEES8_S8_EEENS6_IJNS7_ILi128EEENS7_ILi96EEENS7_ILi64EEEEEELi256ENS_10bfloat16_tEfNS_4arch4Sm90ELb0ELb1ELb0ELb1ELb0ELb1ELb1ELb1ELb0ELb1ELb1ELb0EEENS1_21CollectiveEpilogueFwdINS6_IJSA_NS7_ILi256EEESB_EEES9_SE_SG_Li256ELb1ELb1ELb1ELb0EEENS1_36VarlenDynamicPersistentTileSchedulerILi128ELi96ELi256ELi128ELb1ELb1ELb1ELb1ELb0ELb1EEEEEEEEEvNT_6ParamsE)
        .other          _ZN7cutlass13device_kernelIN5flash11enable_sm90INS1_16FlashAttnFwdSm90INS1_25CollectiveMainloopFwdSm90ILi2EN4cute5tupleIJNS5_1CILi1EEES8_S8_EEENS6_IJNS7_ILi128EEENS7_ILi96EEENS7_ILi64EEEEEELi256ENS_10bfloat16_tEfNS_4arch4Sm90ELb0ELb1ELb0ELb1ELb0ELb1ELb1ELb1ELb0ELb1ELb1ELb0EEENS1_21CollectiveEpilogueFwdINS6_IJSA_NS7_ILi256EEESB_EEES9_SE_SG_Li256ELb1ELb1ELb1ELb0EEENS1_36VarlenDynamicPersistentTileSchedulerILi128ELi96ELi256ELi128ELb1ELb1ELb1ELb1ELb0ELb1EEEEEEEEEvNT_6ParamsE,@"STO_CUDA_ENTRY STV_DEFAULT"
_ZN7cutlass13device_kernelIN5flash11enable_sm90INS1_16FlashAttnFwdSm90INS1_25CollectiveMainloopFwdSm90ILi2EN4cute5tupleIJNS5_1CILi1EEES8_S8_EEENS6_IJNS7_ILi128EEENS7_ILi96EEENS7_ILi64EEEEEELi256ENS_10bfloat16_tEfNS_4arch4Sm90ELb0ELb1ELb0ELb1ELb0ELb1ELb1ELb1ELb0ELb1ELb1ELb0EEENS1_21CollectiveEpilogueFwdINS6_IJSA_NS7_ILi256EEESB_EEES9_SE_SG_Li256ELb1ELb1ELb1ELb0EEENS1_36VarlenDynamicPersistentTileSchedulerILi128ELi96ELi256ELi128ELb1ELb1ELb1ELb1ELb0ELb1EEEEEEEEEvNT_6ParamsE:
[----:B------:R-:W-:Y:S01]  /*0000*/  LDC R1, c[0x0][0x37c] ;  /* 0x0000df00ff017b82 */ /* 0x000fe20000000800 */
[----:B------:R-:W-:Y:S05]  /*0010*/  EXIT ;  /* 0x000000000000794d */ /* 0x000fea0003800000 */
.L_x_38:
        /* <DEDUP_REMOVED lines=14> */
.L_x_83:


//--------------------- .text._ZN7cutlass13device_kernelIN5flash11enable_sm90INS1_16FlashAttnFwdSm90INS1_25CollectiveMainloopFwdSm90ILi2EN4cute5tupleIJNS5_1CILi1EEES8_S8_EEENS6_IJNS7_ILi128EEENS7_ILi96EEENS7_ILi64EEEEEELi256ENS_10bfloat16_tEfNS_4arch4Sm90ELb1ELb0ELb0ELb0ELb0ELb0ELb0ELb1ELb0ELb1ELb1ELb0EEENS1_21CollectiveEpilogueFwdINS6_IJSA_NS7_ILi256EEESB_EEES9_SE_SG_Li256ELb0ELb1ELb1ELb0EEENS1_19SingleTileSchedulerILb0ELb1ELb1ELi128EEEEEEEEEvNT_6ParamsE --------------------------
	.section	.text._ZN7cutlass13device_kernelIN5flash11enable_sm90INS1_16FlashAttnFwdSm90INS1_25CollectiveMainloopFwdSm90ILi2EN4cute5tupleIJNS5_1CILi1EEES8_S8_EEENS6_IJNS7_ILi128EEENS7_ILi96EEENS7_ILi64EEEEEELi256ENS_10bfloat16_tEfNS_4arch4Sm90ELb1ELb0ELb0ELb0ELb0ELb0ELb0ELb1ELb0ELb1ELb1ELb0EEENS1_21CollectiveEpilogueFwdINS6_IJSA_NS7_ILi256EEESB_EEES9_SE_SG_Li256ELb0ELb1ELb1ELb0EEENS1_19SingleTileSchedulerILb0ELb1ELb1ELi128EEEEEEEEEvNT_6ParamsE,"ax",@progbits
	.align	128
.text._ZN7cutlass13device_kernelIN5flash11enable_sm90INS1_16FlashAttnFwdSm90INS1_25CollectiveMainloopFwdSm90ILi2EN4cute5tupleIJNS5_1CILi1EEES8_S8_EEENS6_IJNS7_ILi128EEENS7_ILi96EEENS7_ILi64EEEEEELi256ENS_10bfloat16_tEfNS_4arch4Sm90ELb1ELb0ELb0ELb0ELb0ELb0ELb0ELb1ELb0ELb1ELb1ELb0EEENS1_21CollectiveEpilogueFwdINS6_IJSA_NS7_ILi256EEESB_EEES9_SE_SG_Li256ELb0ELb1ELb1ELb0EEENS1_19SingleTileSchedulerILb0ELb1ELb1ELi128EEEEEEEEEvNT_6ParamsE:
        .type           _ZN7cutlass13device_kernelIN5flash11enable_sm90INS1_16FlashAttnFwdSm90INS1_25CollectiveMainloopFwdSm90ILi2EN4cute5tupleIJNS5_1CILi1EEES8_S8_EEENS6_IJNS7_ILi128EEENS7_ILi96EEENS7_ILi64EEEEEELi256ENS_10bfloat16_tEfNS_4arch4Sm90ELb1ELb0ELb0ELb0ELb0ELb0ELb0ELb1ELb0ELb1ELb1ELb0EEENS1_21CollectiveEpilogueFwdINS6_IJSA_NS7_ILi256EEESB_EEES9_SE_SG_Li256ELb0ELb1ELb1ELb0EEENS1_19SingleTileSchedulerILb0ELb1ELb1ELi128EEEEEEEEEvNT_6ParamsE,@function
        .size           _ZN7cutlass13device_kernelIN5flash11enable_sm90INS1_16FlashAttnFwdSm90INS1_25CollectiveMainloopFwdSm90ILi2EN4cute5tupleIJNS5_1CILi1EEES8_S8_EEENS6_IJNS7_ILi128EEENS7_ILi96EEENS7_ILi64EEEEEELi256ENS_10bfloat16_tEfNS_4arch4Sm90ELb1ELb0ELb0ELb0ELb0ELb0ELb0ELb1ELb0ELb1ELb1ELb0EEENS1_21CollectiveEpilogueFwdINS6_IJSA_NS7_ILi256EEESB_EEES9_SE_SG_Li256ELb0ELb1ELb1ELb0EEENS1_19SingleTileSchedulerILb0ELb1ELb1ELi128EEEEEEEEEvNT_6ParamsE,(.L_x_84 - _ZN7cutlass13device_kernelIN5flash11enable_sm90INS1_16FlashAttnFwdSm90INS1_25CollectiveMainloopFwdSm90ILi2EN4cute5tupleIJNS5_1CILi1EEES8_S8_EEENS6_IJNS7_ILi128EEENS7_ILi96EEENS7_ILi64EEEEEELi256ENS_10bfloat16_tEfNS_4arch4Sm90ELb1ELb0ELb0ELb0ELb0ELb0ELb0ELb1ELb0ELb1ELb1ELb0EEENS1_21CollectiveEpilogueFwdINS6_IJSA_NS7_ILi256EEESB_EEES9_SE_SG_Li256ELb0ELb1ELb1ELb0EEENS1_19SingleTileSchedulerILb0ELb1ELb1ELi128EEEEEEEEEvNT_6ParamsE)
        .other          _ZN7cutlass13device_kernelIN5flash11enable_sm90INS1_16FlashAttnFwdSm90INS1_25CollectiveMainloopFwdSm90ILi2EN4cute5tupleIJNS5_1CILi1EEES8_S8_EEENS6_IJNS7_ILi128EEENS7_ILi96EEENS7_ILi64EEEEEELi256ENS_10bfloat16_tEfNS_4arch4Sm90ELb1ELb0ELb0ELb0ELb0ELb0ELb0ELb1ELb0ELb1ELb1ELb0EEENS1_21CollectiveEpilogueFwdINS6_IJSA_NS7_ILi256EEESB_EEES9_SE_SG_Li256ELb0ELb1ELb1ELb0EEENS1_19SingleTileSchedulerILb0ELb1ELb1ELi128EEEEEEEEEvNT_6ParamsE,@"STO_CUDA_ENTRY STV_DEFAULT"
_ZN7cutlass13device_kernelIN5flash11enable_sm90INS1_16FlashAttnFwdSm90INS1_25CollectiveMainloopFwdSm90ILi2EN4cute5tupleIJNS5_1CILi1EEES8_S8_EEENS6_IJNS7_ILi128EEENS7_ILi96EEENS7_ILi64EEEEEELi256ENS_10bfloat16_tEfNS_4arch4Sm90ELb1ELb0ELb0ELb0ELb0ELb0ELb0ELb1ELb0ELb1ELb1ELb0EEENS1_21CollectiveEpilogueFwdINS6_IJSA_NS7_ILi256EEESB_EEES9_SE_SG_Li256ELb0ELb1ELb1ELb0EEENS1_19SingleTileSchedulerILb0ELb1ELb1ELi128EEEEEEEEEvNT_6ParamsE:
[----:B------:R-:W-:Y:S01]  /*0000*/  LDC R1, c[0x0][0x37c] ;  /* 0x0000df00ff017b82 */ /* 0x000fe20000000800 */
[----:B------:R-:W-:Y:S05]  /*0010*/  EXIT ;  /* 0x000000000000794d */ /* 0x000fea0003800000 */
.L_x_39:
        /* <DEDUP_REMOVED lines=14> */
.L_x_84:


//--------------------- .text._ZN7cutlass13device_kernelIN5flash11enable_sm90INS1_16FlashAttnFwdSm90INS1_25CollectiveMainloopFwdSm90ILi2EN4cute5tupleIJNS5_1CILi1EEES8_S8_EEENS6_IJNS7_ILi128EEENS7_ILi96EEENS7_ILi64EEEEEELi256ENS_10bfloat16_tEfNS_4arch4Sm90ELb1ELb0ELb0ELb0ELb0ELb0ELb1ELb1ELb0ELb1ELb1ELb0EEENS1_21CollectiveEpilogueFwdINS6_IJSA_NS7_ILi256EEESB_EEES9_SE_SG_Li256ELb0ELb1ELb1ELb0EEENS1_19SingleTileSchedulerILb0ELb1ELb1ELi128EEEEEEEEEvNT_6ParamsE --------------------------
	.section	.text._ZN7cutlass13device_kernelIN5flash11enable_sm90INS1_16FlashAttnFwdSm90INS1_25CollectiveMainloopFwdSm90ILi2EN4cute5tupleIJNS5_1CILi1EEES8_S8_EEENS6_IJNS7_ILi128EEENS7_ILi96EEENS7_ILi64EEEEEELi256ENS_10bfloat16_tEfNS_4arch4Sm90ELb1ELb0ELb0ELb0ELb0ELb0ELb1ELb1ELb0ELb1ELb1ELb0EEENS1_21CollectiveEpilogueFwdINS6_IJSA_NS7_ILi256EEESB_EEES9_SE_SG_Li256ELb0ELb1ELb1ELb0EEENS1_19SingleTileSchedulerILb0ELb1ELb1ELi128EEEEEEEEEvNT_6ParamsE,"ax",@progbits
	.align	128
.text._ZN7cutlass13device_kernelIN5flash11enable_sm90INS1_16FlashAttnFwdSm90INS1_25CollectiveMainloopFwdSm90ILi2EN4cute5tupleIJNS5_1CILi1EEES8_S8_EEENS6_IJNS7_ILi128EEENS7_ILi96EEENS7_ILi64EEEEEELi256ENS_10bfloat16_tEfNS_4arch4Sm90ELb1ELb0ELb0ELb0ELb0ELb0ELb1ELb1ELb0ELb1ELb1ELb0EEENS1_21CollectiveEpilogueFwdINS6_IJSA_NS7_ILi256EEESB_EEES9_SE_SG_Li256ELb0ELb1ELb1ELb0EEENS1_19SingleTileSchedulerILb0ELb1ELb1ELi128EEEEEEEEEvNT_6ParamsE:
        .type           _ZN7cutlass13device_kernelIN5flash11enable_sm90INS1_16FlashAttnFwdSm90INS1_25CollectiveMainloopFwdSm90ILi2EN4cute5tupleIJNS5_1CILi1EEES8_S8_EEENS6_IJNS7_ILi128EEENS7_ILi96EEENS7_ILi64EEEEEELi256ENS_10bfloat16_tEfNS_4arch4Sm90ELb1ELb0ELb0ELb0ELb0ELb0ELb1ELb1ELb0ELb1ELb1ELb0EEENS1_21CollectiveEpilogueFwdINS6_IJSA_NS7_ILi256EEESB_EEES9_SE_SG_Li256ELb0ELb1ELb1ELb0EEENS1_19SingleTileSchedulerILb0ELb1ELb1ELi128EEEEEEEEEvNT_6ParamsE,@function
        .size           _ZN7cutlass13device_kernelIN5flash11enable_sm90INS1_16FlashAttnFwdSm90INS1_25CollectiveMainloopFwdSm90ILi2EN4cute5tupleIJNS5_1CILi1EEES8_S8_EEENS6_IJNS7_ILi128EEENS7_ILi96EEENS7_ILi64EEEEEELi256ENS_10bfloat16_tEfNS_4arch4Sm90ELb1ELb0ELb0ELb0ELb0ELb0ELb1ELb1ELb0ELb1ELb1ELb0EEENS1_21CollectiveEpilogueFwdINS6_IJSA_NS7_ILi256EEESB_EEES9_SE_SG_Li256ELb0ELb1ELb1ELb0EEENS1_19SingleTileSchedulerILb0ELb1ELb1ELi128EEEEEEEEEvNT_6ParamsE,(.L_x_85 - _ZN7cutlass13device_kernelIN5flash11enable_sm90INS1_16FlashAttnFwdSm90INS1_25CollectiveMainloopFwdSm90ILi2EN4cute5tupleIJNS5_1CILi1EEES8_S8_EEENS6_IJNS7_ILi128EEENS7_ILi96EEENS7_ILi64EEEEEELi256ENS_10bfloat16_tEfNS_4arch4Sm90ELb1ELb0ELb0ELb0ELb0ELb0ELb1ELb1ELb0ELb1ELb1ELb0EEENS1_21CollectiveEpilogueFwdINS6_IJSA_NS7_ILi256EEESB_EEES9_SE_SG_Li256ELb0ELb1ELb1ELb0EEENS1_19SingleTileSchedulerILb0ELb1ELb1ELi128EEEEEEEEEvNT_6ParamsE)
        .other          _ZN7cutlass13device_kernelIN5flash11enable_sm90INS1_16FlashAttnFwdSm90INS1_25CollectiveMainloopFwdSm90ILi2EN4cute5tupleIJNS5_1CILi1EEES8_S8_EEENS6_IJNS7_ILi128EEENS7_ILi96EEENS7_ILi64EEEEEELi256ENS_10bfloat16_tEfNS_4arch4Sm90ELb1ELb0ELb0ELb0ELb0ELb0ELb1ELb1ELb0ELb1ELb1ELb0EEENS1_21CollectiveEpilogueFwdINS6_IJSA_NS7_ILi256EEESB_EEES9_SE_SG_Li256ELb0ELb1ELb1ELb0EEENS1_19SingleTileSchedulerILb0ELb1ELb1ELi128EEEEEEEEEvNT_6ParamsE,@"STO_CUDA_ENTRY STV_DEFAULT"
_ZN7cutlass13device_kernelIN5flash11enable_sm90INS1_16FlashAttnFwdSm90INS1_25CollectiveMainloopFwdSm90ILi2EN4cute5tupleIJNS5_1CILi1EEES8_S8_EEENS6_IJNS7_ILi128EEENS7_ILi96EEENS7_ILi64EEEEEELi256ENS_10bfloat16_tEfNS_4arch4Sm90ELb1ELb0ELb0ELb0ELb0ELb0ELb1ELb1ELb0ELb1ELb1ELb0EEENS1_21CollectiveEpilogueFwdINS6_IJSA_NS7_ILi256EEESB_EEES9_SE_SG_Li256ELb0ELb1ELb1ELb0EEENS1_19SingleTileSchedulerILb0ELb1ELb1ELi128EEEEEEEEEvNT_6ParamsE:
[----:B------:R-:W-:Y:S01]  /*0000*/  LDC R1, c[0x0][0x37c] ;  /* 0x0000df00ff017b82 */ /* 0x000fe20000000800 */
[----:B------:R-:W-:Y:S05]  /*0010*/  EXIT ;  /* 0x000000000000794d */ /* 0x000fea0003800000 */
.L_x_40:
        /* <DEDUP_REMOVED lines=14> */
.L_x_85:


//--------------------- .text._ZN7cutlass13device_kernelIN5flash11enable_sm90INS1_16FlashAttnFwdSm90INS1_25CollectiveMainloopFwdSm90ILi2EN4cute5tupleIJNS5_1CILi1EEES8_S8_EEENS6_IJNS7_ILi128EEENS7_ILi96EEENS7_ILi64EEEEEELi256ENS_10bfloat16_tEfNS_4arch4Sm90ELb1ELb0ELb0ELb1ELb0ELb0ELb0ELb1ELb0ELb1ELb1ELb0EEENS1_21CollectiveEpilogueFwdINS6_IJSA_NS7_ILi256EEESB_EEES9_SE_SG_Li256ELb1ELb1ELb1ELb0EEENS1_36VarlenDynamicPersistentTileSchedulerILi128ELi96ELi256ELi128ELb1ELb1ELb1ELb1ELb1ELb1EEEEEEEEEvNT_6ParamsE --------------------------
	.section	.text._ZN7cutlass13device_kernelIN5flash11enable_sm90INS1_16FlashAttnFwdSm90INS1_25CollectiveMainloopFwdSm90ILi2EN4cute5tupleIJNS5_1CILi1EEES8_S8_EEENS6_IJNS7_ILi128EEENS7_ILi96EEENS7_ILi64EEEEEELi256ENS_10bfloat16_tEfNS_4arch4Sm90ELb1ELb0ELb0ELb1ELb0ELb0ELb0ELb1ELb0ELb1ELb1ELb0EEENS1_21CollectiveEpilogueFwdINS6_IJSA_NS7_ILi256EEESB_EEES9_SE_SG_Li256ELb1ELb1ELb1ELb0EEENS1_36VarlenDynamicPersistentTileSchedulerILi128ELi96ELi256ELi128ELb1ELb1ELb1ELb1ELb1ELb1EEEEEEEEEvNT_6ParamsE,"ax",@progbits
	.align	128
.text._ZN7cutlass13device_kernelIN5flash11enable_sm90INS1_16FlashAttnFwdSm90INS1_25CollectiveMainloopFwdSm90ILi2EN4cute5tupleIJNS5_1CILi1EEES8_S8_EEENS6_IJNS7_ILi128EEENS7_ILi96EEENS7_ILi64EEEEEELi256ENS_10bfloat16_tEfNS_4arch4Sm90ELb1ELb0ELb0ELb1ELb0ELb0ELb0ELb1ELb0ELb1ELb1ELb0EEENS1_21CollectiveEpilogueFwdINS6_IJSA_NS7_ILi256EEESB_EEES9_SE_SG_Li256ELb1ELb1ELb1ELb0EEENS1_36VarlenDynamicPersistentTileSchedulerILi128ELi96ELi256ELi128ELb1ELb1ELb1ELb1ELb1ELb1EEEEEEEEEvNT_6ParamsE:
        .type           _ZN7cutlass13device_kernelIN5flash11enable_sm90INS1_16FlashAttnFwdSm90INS1_25CollectiveMainloopFwdSm90ILi2EN4cute5tupleIJNS5_1CILi1EEES8_S8_EEENS6_IJNS7_ILi128EEENS7_ILi96EEENS7_ILi64EEEEEELi256ENS_10bfloat16_tEfNS_4arch4Sm90ELb1ELb0ELb0ELb1ELb0ELb0ELb0ELb1ELb0ELb1ELb1ELb0EEENS1_21CollectiveEpilogueFwdINS6_IJSA_NS7_ILi256EEESB_EEES9_SE_SG_Li256ELb1ELb1ELb1ELb0EEENS1_36VarlenDynamicPersistentTileSchedulerILi128ELi96ELi256ELi128ELb1ELb1ELb1ELb1ELb1ELb1EEEEEEEEEvNT_6ParamsE,@function
        .size           _ZN7cutlass13device_kernelIN5flash11enable_sm90INS1_16FlashAttnFwdSm90INS1_25CollectiveMainloopFwdSm90ILi2EN4cute5tupleIJNS5_1CILi1EEES8_S8_EEENS6_IJNS7_ILi128EEENS7_ILi96EEENS7_ILi64EEEEEELi256ENS_10bfloat16_tEfNS_4arch4Sm90ELb1ELb0ELb0ELb1ELb0ELb0ELb0ELb1ELb0ELb1ELb1ELb0EEENS1_21CollectiveEpilogueFwdINS6_IJSA_NS7_ILi256EEESB_EEES9_SE_SG_Li256ELb1ELb1ELb1ELb0EEENS1_36VarlenDynamicPersistentTileSchedulerILi128ELi96ELi256ELi128ELb1ELb1ELb1ELb1ELb1ELb1EEEEEEEEEvNT_6ParamsE,(.L_x_86 - _ZN7cutlass13device_kernelIN5flash11enable_sm90INS1_16FlashAttnFwdSm90INS1_25CollectiveMainloopFwdSm90ILi2EN4cute5tupleIJNS5_1CILi1EEES8_S8_EEENS6_IJNS7_ILi128EEENS7_ILi96EEENS7_ILi64EEEEEELi256ENS_10bfloat16_tEfNS_4arch4Sm90ELb1ELb0ELb0ELb1ELb0ELb0ELb0ELb1ELb0ELb1ELb1ELb0EEENS1_21CollectiveEpilogueFwdINS6_IJSA_NS7_ILi256EEESB_EEES9_SE_SG_Li256ELb1ELb1ELb1ELb0EEENS1_36VarlenDynamicPersistentTileSchedulerILi128ELi96ELi256ELi128ELb1ELb1ELb1ELb1ELb1ELb1EEEEEEEEEvNT_6ParamsE)
        .other          _ZN7cutlass13device_kernelIN5flash11enable_sm90INS1_16FlashAttnFwdSm90INS1_25CollectiveMainloopFwdSm90ILi2EN4cute5tupleIJNS5_1CILi1EEES8_S8_EEENS6_IJNS7_ILi128EEENS7_ILi96EEENS7_ILi64EEEEEELi256ENS_10bfloat16_tEfNS_4arch4Sm90ELb1ELb0ELb0ELb1ELb0ELb0ELb0ELb1ELb0ELb1ELb1ELb0EEENS1_21CollectiveEpilogueFwdINS6_IJSA_NS7_ILi256EEESB_EEES9_SE_SG_Li256ELb1ELb1ELb1ELb0EEENS1_36VarlenDynamicPersistentTileSchedulerILi128ELi96ELi256ELi128ELb1ELb1ELb1ELb1ELb1ELb1EEEEEEEEEvNT_6ParamsE,@"STO_CUDA_ENTRY STV_DEFAULT"
_ZN7cutlass13device_kernelIN5flash11enable_sm90INS1_16FlashAttnFwdSm90INS1_25CollectiveMainloopFwdSm90ILi2EN4cute5tupleIJNS5_1CILi1EEES8_S8_EEENS6_IJNS7_ILi128EEENS7_ILi96EEENS7_ILi64EEEEEELi256ENS_10bfloat16_tEfNS_4arch4Sm90ELb1ELb0ELb0ELb1ELb0ELb0ELb0ELb1ELb0ELb1ELb1ELb0EEENS1_21CollectiveEpilogueFwdINS6_IJSA_NS7_ILi256EEESB_EEES9_SE_SG_Li256ELb1ELb1ELb1ELb0EEENS1_36VarlenDynamicPersistentTileSchedulerILi128ELi96ELi256ELi128ELb1ELb1ELb1ELb1ELb1ELb1EEEEEEEEEvNT_6ParamsE:
[----:B------:R-:W-:Y:S01]  /*0000*/  LDC R1, c[0x0][0x37c] ;  /* 0x0000df00ff017b82 */ /* 0x000fe20000000800 */
[----:B------:R-:W-:Y:S05]  /*0010*/  EXIT ;  /* 0x000000000000794d */ /* 0x000fea0003800000 */
.L_x_41:
        /* <DEDUP_REMOVED lines=14> */
.L_x_86:


//--------------------- .text._ZN7cutlass13device_kernelIN5flash11enable_sm90INS1_16FlashAttnFwdSm90INS1_25CollectiveMainloopFwdSm90ILi2EN4cute5tupleIJNS5_1CILi1EEES8_S8_EEENS6_IJNS7_ILi128EEENS7_ILi96EEENS7_ILi64EEEEEELi256ENS_10bfloat16_tEfNS_4arch4Sm90ELb1ELb0ELb0ELb1ELb0ELb1ELb0ELb1ELb0ELb1ELb1ELb0EEENS1_21CollectiveEpilogueFwdINS6_IJSA_NS7_ILi256EEESB_EEES9_SE_SG_Li256ELb1ELb1ELb1ELb0EEENS1_36VarlenDynamicPersistentTileSchedulerILi128ELi96ELi256ELi128ELb1ELb1ELb1ELb1ELb1ELb1EEEEEEEEEvNT_6ParamsE --------------------------
	.section	.text._ZN7cutlass13device_kernelIN5flash11enable_sm90INS1_16FlashAttnFwdSm90INS1_25CollectiveMainloopFwdSm90ILi2EN4cute5tupleIJNS5_1CILi1EEES8_S8_EEENS6_IJNS7_ILi128EEENS7_ILi96EEENS7_ILi64EEEEEELi256ENS_10bfloat16_tEfNS_4arch4Sm90ELb1ELb0ELb0ELb1ELb0ELb1ELb0ELb1ELb0ELb1ELb1ELb0EEENS1_21CollectiveEpilogueFwdINS6_IJSA_NS7_ILi256EEESB_EEES9_SE_SG_Li256ELb1ELb1ELb1ELb0EEENS1_36VarlenDynamicPersistentTileSchedulerILi128ELi96ELi256ELi128ELb1ELb1ELb1ELb1ELb1ELb1EEEEEEEEEvNT_6ParamsE,"ax",@progbits
	.align	128
.text._ZN7cutlass13device_kernelIN5flash11enable_sm90INS1_16FlashAttnFwdSm90INS1_25CollectiveMainloopFwdSm90ILi2EN4cute5tupleIJNS5_1CILi1EEES8_S8_EEENS6_IJNS7_ILi128EEENS7_ILi96EEENS7_ILi64EEEEEELi256ENS_10bfloat16_tEfNS_4arch4Sm90ELb1ELb0ELb0ELb1ELb0ELb1ELb0ELb1ELb0ELb1ELb1ELb0EEENS1_21CollectiveEpilogueFwdINS6_IJSA_NS7_ILi256EEESB_EEES9_SE_SG_Li256ELb1ELb1ELb1ELb0EEENS1_36VarlenDynamicPersistentTileSchedulerILi128ELi96ELi256ELi128ELb1ELb1ELb1ELb1ELb1ELb1EEEEEEEEEvNT_6ParamsE:
        .type           _ZN7cutlass13device_kernelIN5flash11enable_sm90INS1_16FlashAttnFwdSm90INS1_25CollectiveMainloopFwdSm90ILi2EN4cute5tupleIJNS5_1CILi1EEES8_S8_EEENS6_IJNS7_ILi128EEENS7_ILi96EEENS7_ILi64EEEEEELi256ENS_10bfloat16_tEfNS_4arch4Sm90ELb1ELb0ELb0ELb1ELb0ELb1ELb0ELb1ELb0ELb1ELb1ELb0EEENS1_21CollectiveEpilogueFwdINS6_IJSA_NS7_ILi256EEESB_EEES9_SE_SG_Li256ELb1ELb1ELb1ELb0EEENS1_36VarlenDynamicPersistentTileSchedulerILi128ELi96ELi256ELi128ELb1ELb1ELb1ELb1ELb1ELb1EEEEEEEEEvNT_6ParamsE,@function
        .size           _ZN7cutlass13device_kernelIN5flash11enable_sm90INS1_16FlashAttnFwdSm90INS1_25CollectiveMainloopFwdSm90ILi2EN4cute5tupleIJNS5_1CILi1EEES8_S8_EEENS6_IJNS7_ILi128EEENS7_ILi96EEENS7_ILi64EEEEEELi256ENS_10bfloat16_tEfNS_4arch4Sm90ELb1ELb0ELb0ELb1ELb0ELb1ELb0ELb1ELb0ELb1ELb1ELb0EEENS1_21CollectiveEpilogueFwdINS6_IJSA_NS7_ILi256EEESB_EEES9_SE_SG_Li256ELb1ELb1ELb1ELb0EEENS1_36VarlenDynamicPersistentTileSchedulerILi128ELi96ELi256ELi128ELb1ELb1ELb1ELb1ELb1ELb1EEEEEEEEEvNT_6ParamsE,(.L_x_87 - _ZN7cutlass13device_kernelIN5flash11enable_sm90INS1_16FlashAttnFwdSm90INS1_25CollectiveMainloopFwdSm90ILi2EN4cute5tupleIJNS5_1CILi1EEES8_S8_EEENS6_IJNS7_ILi128EEENS7_ILi96EEENS7_ILi64EEEEEELi256ENS_10bfloat16_tEfNS_4arch4Sm90ELb1ELb0ELb0ELb1ELb0ELb1ELb0ELb1ELb0ELb1ELb1ELb0EEENS1_21CollectiveEpilogueFwdINS6_IJSA_NS7_ILi256EEESB_EEES9_SE_SG_Li256ELb1ELb1ELb1ELb0EEENS1_36VarlenDynamicPersistentTileSchedulerILi128ELi96ELi256ELi128ELb1ELb1ELb1ELb1ELb1ELb1EEEEEEEEEvNT_6ParamsE)
        .other          _ZN7cutlass13device_kernelIN5flash11enable_sm90INS1_16FlashAttnFwdSm90INS1_25CollectiveMainloopFwdSm90ILi2EN4cute5tupleIJNS5_1CILi1EEES8_S8_EEENS6_IJNS7_ILi128EEENS7_ILi96EEENS7_ILi64EEEEEELi256ENS_10bfloat16_tEfNS_4arch4Sm90ELb1ELb0ELb0ELb1ELb0ELb1ELb0ELb1ELb0ELb1ELb1ELb0EEENS1_21CollectiveEpilogueFwdINS6_IJSA_NS7_ILi256EEESB_EEES9_SE_SG_Li256ELb1ELb1ELb1ELb0EEENS1_36VarlenDynamicPersistentTileSchedulerILi128ELi96ELi256ELi128ELb1ELb1ELb1ELb1ELb1ELb1EEEEEEEEEvNT_6ParamsE,@"STO_CUDA_ENTRY STV_DEFAULT"
_ZN7cutlass13device_kernelIN5flash11enable_sm90INS1_16FlashAttnFwdSm90INS1_25CollectiveMainloopFwdSm90ILi2EN4cute5tupleIJNS5_1CILi1EEES8_S8_EEENS6_IJNS7_ILi128EEENS7_ILi96EEENS7_ILi64EEEEEELi256ENS_10bfloat16_tEfNS_4arch4Sm90ELb1ELb0ELb0ELb1ELb0ELb1ELb0ELb1ELb0ELb1ELb1ELb0EEENS1_21CollectiveEpilogueFwdINS6_IJSA_NS7_ILi256EEESB_EEES9_SE_SG_Li256ELb1ELb1ELb1ELb0EEENS1_36VarlenDynamicPersistentTileSchedulerILi128ELi96ELi256ELi128ELb1ELb1ELb1ELb1ELb1ELb1EEEEEEEEEvNT_6ParamsE:
[----:B------:R-:W-:Y:S01]  /*0000*/  LDC R1, c[0x0][0x37c] ;  /* 0x0000df00ff017b82 */ /* 0x000fe20000000800 */
[----:B------:R-:W-:Y:S05]  /*0010*/  EXIT ;  /* 0x000000000000794d */ /* 0x000fea0003800000 */
.L_x_42:
        /* <DEDUP_REMOVED lines=14> */
.L_x_87:


//--------------------- .text._ZN7cutlass13device_kernelIN5flash11enable_sm90INS1_16FlashAttnFwdSm90INS1_25CollectiveMainloopFwdSm90ILi2EN4cute5tupleIJNS5_1CILi1EEES8_S8_EEENS6_IJNS7_ILi128EEENS7_ILi96EEENS7_ILi64EEEEEELi256ENS_10bfloat16_tEfNS_4arch4Sm90ELb1ELb0ELb0ELb1ELb0ELb0ELb1ELb1ELb0ELb1ELb1ELb0EEENS1_21CollectiveEpilogueFwdINS6_IJSA_NS7_ILi256EEESB_EEES9_SE_SG_Li256ELb1ELb1ELb1ELb0EEENS1_36VarlenDynamicPersistentTileSchedulerILi128ELi96ELi256ELi128ELb1ELb1ELb1ELb1ELb1ELb1EEEEEEEEEvNT_6ParamsE --------------------------
	.section	.text._ZN7cutlass13device_kernelIN5flash11enable_sm90INS1_16FlashAttnFwdSm90INS1_25CollectiveMainloopFwdSm90ILi2EN4cute5tupleIJNS5_1CILi1EEES8_S8_EEENS6_IJNS7_ILi128EEENS7_ILi96EEENS7_ILi64EEEEEELi256ENS_10bfloat16_tEfNS_4arch4Sm90ELb1ELb0ELb0ELb1ELb0ELb0ELb1ELb1ELb0ELb1ELb1ELb0EEENS1_21CollectiveEpilogueFwdINS6_IJSA_NS7_ILi256EEESB_EEES9_SE_SG_Li256ELb1ELb1ELb1ELb0EEENS1_36VarlenDynamicPersistentTileSchedulerILi128ELi96ELi256ELi128ELb1ELb1ELb1ELb1ELb1ELb1EEEEEEEEEvNT_6ParamsE,"ax",@progbits
	.align	128
.text._ZN7cutlass13device_kernelIN5flash11enable_sm90INS1_16FlashAttnFwdSm90INS1_25CollectiveMainloopFwdSm90ILi2EN4cute5tupleIJNS5_1CILi1EEES8_S8_EEENS6_IJNS7_ILi128EEENS7_ILi96EEENS7_ILi64EEEEEELi256ENS_10bfloat16_tEfNS_4arch4Sm90ELb1ELb0ELb0ELb1ELb0ELb0ELb1ELb1ELb0ELb1ELb1ELb0EEENS1_21CollectiveEpilogueFwdINS6_IJSA_NS7_ILi256EEESB_EEES9_SE_SG_Li256ELb1ELb1ELb1ELb0EEENS1_36VarlenDynamicPersistentTileSchedulerILi128ELi96ELi256ELi128ELb1ELb1ELb1ELb1ELb1ELb1EEEEEEEEEvNT_6ParamsE:
        .type           _ZN7cutlass13device_kernelIN5flash11enable_sm90INS1_16FlashAttnFwdSm90INS1_25CollectiveMainloopFwdSm90ILi2EN4cute5tupleIJNS5_1CILi1EEES8_S8_EEENS6_IJNS7_ILi128EEENS7_ILi96EEENS7_ILi64EEEEEELi256ENS_10bfloat16_tEfNS_4arch4Sm90ELb1ELb0ELb0ELb1ELb0ELb0ELb1ELb1ELb0ELb1ELb1ELb0EEENS1_21CollectiveEpilogueFwdINS6_IJSA_NS7_ILi256EEESB_EEES9_SE_SG_Li256ELb1ELb1ELb1ELb0EEENS1_36VarlenDynamicPersistentTileSchedulerILi128ELi96ELi256ELi128ELb1ELb1ELb1ELb1ELb1ELb1EEEEEEEEEvNT_6ParamsE,@function
        .size           _ZN7cutlass13device_kernelIN5flash11enable_sm90INS1_16FlashAttnFwdSm90INS1_25CollectiveMainloopFwdSm90ILi2EN4cute5tupleIJNS5_1CILi1EEES8_S8_EEENS6_IJNS7_ILi128EEENS7_ILi96EEENS7_ILi64EEEEEELi256ENS_10bfloat16_tEfNS_4arch4Sm90ELb1ELb0ELb0ELb1ELb0ELb0ELb1ELb1ELb0ELb1ELb1ELb0EEENS1_21CollectiveEpilogueFwdINS6_IJSA_NS7_ILi256EEESB_EEES9_SE_SG_Li256ELb1ELb1ELb1ELb0EEENS1_36VarlenDynamicPersistentTileSchedulerILi128ELi96ELi256ELi128ELb1ELb1ELb1ELb1ELb1ELb1EEEEEEEEEvNT_6ParamsE,(.L_x_88 - _ZN7cutlass13device_kernelIN5flash11enable_sm90INS1_16FlashAttnFwdSm90INS1_25CollectiveMainloopFwdSm90ILi2EN4cute5tupleIJNS5_1CILi1EEES8_S8_EEENS6_IJNS7_ILi128EEENS7_ILi96EEENS7_ILi64EEEEEELi256ENS_10bfloat16_tEfNS_4arch4Sm90ELb1ELb0ELb0ELb1ELb0ELb0ELb1ELb1ELb0ELb1ELb1ELb0EEENS1_21CollectiveEpilogueFwdINS6_IJSA_NS7_ILi256EEESB_EEES9_SE_SG_Li256ELb1ELb1ELb1ELb0EEENS1_36VarlenDynamicPersistentTileSchedulerILi128ELi96ELi256ELi128ELb1ELb1ELb1ELb1ELb1ELb1EEEEEEEEEvNT_6ParamsE)
        .other          _ZN7cutlass13device_kernelIN5flash11enable_sm90INS1_16FlashAttnFwdSm90INS1_25CollectiveMainloopFwdSm90ILi2EN4cute5tupleIJNS5_1CILi1EEES8_S8_EEENS6_IJNS7_ILi128EEENS7_ILi96EEENS7_ILi64EEEEEELi256ENS_10bfloat16_tEfNS_4arch4Sm90ELb1ELb0ELb0ELb1ELb0ELb0ELb1ELb1ELb0ELb1ELb1ELb0EEENS1_21CollectiveEpilogueFwdINS6_IJSA_NS7_ILi256EEESB_EEES9_SE_SG_Li256ELb1ELb1ELb1ELb0EEENS1_36VarlenDynamicPersistentTileSchedulerILi128ELi96ELi256ELi128ELb1ELb1ELb1ELb1ELb1ELb1EEEEEEEEEvNT_6ParamsE,@"STO_CUDA_ENTRY STV_DEFAULT"
_ZN7cutlass13device_kernelIN5flash11enable_sm90INS1_16FlashAttnFwdSm90INS1_25CollectiveMainloopFwdSm90ILi2EN4cute5tupleIJNS5_1CILi1EEES8_S8_EEENS6_IJNS7_ILi128EEENS7_ILi96EEENS7_ILi64EEEEEELi256ENS_10bfloat16_tEfNS_4arch4Sm90ELb1ELb0ELb0ELb1ELb0ELb0ELb1ELb1ELb0ELb1ELb1ELb0EEENS1_21CollectiveEpilogueFwdINS6_IJSA_NS7_ILi256EEESB_EEES9_SE_SG_Li256ELb1ELb1ELb1ELb0EEENS1_36VarlenDynamicPersistentTileSchedulerILi128ELi96ELi256ELi128ELb1ELb1ELb1ELb1ELb1ELb1EEEEEEEEEvNT_6ParamsE:
[----:B------:R-:W-:Y:S01]  /*0000*/  LDC R1, c[0x0][0x37c] ;  /* 0x0000df00ff017b82 */ /* 0x000fe20000000800 */
[----:B------:R-:W-:Y:S05]  /*0010*/  EXIT ;  /* 0x000000000000794d */ /* 0x000fea0003800000 */
.L_x_43:
        /* <DEDUP_REMOVED lines=14> */
.L_x_88:


//--------------------- .text._ZN7cutlass13device_kernelIN5flash11enable_sm90INS1_16FlashAttnFwdSm90INS1_25CollectiveMainloopFwdSm90ILi2EN4cute5tupleIJNS5_1CILi1EEES8_S8_EEENS6_IJNS7_ILi128EEENS7_ILi96EEENS7_ILi64EEEEEELi256ENS_10bfloat16_tEfNS_4arch4Sm90ELb1ELb0ELb0ELb1ELb0ELb1ELb1ELb1ELb0ELb1ELb1ELb0EEENS1_21CollectiveEpilogueFwdINS6_IJSA_NS7_ILi256EEESB_EEES9_SE_SG_Li256ELb1ELb1ELb1ELb0EEENS1_36VarlenDynamicPersistentTileSchedulerILi128ELi96ELi256ELi128ELb1ELb1ELb1ELb1ELb1ELb1EEEEEEEEEvNT_6ParamsE --------------------------
	.section	.text._ZN7cutlass13device_kernelIN5flash11enable_sm90INS1_16FlashAttnFwdSm90INS1_25CollectiveMainloopFwdSm90ILi2EN4cute5tupleIJNS5_1CILi1EEES8_S8_EEENS6_IJNS7_ILi128EEENS7_ILi96EEENS7_ILi64EEEEEELi256ENS_10bfloat16_tEfNS_4arch4Sm90ELb1ELb0ELb0ELb1ELb0ELb1ELb1ELb1ELb0ELb1ELb1ELb0EEENS1_21CollectiveEpilogueFwdINS6_IJSA_NS7_ILi256EEESB_EEES9_SE_SG_Li256ELb1ELb1ELb1ELb0EEENS1_36VarlenDynamicPersistentTileSchedulerILi128ELi96ELi256ELi128ELb1ELb1ELb1ELb1ELb1ELb1EEEEEEEEEvNT_6ParamsE,"ax",@progbits
	.align	128
.text._ZN7cutlass13device_kernelIN5flash11enable_sm90INS1_16FlashAttnFwdSm90INS1_25CollectiveMainloopFwdSm90ILi2EN4cute5tupleIJNS5_1CILi1EEES8_S8_EEENS6_IJNS7_ILi128EEENS7_ILi96EEENS7_ILi64EEEEEELi256ENS_10bfloat16_tEfNS_4arch4Sm90ELb1ELb0ELb0ELb1ELb0ELb1ELb1ELb1ELb0ELb1ELb1ELb0EEENS1_21CollectiveEpilogueFwdINS6_IJSA_NS7_ILi256EEESB_EEES9_SE_SG_Li256ELb1ELb1ELb1ELb0EEENS1_36VarlenDynamicPersistentTileSchedulerILi128ELi96ELi256ELi128ELb1ELb1ELb1ELb1ELb1ELb1EEEEEEEEEvNT_6ParamsE:
        .type           _ZN7cutlass13device_kernelIN5flash11enable_sm90INS1_16FlashAttnFwdSm90INS1_25CollectiveMainloopFwdSm90ILi2EN4cute5tupleIJNS5_1CILi1EEES8_S8_EEENS6_IJNS7_ILi128EEENS7_ILi96EEENS7_ILi64EEEEEELi256ENS_10bfloat16_tEfNS_4arch4Sm90ELb1ELb0ELb0ELb1ELb0ELb1ELb1ELb1ELb0ELb1ELb1ELb0EEENS1_21CollectiveEpilogueFwdINS6_IJSA_NS7_ILi256EEESB_EEES9_SE_SG_Li256ELb1ELb1ELb1ELb0EEENS1_36VarlenDynamicPersistentTileSchedulerILi128ELi96ELi256ELi128ELb1ELb1ELb1ELb1ELb1ELb1EEEEEEEEEvNT_6ParamsE,@function
        .size           _ZN7cutlass13device_kernelIN5flash11enable_sm90INS1_16FlashAttnFwdSm90INS1_25CollectiveMainloopFwdSm90ILi2EN4cute5tupleIJNS5_1CILi1EEES8_S8_EEENS6_IJNS7_ILi128EEENS7_ILi96EEENS7_ILi64EEEEEELi256ENS_10bfloat16_tEfNS_4arch4Sm90ELb1ELb0ELb0ELb1ELb0ELb1ELb1ELb1ELb0ELb1ELb1ELb0EEENS1_21CollectiveEpilogueFwdINS6_IJSA_NS7_ILi256EEESB_EEES9_SE_SG_Li256ELb1ELb1ELb1ELb0EEENS1_36VarlenDynamicPersistentTileSchedulerILi128ELi96ELi256ELi128ELb1ELb1ELb1ELb1ELb1ELb1EEEEEEEEEvNT_6ParamsE,(.L_x_89 - _ZN7cutlass13device_kernelIN5flash11enable_sm90INS1_16FlashAttnFwdSm90INS1_25CollectiveMainloopFwdSm90ILi2EN4cute5tupleIJNS5_1CILi1EEES8_S8_EEENS6_IJNS7_ILi128EEENS7_ILi96EEENS7_ILi64EEEEEELi256ENS_10bfloat16_tEfNS_4arch4Sm90ELb1ELb0ELb0ELb1ELb0ELb1ELb1ELb1ELb0ELb1ELb1ELb0EEENS1_21CollectiveEpilogueFwdINS6_IJSA_NS7_ILi256EEESB_EEES9_SE_SG_Li256ELb1ELb1ELb1ELb0EEENS1_36VarlenDynamicPersistentTileSchedulerILi128ELi96ELi256ELi128ELb1ELb1ELb1ELb1ELb1ELb1EEEEEEEEEvNT_6ParamsE)
        .other          _ZN7cutlass13device_kernelIN5flash11enable_sm90INS1_16FlashAttnFwdSm90INS1_25CollectiveMainloopFwdSm90ILi2EN4cute5tupleIJNS5_1CILi1EEES8_S8_EEENS6_IJNS7_ILi128EEENS7_ILi96EEENS7_ILi64EEEEEELi256ENS_10bfloat16_tEfNS_4arch4Sm90ELb1ELb0ELb0ELb1ELb0ELb1ELb1ELb1ELb0ELb1ELb1ELb0EEENS1_21CollectiveEpilogueFwdINS6_IJSA_NS7_ILi256EEESB_EEES9_SE_SG_Li256ELb1ELb1ELb1ELb0EEENS1_36VarlenDynamicPersistentTileSchedulerILi128ELi96ELi256ELi128ELb1ELb1ELb1ELb1ELb1ELb1EEEEEEEEEvNT_6ParamsE,@"STO_CUDA_ENTRY STV_DEFAULT"
_ZN7cutlass13device_kernelIN5flash11enable_sm90INS1_16FlashAttnFwdSm90INS1_25CollectiveMainloopFwdSm90ILi2EN4cute5tupleIJNS5_1CILi1EEES8_S8_EEENS6_IJNS7_ILi128EEENS7_ILi96EEENS7_ILi64EEEEEELi256ENS_10bfloat16_tEfNS_4arch4Sm90ELb1ELb0ELb0ELb1ELb0ELb1ELb1ELb1ELb0ELb1ELb1ELb0EEENS1_21CollectiveEpilogueFwdINS6_IJSA_NS7_ILi256EEESB_EEES9_SE_SG_Li256ELb1ELb1ELb1ELb0EEENS1_36VarlenDynamicPersistentTileSchedulerILi128ELi96ELi256ELi128ELb1ELb1ELb1ELb1ELb1ELb1EEEEEEEEEvNT_6ParamsE:
[----:B------:R-:W-:Y:S01]  /*0000*/  LDC R1, c[0x0][0x37c] ;  /* 0x0000df00ff017b82 */ /* 0x000fe20000000800 */
[----:B------:R-:W-:Y:S05]  /*0010*/  EXIT ;  /* 0x000000000000794d */ /* 0x000fea0003800000 */
.L_x_44:
        /* <DEDUP_REMOVED lines=14> */
.L_x_89:


//--------------------- .nv.shared.reserved.0     --------------------------
	.section	.nv.shared.reserved.0,"aw",@nobits
	.weak		__nv_reservedSMEM_offset_0_alias
	.size		__nv_reservedSMEM_offset_0_alias, 0, 64
	.other		__nv_reservedSMEM_offset_0_alias,@"STO_CUDA_RESERVED_SHARED STV_DEFAULT"
__nv_reservedSMEM_offset_0_alias:
	.zero		0
	.zero		64


//--------------------- .nv.global                --------------------------
	.section	.nv.global,"aw",@nobits
.nv.global:
	.type		_ZN73_INTERNAL_91085012_37_flash_fwd_hdimdiff_bf16_split_sm90_cu_60c5005d_32564cute1_E,@object
	.size		_ZN73_INTERNAL_91085012_37_flash_fwd_hdimdiff_bf16_split_sm90_cu_60c5005d_32564cute1_E,(_ZN73_INTERNAL_91085012_37_flash_fwd_hdimdiff_bf16_split_sm90_cu_60c5005d_32564cuda3std3__45__cpo6cbeginE - _ZN73_INTERNAL_91085012_37_flash_fwd_hdimdiff_bf16_split_sm90_cu_60c5005d_32564cute1_E)
_ZN73_INTERNAL_91085012_37_flash_fwd_hdimdiff_bf16_split_sm90_cu_60c5005d_32564cute1_E:
	.zero		1
	.type		_ZN73_INTERNAL_91085012_37_flash_fwd_hdimdiff_bf16_split_sm90_cu_60c5005d_32564cuda3std3__45__cpo6cbeginE,@object
	.size		_ZN73_INTERNAL_91085012_37_flash_fwd_hdimdiff_bf16_split_sm90_cu_60c5005d_32564cuda3std3__45__cpo6cbeginE,(_ZN73_INTERNAL_91085012_37_flash_fwd_hdimdiff_bf16_split_sm90_cu_60c5005d_32564cuda3std3__48in_placeE - _ZN73_INTERNAL_91085012_37_flash_fwd_hdimdiff_bf16_split_sm90_cu_60c5005d_32564cuda3std3__45__cpo6cbeginE)
_ZN73_INTERNAL_91085012_37_flash_fwd_hdimdiff_bf16_split_sm90_cu_60c5005d_32564cuda3std3__45__cpo6cbeginE:
	.zero		1
	.type		_ZN73_INTERNAL_91085012_37_flash_fwd_hdimdiff_bf16_split_sm90_cu_60c5005d_32564cuda3std3__48in_placeE,@object
	.size		_ZN73_INTERNAL_91085012_37_flash_fwd_hdimdiff_bf16_split_sm90_cu_60c5005d_32564cuda3std3__48in_placeE,(_ZN73_INTERNAL_91085012_37_flash_fwd_hdimdiff_bf16_split_sm90_cu_60c5005d_32564cuda3std6ranges3__45__cpo9iter_moveE - _ZN73_INTERNAL_91085012_37_flash_fwd_hdimdiff_bf16_split_sm90_cu_60c5005d_32564cuda3std3__48in_placeE)
_ZN73_INTERNAL_91085012_37_flash_fwd_hdimdiff_bf16_split_sm90_cu_60c5005d_32564cuda3std3__48in_placeE:
	.zero		1
	.type		_ZN73_INTERNAL_91085012_37_flash_fwd_hdimdiff_bf16_split_sm90_cu_60c5005d_32564cuda3std6ranges3__45__cpo9iter_moveE,@object
	.size		_ZN73_INTERNAL_91085012_37_flash_fwd_hdimdiff_bf16_split_sm90_cu_60c5005d_32564cuda3std6ranges3__45__cpo9iter_moveE,(_ZN73_INTERNAL_91085012_37_flash_fwd_hdimdiff_bf16_split_sm90_cu_60c5005d_32564cuda3std3__45__cpo5beginE - _ZN73_INTERNAL_91085012_37_flash_fwd_hdimdiff_bf16_split_sm90_cu_60c5005d_32564cuda3std6ranges3__45__cpo9iter_moveE)
_ZN73_INTERNAL_91085012_37_flash_fwd_hdimdiff_bf16_split_sm90_cu_60c5005d_32564cuda3std6ranges3__45__cpo9iter_moveE:
	.zero		1
	.type		_ZN73_INTERNAL_91085012_37_flash_fwd_hdimdiff_bf16_split_sm90_cu_60c5005d_32564cuda3std3__45__cpo5beginE,@object
	.size		_ZN73_INTERNAL_91085012_37_flash_fwd_hdimdiff_bf16_split_sm90_cu_60c5005d_32564cuda3std3__45__cpo5beginE,(_ZN73_INTERNAL_91085012_37_flash_fwd_hdimdiff_bf16_split_sm90_cu_60c5005d_32564cuda3std3__475_GLOBAL__N__91085012_37_flash_fwd_hdimdiff_bf16_split_sm90_cu_60c5005d_32566ignoreE - _ZN73_INTERNAL_91085012_37_flash_fwd_hdimdiff_bf16_split_sm90_cu_60c5005d_32564cuda3std3__45__cpo5beginE)
_ZN73_INTERNAL_91085012_37_flash_fwd_hdimdiff_bf16_split_sm90_cu_60c5005d_32564cuda3std3__45__cpo5beginE:
	.zero		1
	.type		_ZN73_INTERNAL_91085012_37_flash_fwd_hdimdiff_bf16_split_sm90_cu_60c5005d_32564cuda3std3__475_GLOBAL__N__91085012_37_flash_fwd_hdimdiff_bf16_split_sm90_cu_60c5005d_32566ignoreE,@object
	.size		_ZN73_INTERNAL_91085012_37_flash_fwd_hdimdiff_bf16_split_sm90_cu_60c5005d_32564cuda3std3__475_GLOBAL__N__91085012_37_flash_fwd_hdimdiff_bf16_split_sm90_cu_60c5005d_32566ignoreE,(_ZN73_INTERNAL_91085012_37_flash_fwd_hdimdiff_bf16_split_sm90_cu_60c5005d_32564cute7productE - _ZN73_INTERNAL_91085012_37_flash_fwd_hdimdiff_bf16_split_sm90_cu_60c5005d_32564cuda3std3__475_GLOBAL__N__91085012_37_flash_fwd_hdimdiff_bf16_split_sm90_cu_60c5005d_32566ignoreE)
_ZN73_INTERNAL_91085012_37_flash_fwd_hdimdiff_bf16_split_sm90_cu_60c5005d_32564cuda3std3__475_GLOBAL__N__91085012_37_flash_fwd_hdimdiff_bf16_split_sm90_cu_60c5005d_32566ignoreE:
	.zero		1
	.type		_ZN73_INTERNAL_91085012_37_flash_fwd_hdimdiff_bf16_split_sm90_cu_60c5005d_32564cute7productE,@object
	.size		_ZN73_INTERNAL_91085012_37_flash_fwd_hdimdiff_bf16_split_sm90_cu_60c5005d_32564cute7productE,(_ZN73_INTERNAL_91085012_37_flash_fwd_hdimdiff_bf16_split_sm90_cu_60c5005d_32564cuda3std3__45__cpo3endE - _ZN73_INTERNAL_91085012_37_flash_fwd_hdimdiff_bf16_split_sm90_cu_60c5005d_32564cute7productE)
_ZN73_INTERNAL_91085012_37_flash_fwd_hdimdiff_bf16_split_sm90_cu_60c5005d_32564cute7productE:
	.zero		1
	.type		_ZN73_INTERNAL_91085012_37_flash_fwd_hdimdiff_bf16_split_sm90_cu_60c5005d_32564cuda3std3__45__cpo3endE,@object
	.size		_ZN73_INTERNAL_91085012_37_flash_fwd_hdimdiff_bf16_split_sm90_cu_60c5005d_32564cuda3std3__45__cpo3endE,(_ZN73_INTERNAL_91085012_37_flash_fwd_hdimdiff_bf16_split_sm90_cu_60c5005d_32564cuda3std3__419piecewise_constructE - _ZN73_INTERNAL_91085012_37_flash_fwd_hdimdiff_bf16_split_sm90_cu_60c5005d_32564cuda3std3__45__cpo3endE)
_ZN73_INTERNAL_91085012_37_flash_fwd_hdimdiff_bf16_split_sm90_cu_60c5005d_32564cuda3std3__45__cpo3endE:
	.zero		1
	.type		_ZN73_INTERNAL_91085012_37_flash_fwd_hdimdiff_bf16_split_sm90_cu_60c5005d_32564cuda3std3__419piecewise_constructE,@object
	.size		_ZN73_INTERNAL_91085012_37_flash_fwd_hdimdiff_bf16_split_sm90_cu_60c5005d_32564cuda3std3__419piecewise_constructE,(_ZN73_INTERNAL_91085012_37_flash_fwd_hdimdiff_bf16_split_sm90_cu_60c5005d_32564cuda3std3__45__cpo4cendE - _ZN73_INTERNAL_91085012_37_flash_fwd_hdimdiff_bf16_split_sm90_cu_60c5005d_32564cuda3std3__419piecewise_constructE)
_ZN73_INTERNAL_91085012_37_flash_fwd_hdimdiff_bf16_split_sm90_cu_60c5005d_32564cuda3std3__419piecewise_constructE:
	.zero		1
	.type		_ZN73_INTERNAL_91085012_37_flash_fwd_hdimdiff_bf16_split_sm90_cu_60c5005d_32564cuda3std3__45__cpo4cendE,@object
	.size		_ZN73_INTERNAL_91085012_37_flash_fwd_hdimdiff_bf16_split_sm90_cu_60c5005d_32564cuda3std3__45__cpo4cendE,(_ZN73_INTERNAL_91085012_37_flash_fwd_hdimdiff_bf16_split_sm90_cu_60c5005d_32564cuda3std6ranges3__45__cpo4swapE - _ZN73_INTERNAL_91085012_37_flash_fwd_hdimdiff_bf16_split_sm90_cu_60c5005d_32564cuda3std3__45__cpo4cendE)
_ZN73_INTERNAL_91085012_37_flash_fwd_hdimdiff_bf16_split_sm90_cu_60c5005d_32564cuda3std3__45__cpo4cendE:
	.zero		1
	.type		_ZN73_INTERNAL_91085012_37_flash_fwd_hdimdiff_bf16_split_sm90_cu_60c5005d_32564cuda3std6ranges3__45__cpo4swapE,@object
	.size		_ZN73_INTERNAL_91085012_37_flash_fwd_hdimdiff_bf16_split_sm90_cu_60c5005d_32564cuda3std6ranges3__45__cpo4swapE,(.L_7 - _ZN73_INTERNAL_91085012_37_flash_fwd_hdimdiff_bf16_split_sm90_cu_60c5005d_32564cuda3std6ranges3__45__cpo4swapE)
_ZN73_INTERNAL_91085012_37_flash_fwd_hdimdiff_bf16_split_sm90_cu_60c5005d_32564cuda3std6ranges3__45__cpo4swapE:
	.zero		1
.L_7:


//--------------------- .nv.constant0._ZN7cutlass13device_kernelIN5flash11enable_sm90INS1_16FlashAttnFwdSm90INS1_25CollectiveMainloopFwdSm90ILi2EN4cute5tupleIJNS5_1CILi1EEES8_S8_EEENS6_IJNS7_ILi128EEESA_NS7_ILi192EEEEEELi128ENS_10bfloat16_tEfNS_4arch4Sm90ELb0ELb0ELb0ELb0ELb0ELb0ELb0ELb1ELb1ELb1ELb1ELb0EEENS1_21CollectiveEpilogueFwdINS6_IJSA_SA_SA_EEES9_SD_SF_Li256ELb0ELb1ELb1ELb0EEENS1_19SingleTileSchedulerILb0ELb1ELb1ELi128EEEEEEEEEvNT_6ParamsE --------------------------
	.section	.nv.constant0._ZN7cutlass13device_kernelIN5flash11enable_sm90INS1_16FlashAttnFwdSm90INS1_25CollectiveMainloopFwdSm90ILi2EN4cute5tupleIJNS5_1CILi1EEES8_S8_EEENS6_IJNS7_ILi128EEESA_NS7_ILi192EEEEEELi128ENS_10bfloat16_tEfNS_4arch4Sm90ELb0ELb0ELb0ELb0ELb0ELb0ELb0ELb1ELb1ELb1ELb1ELb0EEENS1_21CollectiveEpilogueFwdINS6_IJSA_SA_SA_EEES9_SD_SF_Li256ELb0ELb1ELb1ELb0EEENS1_19SingleTileSchedulerILb0ELb1ELb1ELi128EEEEEEEEEvNT_6ParamsE,"a",@progbits
	.sectionflags	@""
	.align	4
.nv.constant0._ZN7cutlass13device_kernelIN5flash11enable_sm90INS1_16FlashAttnFwdSm90INS1_25CollectiveMainloopFwdSm90ILi2EN4cute5tupleIJNS5_1CILi1EEES8_S8_EEENS6_IJNS7_ILi128EEESA_NS7_ILi192EEEEEELi128ENS_10bfloat16_tEfNS_4arch4Sm90ELb0ELb0ELb0ELb0ELb0ELb0ELb0ELb1ELb1ELb1ELb1ELb0EEENS1_21CollectiveEpilogueFwdINS6_IJSA_SA_SA_EEES9_SD_SF_Li256ELb0ELb1ELb1ELb0EEENS1_19SingleTileSchedulerILb0ELb1ELb1ELi128EEEEEEEEEvNT_6ParamsE:
	.zero		3456


//--------------------- .nv.constant0._ZN7cutlass13device_kernelIN5flash11enable_sm90INS1_16FlashAttnFwdSm90INS1_25CollectiveMainloopFwdSm90ILi2EN4cute5tupleIJNS5_1CILi1EEES8_S8_EEENS6_IJNS7_ILi128EEESA_NS7_ILi192EEEEEELi128ENS_10bfloat16_tEfNS_4arch4Sm90ELb0ELb0ELb0ELb1ELb0ELb0ELb0ELb1ELb1ELb1ELb1ELb0EEENS1_21CollectiveEpilogueFwdINS6_IJSA_SA_SA_EEES9_SD_SF_Li256ELb1ELb1ELb1ELb0EEENS1_36VarlenDynamicPersistentTileSchedulerILi128ELi128ELi256ELi128ELb1ELb1ELb1ELb0ELb1ELb1EEEEEEEEEvNT_6ParamsE --------------------------
	.section	.nv.constant0._ZN7cutlass13device_kernelIN5flash11enable_sm90INS1_16FlashAttnFwdSm90INS1_25CollectiveMainloopFwdSm90ILi2EN4cute5tupleIJNS5_1CILi1EEES8_S8_EEENS6_IJNS7_ILi128EEESA_NS7_ILi192EEEEEELi128ENS_10bfloat16_tEfNS_4arch4Sm90ELb0ELb0ELb0ELb1ELb0ELb0ELb0ELb1ELb1ELb1ELb1ELb0EEENS1_21CollectiveEpilogueFwdINS6_IJSA_SA_SA_EEES9_SD_SF_Li256ELb1ELb1ELb1ELb0EEENS1_36VarlenDynamicPersistentTileSchedulerILi128ELi128ELi256ELi128ELb1ELb1ELb1ELb0ELb1ELb1EEEEEEEEEvNT_6ParamsE,"a",@progbits
	.sectionflags	@""
	.align	4
.nv.constant0._ZN7cutlass13device_kernelIN5flash11enable_sm90INS1_16FlashAttnFwdSm90INS1_25CollectiveMainloopFwdSm90ILi2EN4cute5tupleIJNS5_1CILi1EEES8_S8_EEENS6_IJNS7_ILi128EEESA_NS7_ILi192EEEEEELi128ENS_10bfloat16_tEfNS_4arch4Sm90ELb0ELb0ELb0ELb1ELb0ELb0ELb0ELb1ELb1ELb1ELb1ELb0EEENS1_21CollectiveEpilogueFwdINS6_IJSA_SA_SA_EEES9_SD_SF_Li256ELb1ELb1ELb1ELb0EEENS1_36VarlenDynamicPersistentTileSchedulerILi128ELi128ELi256ELi128ELb1ELb1ELb1ELb0ELb1ELb1EEEEEEEEEvNT_6ParamsE:
	.zero		3584


//--------------------- .nv.constant0._ZN7cutlass13device_kernelIN5flash11enable_sm90INS1_16FlashAttnFwdSm90INS1_25CollectiveMainloopFwdSm90ILi2EN4cute5tupleIJNS5_1CILi1EEES8_S8_EEENS6_IJNS7_ILi128EEESA_NS7_ILi192EEEEEELi128ENS_10bfloat16_tEfNS_4arch4Sm90ELb0ELb0ELb0ELb1ELb0ELb1ELb0ELb1ELb1ELb1ELb1ELb0EEENS1_21CollectiveEpilogueFwdINS6_IJSA_SA_SA_EEES9_SD_SF_Li256ELb1ELb1ELb1ELb0EEENS1_36VarlenDynamicPersistentTileSchedulerILi128ELi128ELi256ELi128ELb1ELb1ELb1ELb0ELb1ELb1EEEEEEEEEvNT_6ParamsE --------------------------
	.section	.nv.constant0._ZN7cutlass13device_kernelIN5flash11enable_sm90INS1_16FlashAttnFwdSm90INS1_25CollectiveMainloopFwdSm90ILi2EN4cute5tupleIJNS5_1CILi1EEES8_S8_EEENS6_IJNS7_ILi128EEESA_NS7_ILi192EEEEEELi128ENS_10bfloat16_tEfNS_4arch4Sm90ELb0ELb0ELb0ELb1ELb0ELb1ELb0ELb1ELb1ELb1ELb1ELb0EEENS1_21CollectiveEpilogueFwdINS6_IJSA_SA_SA_EEES9_SD_SF_Li256ELb1ELb1ELb1ELb0EEENS1_36VarlenDynamicPersistentTileSchedulerILi128ELi128ELi256ELi128ELb1ELb1ELb1ELb0ELb1ELb1EEEEEEEEEvNT_6ParamsE,"a",@progbits
	.sectionflags	@""
	.align	4
.nv.constant0._ZN7cutlass13device_kernelIN5flash11enable_sm90INS1_16FlashAttnFwdSm90INS1_25CollectiveMainloopFwdSm90ILi2EN4cute5tupleIJNS5_1CILi1EEES8_S8_EEENS6_IJNS7_ILi128EEESA_NS7_ILi192EEEEEELi128ENS_10bfloat16_tEfNS_4arch4Sm90ELb0ELb0ELb0ELb1ELb0ELb1ELb0ELb1ELb1ELb1ELb1ELb0EEENS1_21CollectiveEpilogueFwdINS6_IJSA_SA_SA_EEES9_SD_SF_Li256ELb1ELb1ELb1ELb0EEENS1_36VarlenDynamicPersistentTileSchedulerILi128ELi128ELi256ELi128ELb1ELb1ELb1ELb0ELb1ELb1EEEEEEEEEvNT_6ParamsE:
	.zero		3584


//--------------------- .nv.constant0._ZN7cutlass13device_kernelIN5flash11enable_sm90INS1_16FlashAttnFwdSm90INS1_25CollectiveMainloopFwdSm90ILi2EN4cute5tupleIJNS5_1CILi1EEES8_S8_EEENS6_IJNS7_ILi128EEENS7_ILi96EEENS7_ILi192EEEEEELi128ENS_10bfloat16_tEfNS_4arch4Sm90ELb0ELb1ELb0ELb0ELb0ELb0ELb0ELb1ELb1ELb1ELb1ELb0EEENS1_21CollectiveEpilogueFwdINS6_IJSA_SA_SB_EEES9_SE_SG_Li256ELb0ELb1ELb1ELb0EEENS1_19SingleTileSchedulerILb0ELb1ELb1ELi128EEEEEEEEEvNT_6ParamsE --------------------------
	.section	.nv.constant0._ZN7cutlass13device_kernelIN5flash11enable_sm90INS1_16FlashAttnFwdSm90INS1_25CollectiveMainloopFwdSm90ILi2EN4cute5tupleIJNS5_1CILi1EEES8_S8_EEENS6_IJNS7_ILi128EEENS7_ILi96EEENS7_ILi192EEEEEELi128ENS_10bfloat16_tEfNS_4arch4Sm90ELb0ELb1ELb0ELb0ELb0ELb0ELb0ELb1ELb1ELb1ELb1ELb0EEENS1_21CollectiveEpilogueFwdINS6_IJSA_SA_SB_EEES9_SE_SG_Li256ELb0ELb1ELb1ELb0EEENS1_19SingleTileSchedulerILb0ELb1ELb1ELi128EEEEEEEEEvNT_6ParamsE,"a",@progbits
	.sectionflags	@""
	.align	4
.nv.constant0._ZN7cutlass13device_kernelIN5flash11enable_sm90INS1_16FlashAttnFwdSm90INS1_25CollectiveMainloopFwdSm90ILi2EN4cute5tupleIJNS5_1CILi1EEES8_S8_EEENS6_IJNS7_ILi128EEENS7_ILi96EEENS7_ILi192EEEEEELi128ENS_10bfloat16_tEfNS_4arch4Sm90ELb0ELb1ELb0ELb0ELb0ELb0ELb0ELb1ELb1ELb1ELb1ELb0EEENS1_21CollectiveEpilogueFwdINS6_IJSA_SA_SB_EEES9_SE_SG_Li256ELb0ELb1ELb1ELb0EEENS1_19SingleTileSchedulerILb0ELb1ELb1ELi128EEEEEEEEEvNT_6ParamsE:
	.zero		3456


//--------------------- .nv.constant0._ZN7cutlass13device_kernelIN5flash11enable_sm90INS1_16FlashAttnFwdSm90INS1_25CollectiveMainloopFwdSm90ILi2EN4cute5tupleIJNS5_1CILi1EEES8_S8_EEENS6_IJNS7_ILi128EEENS7_ILi96EEENS7_ILi192EEEEEELi128ENS_10bfloat16_tEfNS_4arch4Sm90ELb0ELb1ELb0ELb1ELb0ELb0ELb0ELb1ELb1ELb1ELb1ELb0EEENS1_21CollectiveEpilogueFwdINS6_IJSA_SA_SB_EEES9_SE_SG_Li256ELb1ELb1ELb1ELb0EEENS1_36VarlenDynamicPersistentTileSchedulerILi128ELi96ELi256ELi128ELb1ELb1ELb1ELb1ELb0ELb1EEEEEEEEEvNT_6ParamsE --------------------------
	.section	.nv.constant0._ZN7cutlass13device_kernelIN5flash11enable_sm90INS1_16FlashAttnFwdSm90INS1_25CollectiveMainloopFwdSm90ILi2EN4cute5tupleIJNS5_1CILi1EEES8_S8_EEENS6_IJNS7_ILi128EEENS7_ILi96EEENS7_ILi192EEEEEELi128ENS_10bfloat16_tEfNS_4arch4Sm90ELb0ELb1ELb0ELb1ELb0ELb0ELb0ELb1ELb1ELb1ELb1ELb0EEENS1_21CollectiveEpilogueFwdINS6_IJSA_SA_SB_EEES9_SE_SG_Li256ELb1ELb1ELb1ELb0EEENS1_36VarlenDynamicPersistentTileSchedulerILi128ELi96ELi256ELi128ELb1ELb1ELb1ELb1ELb0ELb1EEEEEEEEEvNT_6ParamsE,"a",@progbits
	.sectionflags	@""
	.align	4
.nv.constant0._ZN7cutlass13device_kernelIN5flash11enable_sm90INS1_16FlashAttnFwdSm90INS1_25CollectiveMainloopFwdSm90ILi2EN4cute5tupleIJNS5_1CILi1EEES8_S8_EEENS6_IJNS7_ILi128EEENS7_ILi96EEENS7_ILi192EEEEEELi128ENS_10bfloat16_tEfNS_4arch4Sm90ELb0ELb1ELb0ELb1ELb0ELb0ELb0ELb1ELb1ELb1ELb1ELb0EEENS1_21CollectiveEpilogueFwdINS6_IJSA_SA_SB_EEES9_SE_SG_Li256ELb1ELb1ELb1ELb0EEENS1_36VarlenDynamicPersistentTileSchedulerILi128ELi96ELi256ELi128ELb1ELb1ELb1ELb1ELb0ELb1EEEEEEEEEvNT_6ParamsE:
	.zero		3584


//--------------------- .nv.constant0._ZN7cutlass13device_kernelIN5flash11enable_sm90INS1_16FlashAttnFwdSm90INS1_25CollectiveMainloopFwdSm90ILi2EN4cute5tupleIJNS5_1CILi1EEES8_S8_EEENS6_IJNS7_ILi128EEENS7_ILi96EEENS7_ILi192EEEEEELi128ENS_10bfloat16_tEfNS_4arch4Sm90ELb0ELb1ELb0ELb1ELb0ELb1ELb0ELb1ELb1ELb1ELb1ELb0EEENS1_21CollectiveEpilogueFwdINS6_IJSA_SA_SB_EEES9_SE_SG_Li256ELb1ELb1ELb1ELb0EEENS1_36VarlenDynamicPersistentTileSchedulerILi128ELi96ELi256ELi128ELb1ELb1ELb1ELb1ELb0ELb1EEEEEEEEEvNT_6ParamsE --------------------------
	.section	.nv.constant0._ZN7cutlass13device_kernelIN5flash11enable_sm90INS1_16FlashAttnFwdSm90INS1_25CollectiveMainloopFwdSm90ILi2EN4cute5tupleIJNS5_1CILi1EEES8_S8_EEENS6_IJNS7_ILi128EEENS7_ILi96EEENS7_ILi192EEEEEELi128ENS_10bfloat16_tEfNS_4arch4Sm90ELb0ELb1ELb0ELb1ELb0ELb1ELb0ELb1ELb1ELb1ELb1ELb0EEENS1_21CollectiveEpilogueFwdINS6_IJSA_SA_SB_EEES9_SE_SG_Li256ELb1ELb1ELb1ELb0EEENS1_36VarlenDynamicPersistentTileSchedulerILi128ELi96ELi256ELi128ELb1ELb1ELb1ELb1ELb0ELb1EEEEEEEEEvNT_6ParamsE,"a",@progbits
	.sectionflags	@""
	.align	4
.nv.constant0._ZN7cutlass13device_kernelIN5flash11enable_sm90INS1_16FlashAttnFwdSm90INS1_25CollectiveMainloopFwdSm90ILi2EN4cute5tupleIJNS5_1CILi1EEES8_S8_EEENS6_IJNS7_ILi128EEENS7_ILi96EEENS7_ILi192EEEEEELi128ENS_10bfloat16_tEfNS_4arch4Sm90ELb0ELb1ELb0ELb1ELb0ELb1ELb0ELb1ELb1ELb1ELb1ELb0EEENS1_21CollectiveEpilogueFwdINS6_IJSA_SA_SB_EEES9_SE_SG_Li256ELb1ELb1ELb1ELb0EEENS1_36VarlenDynamicPersistentTileSchedulerILi128ELi96ELi256ELi128ELb1ELb1ELb1ELb1ELb0ELb1EEEEEEEEEvNT_6ParamsE:
	.zero		3584


//--------------------- .nv.constant0._ZN7cutlass13device_kernelIN5flash11enable_sm90INS1_16FlashAttnFwdSm90INS1_25CollectiveMainloopFwdSm90ILi2EN4cute5tupleIJNS5_1CILi1EEES8_S8_EEENS6_IJNS7_ILi128EEESA_NS7_ILi192EEEEEELi128ENS_10bfloat16_tEfNS_4arch4Sm90ELb1ELb0ELb0ELb0ELb0ELb0ELb0ELb1ELb1ELb1ELb1ELb0EEENS1_21CollectiveEpilogueFwdINS6_IJSA_SA_SA_EEES9_SD_SF_Li256ELb0ELb1ELb1ELb0EEENS1_19SingleTileSchedulerILb0ELb1ELb1ELi128EEEEEEEEEvNT_6ParamsE --------------------------
	.section	.nv.constant0._ZN7cutlass13device_kernelIN5flash11enable_sm90INS1_16FlashAttnFwdSm90INS1_25CollectiveMainloopFwdSm90ILi2EN4cute5tupleIJNS5_1CILi1EEES8_S8_EEENS6_IJNS7_ILi128EEESA_NS7_ILi192EEEEEELi128ENS_10bfloat16_tEfNS_4arch4Sm90ELb1ELb0ELb0ELb0ELb0ELb0ELb0ELb1ELb1ELb1ELb1ELb0EEENS1_21CollectiveEpilogueFwdINS6_IJSA_SA_SA_EEES9_SD_SF_Li256ELb0ELb1ELb1ELb0EEENS1_19SingleTileSchedulerILb0ELb1ELb1ELi128EEEEEEEEEvNT_6ParamsE,"a",@progbits
	.sectionflags	@""
	.align	4
.nv.constant0._ZN7cutlass13device_kernelIN5flash11enable_sm90INS1_16FlashAttnFwdSm90INS1_25CollectiveMainloopFwdSm90ILi2EN4cute5tupleIJNS5_1CILi1EEES8_S8_EEENS6_IJNS7_ILi128EEESA_NS7_ILi192EEEEEELi128ENS_10bfloat16_tEfNS_4arch4Sm90ELb1ELb0ELb0ELb0ELb0ELb0ELb0ELb1ELb1ELb1ELb1ELb0EEENS1_21CollectiveEpilogueFwdINS6_IJSA_SA_SA_EEES9_SD_SF_Li256ELb0ELb1ELb1ELb0EEENS1_19SingleTileSchedulerILb0ELb1ELb1ELi128EEEEEEEEEvNT_6ParamsE:
	.zero		3456


//--------------------- .nv.constant0._ZN7cutlass13device_kernelIN5flash11enable_sm90INS1_16FlashAttnFwdSm90INS1_25CollectiveMainloopFwdSm90ILi2EN4cute5tupleIJNS5_1CILi1EEES8_S8_EEENS6_IJNS7_ILi128EEESA_NS7_ILi192EEEEEELi128ENS_10bfloat16_tEfNS_4arch4Sm90ELb1ELb0ELb0ELb1ELb0ELb0ELb0ELb1ELb1ELb1ELb1ELb0EEENS1_21CollectiveEpilogueFwdINS6_IJSA_SA_SA_EEES9_SD_SF_Li256ELb1ELb1ELb1ELb0EEENS1_36VarlenDynamicPersistentTileSchedulerILi128ELi128ELi256ELi128ELb1ELb1ELb1ELb1ELb1ELb1EEEEEEEEEvNT_6ParamsE --------------------------
	.section	.nv.constant0._ZN7cutlass13device_kernelIN5flash11enable_sm90INS1_16FlashAttnFwdSm90INS1_25CollectiveMainloopFwdSm90ILi2EN4cute5tupleIJNS5_1CILi1EEES8_S8_EEENS6_IJNS7_ILi128EEESA_NS7_ILi192EEEEEELi128ENS_10bfloat16_tEfNS_4arch4Sm90ELb1ELb0ELb0ELb1ELb0ELb0ELb0ELb1ELb1ELb1ELb1ELb0EEENS1_21CollectiveEpilogueFwdINS6_IJSA_SA_SA_EEES9_SD_SF_Li256ELb1ELb1ELb1ELb0EEENS1_36VarlenDynamicPersistentTileSchedulerILi128ELi128ELi256ELi128ELb1ELb1ELb1ELb1ELb1ELb1EEEEEEEEEvNT_6ParamsE,"a",@progbits
	.sectionflags	@""
	.align	4
.nv.constant0._ZN7cutlass13device_kernelIN5flash11enable_sm90INS1_16FlashAttnFwdSm90INS1_25CollectiveMainloopFwdSm90ILi2EN4cute5tupleIJNS5_1CILi1EEES8_S8_EEENS6_IJNS7_ILi128EEESA_NS7_ILi192EEEEEELi128ENS_10bfloat16_tEfNS_4arch4Sm90ELb1ELb0ELb0ELb1ELb0ELb0ELb0ELb1ELb1ELb1ELb1ELb0EEENS1_21CollectiveEpilogueFwdINS6_IJSA_SA_SA_EEES9_SD_SF_Li256ELb1ELb1ELb1ELb0EEENS1_36VarlenDynamicPersistentTileSchedulerILi128ELi128ELi256ELi128ELb1ELb1ELb1ELb1ELb1ELb1EEEEEEEEEvNT_6ParamsE:
	.zero		3584


//--------------------- .nv.constant0._ZN7cutlass13device_kernelIN5flash11enable_sm90INS1_16FlashAttnFwdSm90INS1_25CollectiveMainloopFwdSm90ILi2EN4cute5tupleIJNS5_1CILi1EEES8_S8_EEENS6_IJNS7_ILi128EEESA_NS7_ILi192EEEEEELi128ENS_10bfloat16_tEfNS_4arch4Sm90ELb1ELb0ELb0ELb1ELb0ELb1ELb0ELb1ELb1ELb1ELb1ELb0EEENS1_21CollectiveEpilogueFwdINS6_IJSA_SA_SA_EEES9_SD_SF_Li256ELb1ELb1ELb1ELb0EEENS1_36VarlenDynamicPersistentTileSchedulerILi128ELi128ELi256ELi128ELb1ELb1ELb1ELb1ELb1ELb1EEEEEEEEEvNT_6ParamsE --------------------------
	.section	.nv.constant0._ZN7cutlass13device_kernelIN5flash11enable_sm90INS1_16FlashAttnFwdSm90INS1_25CollectiveMainloopFwdSm90ILi2EN4cute5tupleIJNS5_1CILi1EEES8_S8_EEENS6_IJNS7_ILi128EEESA_NS7_ILi192EEEEEELi128ENS_10bfloat16_tEfNS_4arch4Sm90ELb1ELb0ELb0ELb1ELb0ELb1ELb0ELb1ELb1ELb1ELb1ELb0EEENS1_21CollectiveEpilogueFwdINS6_IJSA_SA_SA_EEES9_SD_SF_Li256ELb1ELb1ELb1ELb0EEENS1_36VarlenDynamicPersistentTileSchedulerILi128ELi128ELi256ELi128ELb1ELb1ELb1ELb1ELb1ELb1EEEEEEEEEvNT_6ParamsE,"a",@progbits
	.sectionflags	@""
	.align	4
.nv.constant0._ZN7cutlass13device_kernelIN5flash11enable_sm90INS1_16FlashAttnFwdSm90INS1_25CollectiveMainloopFwdSm90ILi2EN4cute5tupleIJNS5_1CILi1EEES8_S8_EEENS6_IJNS7_ILi128EEESA_NS7_ILi192EEEEEELi128ENS_10bfloat16_tEfNS_4arch4Sm90ELb1ELb0ELb0ELb1ELb0ELb1ELb0ELb1ELb1ELb1ELb1ELb0EEENS1_21CollectiveEpilogueFwdINS6_IJSA_SA_SA_EEES9_SD_SF_Li256ELb1ELb1ELb1ELb0EEENS1_36VarlenDynamicPersistentTileSchedulerILi128ELi128ELi256ELi128ELb1ELb1ELb1ELb1ELb1ELb1EEEEEEEEEvNT_6ParamsE:
	.zero		3584


//--------------------- .nv.constant0._ZN7cutlass13device_kernelIN5flash11enable_sm90INS1_16FlashAttnFwdSm90INS1_25CollectiveMainloopFwdSm90ILi2EN4cute5tupleIJNS5_1CILi1EEES8_S8_EEENS6_IJNS7_ILi64EEESA_SA_EEELi512ENS_10bfloat16_tEfNS_4arch4Sm90ELb0ELb0ELb0ELb0ELb0ELb0ELb0ELb0ELb0ELb1ELb1ELb0EEENS1_21CollectiveEpilogueFwdINS6_IJSA_NS7_ILi512EEESA_EEES9_SC_SE_Li256ELb0ELb1ELb1ELb0EEENS1_19SingleTileSchedulerILb0ELb1ELb1ELi64EEEEEEEEEvNT_6ParamsE --------------------------
	.section	.nv.constant0._ZN7cutlass13device_kernelIN5flash11enable_sm90INS1_16FlashAttnFwdSm90INS1_25CollectiveMainloopFwdSm90ILi2EN4cute5tupleIJNS5_1CILi1EEES8_S8_EEENS6_IJNS7_ILi64EEESA_SA_EEELi512ENS_10bfloat16_tEfNS_4arch4Sm90ELb0ELb0ELb0ELb0ELb0ELb0ELb0ELb0ELb0ELb1ELb1ELb0EEENS1_21CollectiveEpilogueFwdINS6_IJSA_NS7_ILi512EEESA_EEES9_SC_SE_Li256ELb0ELb1ELb1ELb0EEENS1_19SingleTileSchedulerILb0ELb1ELb1ELi64EEEEEEEEEvNT_6ParamsE,"a",@progbits
	.sectionflags	@""
	.align	4
.nv.constant0._ZN7cutlass13device_kernelIN5flash11enable_sm90INS1_16FlashAttnFwdSm90INS1_25CollectiveMainloopFwdSm90ILi2EN4cute5tupleIJNS5_1CILi1EEES8_S8_EEENS6_IJNS7_ILi64EEESA_SA_EEELi512ENS_10bfloat16_tEfNS_4arch4Sm90ELb0ELb0ELb0ELb0ELb0ELb0ELb0ELb0ELb0ELb1ELb1ELb0EEENS1_21CollectiveEpilogueFwdINS6_IJSA_NS7_ILi512EEESA_EEES9_SC_SE_Li256ELb0ELb1ELb1ELb0EEENS1_19SingleTileSchedulerILb0ELb1ELb1ELi64EEEEEEEEEvNT_6ParamsE:
	.zero		3456


//--------------------- .nv.constant0._ZN7cutlass13device_kernelIN5flash11enable_sm90INS1_16FlashAttnFwdSm90INS1_25CollectiveMainloopFwdSm90ILi2EN4cute5tupleIJNS5_1CILi1EEES8_S8_EEENS6_IJNS7_ILi64EEESA_SA_EEELi512ENS_10bfloat16_tEfNS_4arch4Sm90ELb0ELb0ELb0ELb0ELb0ELb0ELb1ELb0ELb0ELb1ELb1ELb0EEENS1_21CollectiveEpilogueFwdINS6_IJSA_NS7_ILi512EEESA_EEES9_SC_SE_Li256ELb0ELb1ELb1ELb0EEENS1_19SingleTileSchedulerILb0ELb1ELb1ELi64EEEEEEEEEvNT_6ParamsE --------------------------
	.section	.nv.constant0._ZN7cutlass13device_kernelIN5flash11enable_sm90INS1_16FlashAttnFwdSm90INS1_25CollectiveMainloopFwdSm90ILi2EN4cute5tupleIJNS5_1CILi1EEES8_S8_EEENS6_IJNS7_ILi64EEESA_SA_EEELi512ENS_10bfloat16_tEfNS_4arch4Sm90ELb0ELb0ELb0ELb0ELb0ELb0ELb1ELb0ELb0ELb1ELb1ELb0EEENS1_21CollectiveEpilogueFwdINS6_IJSA_NS7_ILi512EEESA_EEES9_SC_SE_Li256ELb0ELb1ELb1ELb0EEENS1_19SingleTileSchedulerILb0ELb1ELb1ELi64EEEEEEEEEvNT_6ParamsE,"a",@progbits
	.sectionflags	@""
	.align	4
.nv.constant0._ZN7cutlass13device_kernelIN5flash11enable_sm90INS1_16FlashAttnFwdSm90INS1_25CollectiveMainloopFwdSm90ILi2EN4cute5tupleIJNS5_1CILi1EEES8_S8_EEENS6_IJNS7_ILi64EEESA_SA_EEELi512ENS_10bfloat16_tEfNS_4arch4Sm90ELb0ELb0ELb0ELb0ELb0ELb0ELb1ELb0ELb0ELb1ELb1ELb0EEENS1_21CollectiveEpilogueFwdINS6_IJSA_NS7_ILi512EEESA_EEES9_SC_SE_Li256ELb0ELb1ELb1ELb0EEENS1_19SingleTileSchedulerILb0ELb1ELb1ELi64EEEEEEEEEvNT_6ParamsE:
	.zero		3712


//--------------------- .nv.constant0._ZN7cutlass13device_kernelIN5flash11enable_sm90INS1_16FlashAttnFwdSm90INS1_25CollectiveMainloopFwdSm90ILi2EN4cute5tupleIJNS5_1CILi1EEES8_S8_EEENS6_IJNS7_ILi64EEESA_SA_EEELi512ENS_10bfloat16_tEfNS_4arch4Sm90ELb0ELb0ELb0ELb1ELb0ELb0ELb0ELb0ELb0ELb1ELb1ELb0EEENS1_21CollectiveEpilogueFwdINS6_IJSA_NS7_ILi512EEESA_EEES9_SC_SE_Li256ELb1ELb1ELb1ELb0EEENS1_36VarlenDynamicPersistentTileSchedulerILi64ELi64ELi256ELi128ELb1ELb1ELb1ELb0ELb1ELb1EEEEEEEEEvNT_6ParamsE --------------------------
	.section	.nv.constant0._ZN7cutlass13device_kernelIN5flash11enable_sm90INS1_16FlashAttnFwdSm90INS1_25CollectiveMainloopFwdSm90ILi2EN4cute5tupleIJNS5_1CILi1EEES8_S8_EEENS6_IJNS7_ILi64EEESA_SA_EEELi512ENS_10bfloat16_tEfNS_4arch4Sm90ELb0ELb0ELb0ELb1ELb0ELb0ELb0ELb0ELb0ELb1ELb1ELb0EEENS1_21CollectiveEpilogueFwdINS6_IJSA_NS7_ILi512EEESA_EEES9_SC_SE_Li256ELb1ELb1ELb1ELb0EEENS1_36VarlenDynamicPersistentTileSchedulerILi64ELi64ELi256ELi128ELb1ELb1ELb1ELb0ELb1ELb1EEEEEEEEEvNT_6ParamsE,"a",@progbits
	.sectionflags	@""
	.align	4
.nv.constant0._ZN7cutlass13device_kernelIN5flash11enable_sm90INS1_16FlashAttnFwdSm90INS1_25CollectiveMainloopFwdSm90ILi2EN4cute5tupleIJNS5_1CILi1EEES8_S8_EEENS6_IJNS7_ILi64EEESA_SA_EEELi512ENS_10bfloat16_tEfNS_4arch4Sm90ELb0ELb0ELb0ELb1ELb0ELb0ELb0ELb0ELb0ELb1ELb1ELb0EEENS1_21CollectiveEpilogueFwdINS6_IJSA_NS7_ILi512EEESA_EEES9_SC_SE_Li256ELb1ELb1ELb1ELb0EEENS1_36VarlenDynamicPersistentTileSchedulerILi64ELi64ELi256ELi128ELb1ELb1ELb1ELb0ELb1ELb1EEEEEEEEEvNT_6ParamsE:
	.zero		3584


//--------------------- .nv.constant0._ZN7cutlass13device_kernelIN5flash11enable_sm90INS1_16FlashAttnFwdSm90INS1_25CollectiveMainloopFwdSm90ILi2EN4cute5tupleIJNS5_1CILi1EEES8_S8_EEENS6_IJNS7_ILi64EEESA_SA_EEELi512ENS_10bfloat16_tEfNS_4arch4Sm90ELb0ELb0ELb0ELb1ELb0ELb1ELb0ELb0ELb0ELb1ELb1ELb0EEENS1_21CollectiveEpilogueFwdINS6_IJSA_NS7_ILi512EEESA_EEES9_SC_SE_Li256ELb1ELb1ELb1ELb0EEENS1_36VarlenDynamicPersistentTileSchedulerILi64ELi64ELi256ELi128ELb1ELb1ELb1ELb0ELb1ELb1EEEEEEEEEvNT_6ParamsE --------------------------
	.section	.nv.constant0._ZN7cutlass13device_kernelIN5flash11enable_sm90INS1_16FlashAttnFwdSm90INS1_25CollectiveMainloopFwdSm90ILi2EN4cute5tupleIJNS5_1CILi1EEES8_S8_EEENS6_IJNS7_ILi64EEESA_SA_EEELi512ENS_10bfloat16_tEfNS_4arch4Sm90ELb0ELb0ELb0ELb1ELb0ELb1ELb0ELb0ELb0ELb1ELb1ELb0EEENS1_21CollectiveEpilogueFwdINS6_IJSA_NS7_ILi512EEESA_EEES9_SC_SE_Li256ELb1ELb1ELb1ELb0EEENS1_36VarlenDynamicPersistentTileSchedulerILi64ELi64ELi256ELi128ELb1ELb1ELb1ELb0ELb1ELb1EEEEEEEEEvNT_6ParamsE,"a",@progbits
	.sectionflags	@""
	.align	4
.nv.constant0._ZN7cutlass13device_kernelIN5flash11enable_sm90INS1_16FlashAttnFwdSm90INS1_25CollectiveMainloopFwdSm90ILi2EN4cute5tupleIJNS5_1CILi1EEES8_S8_EEENS6_IJNS7_ILi64EEESA_SA_EEELi512ENS_10bfloat16_tEfNS_4arch4Sm90ELb0ELb0ELb0ELb1ELb0ELb1ELb0ELb0ELb0ELb1ELb1ELb0EEENS1_21CollectiveEpilogueFwdINS6_IJSA_NS7_ILi512EEESA_EEES9_SC_SE_Li256ELb1ELb1ELb1ELb0EEENS1_36VarlenDynamicPersistentTileSchedulerILi64ELi64ELi256ELi128ELb1ELb1ELb1ELb0ELb1ELb1EEEEEEEEEvNT_6ParamsE:
	.zero		3584


//--------------------- .nv.constant0._ZN7cutlass13device_kernelIN5flash11enable_sm90INS1_16FlashAttnFwdSm90INS1_25CollectiveMainloopFwdSm90ILi2EN4cute5tupleIJNS5_1CILi1EEES8_S8_EEENS6_IJNS7_ILi64EEESA_SA_EEELi512ENS_10bfloat16_tEfNS_4arch4Sm90ELb0ELb0ELb0ELb1ELb0ELb0ELb1ELb0ELb0ELb1ELb1ELb0EEENS1_21CollectiveEpilogueFwdINS6_IJSA_NS7_ILi512EEESA_EEES9_SC_SE_Li256ELb1ELb1ELb1ELb0EEENS1_36VarlenDynamicPersistentTileSchedulerILi64ELi64ELi256ELi128ELb1ELb1ELb1ELb0ELb1ELb1EEEEEEEEEvNT_6ParamsE --------------------------
	.section	.nv.constant0._ZN7cutlass13device_kernelIN5flash11enable_sm90INS1_16FlashAttnFwdSm90INS1_25CollectiveMainloopFwdSm90ILi2EN4cute5tupleIJNS5_1CILi1EEES8_S8_EEENS6_IJNS7_ILi64EEESA_SA_EEELi512ENS_10bfloat16_tEfNS_4arch4Sm90ELb0ELb0ELb0ELb1ELb0ELb0ELb1ELb0ELb0ELb1ELb1ELb0EEENS1_21CollectiveEpilogueFwdINS6_IJSA_NS7_ILi512EEESA_EEES9_SC_SE_Li256ELb1ELb1ELb1ELb0EEENS1_36VarlenDynamicPersistentTileSchedulerILi64ELi64ELi256ELi128ELb1ELb1ELb1ELb0ELb1ELb1EEEEEEEEEvNT_6ParamsE,"a",@progbits
	.sectionflags	@""
	.align	4
.nv.constant0._ZN7cutlass13device_kernelIN5flash11enable_sm90INS1_16FlashAttnFwdSm90INS1_25CollectiveMainloopFwdSm90ILi2EN4cute5tupleIJNS5_1CILi1EEES8_S8_EEENS6_IJNS7_ILi64EEESA_SA_EEELi512ENS_10bfloat16_tEfNS_4arch4Sm90ELb0ELb0ELb0ELb1ELb0ELb0ELb1ELb0ELb0ELb1ELb1ELb0EEENS1_21CollectiveEpilogueFwdINS6_IJSA_NS7_ILi512EEESA_EEES9_SC_SE_Li256ELb1ELb1ELb1ELb0EEENS1_36VarlenDynamicPersistentTileSchedulerILi64ELi64ELi256ELi128ELb1ELb1ELb1ELb0ELb1ELb1EEEEEEEEEvNT_6ParamsE:
	.zero		3840


//--------------------- .nv.constant0._ZN7cutlass13device_kernelIN5flash11enable_sm90INS1_16FlashAttnFwdSm90INS1_25CollectiveMainloopFwdSm90ILi2EN4cute5tupleIJNS5_1CILi1EEES8_S8_EEENS6_IJNS7_ILi64EEESA_SA_EEELi512ENS_10bfloat16_tEfNS_4arch4Sm90ELb0ELb0ELb0ELb1ELb0ELb1ELb1ELb0ELb0ELb1ELb1ELb0EEENS1_21CollectiveEpilogueFwdINS6_IJSA_NS7_ILi512EEESA_EEES9_SC_SE_Li256ELb1ELb1ELb1ELb0EEENS1_36VarlenDynamicPersistentTileSchedulerILi64ELi64ELi256ELi128ELb1ELb1ELb1ELb0ELb1ELb1EEEEEEEEEvNT_6ParamsE --------------------------
	.section	.nv.constant0._ZN7cutlass13device_kernelIN5flash11enable_sm90INS1_16FlashAttnFwdSm90INS1_25CollectiveMainloopFwdSm90ILi2EN4cute5tupleIJNS5_1CILi1EEES8_S8_EEENS6_IJNS7_ILi64EEESA_SA_EEELi512ENS_10bfloat16_tEfNS_4arch4Sm90ELb0ELb0ELb0ELb1ELb0ELb1ELb1ELb0ELb0ELb1ELb1ELb0EEENS1_21CollectiveEpilogueFwdINS6_IJSA_NS7_ILi512EEESA_EEES9_SC_SE_Li256ELb1ELb1ELb1ELb0EEENS1_36VarlenDynamicPersistentTileSchedulerILi64ELi64ELi256ELi128ELb1ELb1ELb1ELb0ELb1ELb1EEEEEEEEEvNT_6ParamsE,"a",@progbits
	.sectionflags	@""
	.align	4
.nv.constant0._ZN7cutlass13device_kernelIN5flash11enable_sm90INS1_16FlashAttnFwdSm90INS1_25CollectiveMainloopFwdSm90ILi2EN4cute5tupleIJNS5_1CILi1EEES8_S8_EEENS6_IJNS7_ILi64EEESA_SA_EEELi512ENS_10bfloat16_tEfNS_4arch4Sm90ELb0ELb0ELb0ELb1ELb0ELb1ELb1ELb0ELb0ELb1ELb1ELb0EEENS1_21CollectiveEpilogueFwdINS6_IJSA_NS7_ILi512EEESA_EEES9_SC_SE_Li256ELb1ELb1ELb1ELb0EEENS1_36VarlenDynamicPersistentTileSchedulerILi64ELi64ELi256ELi128ELb1ELb1ELb1ELb0ELb1ELb1EEEEEEEEEvNT_6ParamsE:
	.zero		3840


//--------------------- .nv.constant0._ZN7cutlass13device_kernelIN5flash11enable_sm90INS1_16FlashAttnFwdSm90INS1_25CollectiveMainloopFwdSm90ILi2EN4cute5tupleIJNS5_1CILi1EEES8_S8_EEENS6_IJNS7_ILi64EEESA_SA_EEELi512ENS_10bfloat16_tEfNS_4arch4Sm90ELb0ELb1ELb0ELb0ELb0ELb0ELb0ELb0ELb0ELb1ELb1ELb0EEENS1_21CollectiveEpilogueFwdINS6_IJSA_NS7_ILi512EEESA_EEES9_SC_SE_Li256ELb0ELb1ELb1ELb0EEENS1_19SingleTileSchedulerILb0ELb1ELb1ELi64EEEEEEEEEvNT_6ParamsE --------------------------
	.section	.nv.constant0._ZN7cutlass13device_kernelIN5flash11enable_sm90INS1_16FlashAttnFwdSm90INS1_25CollectiveMainloopFwdSm90ILi2EN4cute5tupleIJNS5_1CILi1EEES8_S8_EEENS6_IJNS7_ILi64EEESA_SA_EEELi512ENS_10bfloat16_tEfNS_4arch4Sm90ELb0ELb1ELb0ELb0ELb0ELb0ELb0ELb0ELb0ELb1ELb1ELb0EEENS1_21CollectiveEpilogueFwdINS6_IJSA_NS7_ILi512EEESA_EEES9_SC_SE_Li256ELb0ELb1ELb1ELb0EEENS1_19SingleTileSchedulerILb0ELb1ELb1ELi64EEEEEEEEEvNT_6ParamsE,"a",@progbits
	.sectionflags	@""
	.align	4
.nv.constant0._ZN7cutlass13device_kernelIN5flash11enable_sm90INS1_16FlashAttnFwdSm90INS1_25CollectiveMainloopFwdSm90ILi2EN4cute5tupleIJNS5_1CILi1EEES8_S8_EEENS6_IJNS7_ILi64EEESA_SA_EEELi512ENS_10bfloat16_tEfNS_4arch4Sm90ELb0ELb1ELb0ELb0ELb0ELb0ELb0ELb0ELb0ELb1ELb1ELb0EEENS1_21CollectiveEpilogueFwdINS6_IJSA_NS7_ILi512EEESA_EEES9_SC_SE_Li256ELb0ELb1ELb1ELb0EEENS1_19SingleTileSchedulerILb0ELb1ELb1ELi64EEEEEEEEEvNT_6ParamsE:
	.zero		3456


//--------------------- .nv.constant0._ZN7cutlass13device_kernelIN5flash11enable_sm90INS1_16FlashAttnFwdSm90INS1_25CollectiveMainloopFwdSm90ILi2EN4cute5tupleIJNS5_1CILi1EEES8_S8_EEENS6_IJNS7_ILi64EEESA_SA_EEELi512ENS_10bfloat16_tEfNS_4arch4Sm90ELb0ELb1ELb0ELb0ELb0ELb0ELb1ELb0ELb0ELb1ELb1ELb0EEENS1_21CollectiveEpilogueFwdINS6_IJSA_NS7_ILi512EEESA_EEES9_SC_SE_Li256ELb0ELb1ELb1ELb0EEENS1_19SingleTileSchedulerILb0ELb1ELb1ELi64EEEEEEEEEvNT_6ParamsE --------------------------
	.section	.nv.constant0._ZN7cutlass13device_kernelIN5flash11enable_sm90INS1_16FlashAttnFwdSm90INS1_25CollectiveMainloopFwdSm90ILi2EN4cute5tupleIJNS5_1CILi1EEES8_S8_EEENS6_IJNS7_ILi64EEESA_SA_EEELi512ENS_10bfloat16_tEfNS_4arch4Sm90ELb0ELb1ELb0ELb0ELb0ELb0ELb1ELb0ELb0ELb1ELb1ELb0EEENS1_21CollectiveEpilogueFwdINS6_IJSA_NS7_ILi512EEESA_EEES9_SC_SE_Li256ELb0ELb1ELb1ELb0EEENS1_19SingleTileSchedulerILb0ELb1ELb1ELi64EEEEEEEEEvNT_6ParamsE,"a",@progbits
	.sectionflags	@""
	.align	4
.nv.constant0._ZN7cutlass13device_kernelIN5flash11enable_sm90INS1_16FlashAttnFwdSm90INS1_25CollectiveMainloopFwdSm90ILi2EN4cute5tupleIJNS5_1CILi1EEES8_S8_EEENS6_IJNS7_ILi64EEESA_SA_EEELi512ENS_10bfloat16_tEfNS_4arch4Sm90ELb0ELb1ELb0ELb0ELb0ELb0ELb1ELb0ELb0ELb1ELb1ELb0EEENS1_21CollectiveEpilogueFwdINS6_IJSA_NS7_ILi512EEESA_EEES9_SC_SE_Li256ELb0ELb1ELb1ELb0EEENS1_19SingleTileSchedulerILb0ELb1ELb1ELi64EEEEEEEEEvNT_6ParamsE:
	.zero		3712


//--------------------- .nv.constant0._ZN7cutlass13device_kernelIN5flash11enable_sm90INS1_16FlashAttnFwdSm90INS1_25CollectiveMainloopFwdSm90ILi2EN4cute5tupleIJNS5_1CILi1EEES8_S8_EEENS6_IJNS7_ILi64EEESA_SA_EEELi512ENS_10bfloat16_tEfNS_4arch4Sm90ELb0ELb1ELb0ELb1ELb0ELb0ELb0ELb0ELb0ELb1ELb1ELb0EEENS1_21CollectiveEpilogueFwdINS6_IJSA_NS7_ILi512EEESA_EEES9_SC_SE_Li256ELb1ELb1ELb1ELb0EEENS1_36VarlenDynamicPersistentTileSchedulerILi64ELi64ELi256ELi128ELb1ELb1ELb1ELb1ELb0ELb1EEEEEEEEEvNT_6ParamsE --------------------------
	.section	.nv.constant0._ZN7cutlass13device_kernelIN5flash11enable_sm90INS1_16FlashAttnFwdSm90INS1_25CollectiveMainloopFwdSm90ILi2EN4cute5tupleIJNS5_1CILi1EEES8_S8_EEENS6_IJNS7_ILi64EEESA_SA_EEELi512ENS_10bfloat16_tEfNS_4arch4Sm90ELb0ELb1ELb0ELb1ELb0ELb0ELb0ELb0ELb0ELb1ELb1ELb0EEENS1_21CollectiveEpilogueFwdINS6_IJSA_NS7_ILi512EEESA_EEES9_SC_SE_Li256ELb1ELb1ELb1ELb0EEENS1_36VarlenDynamicPersistentTileSchedulerILi64ELi64ELi256ELi128ELb1ELb1ELb1ELb1ELb0ELb1EEEEEEEEEvNT_6ParamsE,"a",@progbits
	.sectionflags	@""
	.align	4
.nv.constant0._ZN7cutlass13device_kernelIN5flash11enable_sm90INS1_16FlashAttnFwdSm90INS1_25CollectiveMainloopFwdSm90ILi2EN4cute5tupleIJNS5_1CILi1EEES8_S8_EEENS6_IJNS7_ILi64EEESA_SA_EEELi512ENS_10bfloat16_tEfNS_4arch4Sm90ELb0ELb1ELb0ELb1ELb0ELb0ELb0ELb0ELb0ELb1ELb1ELb0EEENS1_21CollectiveEpilogueFwdINS6_IJSA_NS7_ILi512EEESA_EEES9_SC_SE_Li256ELb1ELb1ELb1ELb0EEENS1_36VarlenDynamicPersistentTileSchedulerILi64ELi64ELi256ELi128ELb1ELb1ELb1ELb1ELb0ELb1EEEEEEEEEvNT_6ParamsE:
	.zero		3584


//--------------------- .nv.constant0._ZN7cutlass13device_kernelIN5flash11enable_sm90INS1_16FlashAttnFwdSm90INS1_25CollectiveMainloopFwdSm90ILi2EN4cute5tupleIJNS5_1CILi1EEES8_S8_EEENS6_IJNS7_ILi64EEESA_SA_EEELi512ENS_10bfloat16_tEfNS_4arch4Sm90ELb0ELb1ELb0ELb1ELb0ELb1ELb0ELb0ELb0ELb1ELb1ELb0EEENS1_21CollectiveEpilogueFwdINS6_IJSA_NS7_ILi512EEESA_EEES9_SC_SE_Li256ELb1ELb1ELb1ELb0EEENS1_36VarlenDynamicPersistentTileSchedulerILi64ELi64ELi256ELi128ELb1ELb1ELb1ELb1ELb0ELb1EEEEEEEEEvNT_6ParamsE --------------------------
	.section	.nv.constant0._ZN7cutlass13device_kernelIN5flash11enable_sm90INS1_16FlashAttnFwdSm90INS1_25CollectiveMainloopFwdSm90ILi2EN4cute5tupleIJNS5_1CILi1EEES8_S8_EEENS6_IJNS7_ILi64EEESA_SA_EEELi512ENS_10bfloat16_tEfNS_4arch4Sm90ELb0ELb1ELb0ELb1ELb0ELb1ELb0ELb0ELb0ELb1ELb1ELb0EEENS1_21CollectiveEpilogueFwdINS6_IJSA_NS7_ILi512EEESA_EEES9_SC_SE_Li256ELb1ELb1ELb1ELb0EEENS1_36VarlenDynamicPersistentTileSchedulerILi64ELi64ELi256ELi128ELb1ELb1ELb1ELb1ELb0ELb1EEEEEEEEEvNT_6ParamsE,"a",@progbits
	.sectionflags	@""
	.align	4
.nv.constant0._ZN7cutlass13device_kernelIN5flash11enable_sm90INS1_16FlashAttnFwdSm90INS1_25CollectiveMainloopFwdSm90ILi2EN4cute5tupleIJNS5_1CILi1EEES8_S8_EEENS6_IJNS7_ILi64EEESA_SA_EEELi512ENS_10bfloat16_tEfNS_4arch4Sm90ELb0ELb1ELb0ELb1ELb0ELb1ELb0ELb0ELb0ELb1ELb1ELb0EEENS1_21CollectiveEpilogueFwdINS6_IJSA_NS7_ILi512EEESA_EEES9_SC_SE_Li256ELb1ELb1ELb1ELb0EEENS1_36VarlenDynamicPersistentTileSchedulerILi64ELi64ELi256ELi128ELb1ELb1ELb1ELb1ELb0ELb1EEEEEEEEEvNT_6ParamsE:
	.zero		3584


//--------------------- .nv.constant0._ZN7cutlass13device_kernelIN5flash11enable_sm90INS1_16FlashAttnFwdSm90INS1_25CollectiveMainloopFwdSm90ILi2EN4cute5tupleIJNS5_1CILi1EEES8_S8_EEENS6_IJNS7_ILi64EEESA_SA_EEELi512ENS_10bfloat16_tEfNS_4arch4Sm90ELb0ELb1ELb0ELb1ELb0ELb0ELb1ELb0ELb0ELb1ELb1ELb0EEENS1_21CollectiveEpilogueFwdINS6_IJSA_NS7_ILi512EEESA_EEES9_SC_SE_Li256ELb1ELb1ELb1ELb0EEENS1_36VarlenDynamicPersistentTileSchedulerILi64ELi64ELi256ELi128ELb1ELb1ELb1ELb1ELb0ELb1EEEEEEEEEvNT_6ParamsE --------------------------
	.section	.nv.constant0._ZN7cutlass13device_kernelIN5flash11enable_sm90INS1_16FlashAttnFwdSm90INS1_25CollectiveMainloopFwdSm90ILi2EN4cute5tupleIJNS5_1CILi1EEES8_S8_EEENS6_IJNS7_ILi64EEESA_SA_EEELi512ENS_10bfloat16_tEfNS_4arch4Sm90ELb0ELb1ELb0ELb1ELb0ELb0ELb1ELb0ELb0ELb1ELb1ELb0EEENS1_21CollectiveEpilogueFwdINS6_IJSA_NS7_ILi512EEESA_EEES9_SC_SE_Li256ELb1ELb1ELb1ELb0EEENS1_36VarlenDynamicPersistentTileSchedulerILi64ELi64ELi256ELi128ELb1ELb1ELb1ELb1ELb0ELb1EEEEEEEEEvNT_6ParamsE,"a",@progbits
	.sectionflags	@""
	.align	4
.nv.constant0._ZN7cutlass13device_kernelIN5flash11enable_sm90INS1_16FlashAttnFwdSm90INS1_25CollectiveMainloopFwdSm90ILi2EN4cute5tupleIJNS5_1CILi1EEES8_S8_EEENS6_IJNS7_ILi64EEESA_SA_EEELi512ENS_10bfloat16_tEfNS_4arch4Sm90ELb0ELb1ELb0ELb1ELb0ELb0ELb1ELb0ELb0ELb1ELb1ELb0EEENS1_21CollectiveEpilogueFwdINS6_IJSA_NS7_ILi512EEESA_EEES9_SC_SE_Li256ELb1ELb1ELb1ELb0EEENS1_36VarlenDynamicPersistentTileSchedulerILi64ELi64ELi256ELi128ELb1ELb1ELb1ELb1ELb0ELb1EEEEEEEEEvNT_6ParamsE:
	.zero		3840


//--------------------- .nv.constant0._ZN7cutlass13device_kernelIN5flash11enable_sm90INS1_16FlashAttnFwdSm90INS1_25CollectiveMainloopFwdSm90ILi2EN4cute5tupleIJNS5_1CILi1EEES8_S8_EEENS6_IJNS7_ILi64EEESA_SA_EEELi512ENS_10bfloat16_tEfNS_4arch4Sm90ELb0ELb1ELb0ELb1ELb0ELb1ELb1ELb0ELb0ELb1ELb1ELb0EEENS1_21CollectiveEpilogueFwdINS6_IJSA_NS7_ILi512EEESA_EEES9_SC_SE_Li256ELb1ELb1ELb1ELb0EEENS1_36VarlenDynamicPersistentTileSchedulerILi64ELi64ELi256ELi128ELb1ELb1ELb1ELb1ELb0ELb1EEEEEEEEEvNT_6ParamsE --------------------------
	.section	.nv.constant0._ZN7cutlass13device_kernelIN5flash11enable_sm90INS1_16FlashAttnFwdSm90INS1_25CollectiveMainloopFwdSm90ILi2EN4cute5tupleIJNS5_1CILi1EEES8_S8_EEENS6_IJNS7_ILi64EEESA_SA_EEELi512ENS_10bfloat16_tEfNS_4arch4Sm90ELb0ELb1ELb0ELb1ELb0ELb1ELb1ELb0ELb0ELb1ELb1ELb0EEENS1_21CollectiveEpilogueFwdINS6_IJSA_NS7_ILi512EEESA_EEES9_SC_SE_Li256ELb1ELb1ELb1ELb0EEENS1_36VarlenDynamicPersistentTileSchedulerILi64ELi64ELi256ELi128ELb1ELb1ELb1ELb1ELb0ELb1EEEEEEEEEvNT_6ParamsE,"a",@progbits
	.sectionflags	@""
	.align	4
.nv.constant0._ZN7cutlass13device_kernelIN5flash11enable_sm90INS1_16FlashAttnFwdSm90INS1_25CollectiveMainloopFwdSm90ILi2EN4cute5tupleIJNS5_1CILi1EEES8_S8_EEENS6_IJNS7_ILi64EEESA_SA_EEELi512ENS_10bfloat16_tEfNS_4arch4Sm90ELb0ELb1ELb0ELb1ELb0ELb1ELb1ELb0ELb0ELb1ELb1ELb0EEENS1_21CollectiveEpilogueFwdINS6_IJSA_NS7_ILi512EEESA_EEES9_SC_SE_Li256ELb1ELb1ELb1ELb0EEENS1_36VarlenDynamicPersistentTileSchedulerILi64ELi64ELi256ELi128ELb1ELb1ELb1ELb1ELb0ELb1EEEEEEEEEvNT_6ParamsE:
	.zero		3840


//--------------------- .nv.constant0._ZN7cutlass13device_kernelIN5flash11enable_sm90INS1_16FlashAttnFwdSm90INS1_25CollectiveMainloopFwdSm90ILi2EN4cute5tupleIJNS5_1CILi1EEES8_S8_EEENS6_IJNS7_ILi64EEESA_SA_EEELi512ENS_10bfloat16_tEfNS_4arch4Sm90ELb1ELb0ELb0ELb0ELb0ELb0ELb0ELb0ELb0ELb1ELb1ELb0EEENS1_21CollectiveEpilogueFwdINS6_IJSA_NS7_ILi512EEESA_EEES9_SC_SE_Li256ELb0ELb1ELb1ELb0EEENS1_19SingleTileSchedulerILb0ELb1ELb1ELi64EEEEEEEEEvNT_6ParamsE --------------------------
	.section	.nv.constant0._ZN7cutlass13device_kernelIN5flash11enable_sm90INS1_16FlashAttnFwdSm90INS1_25CollectiveMainloopFwdSm90ILi2EN4cute5tupleIJNS5_1CILi1EEES8_S8_EEENS6_IJNS7_ILi64EEESA_SA_EEELi512ENS_10bfloat16_tEfNS_4arch4Sm90ELb1ELb0ELb0ELb0ELb0ELb0ELb0ELb0ELb0ELb1ELb1ELb0EEENS1_21CollectiveEpilogueFwdINS6_IJSA_NS7_ILi512EEESA_EEES9_SC_SE_Li256ELb0ELb1ELb1ELb0EEENS1_19SingleTileSchedulerILb0ELb1ELb1ELi64EEEEEEEEEvNT_6ParamsE,"a",@progbits
	.sectionflags	@""
	.align	4
.nv.constant0._ZN7cutlass13device_kernelIN5flash11enable_sm90INS1_16FlashAttnFwdSm90INS1_25CollectiveMainloopFwdSm90ILi2EN4cute5tupleIJNS5_1CILi1EEES8_S8_EEENS6_IJNS7_ILi64EEESA_SA_EEELi512ENS_10bfloat16_tEfNS_4arch4Sm90ELb1ELb0ELb0ELb0ELb0ELb0ELb0ELb0ELb0ELb1ELb1ELb0EEENS1_21CollectiveEpilogueFwdINS6_IJSA_NS7_ILi512EEESA_EEES9_SC_SE_Li256ELb0ELb1ELb1ELb0EEENS1_19SingleTileSchedulerILb0ELb1ELb1ELi64EEEEEEEEEvNT_6ParamsE:
	.zero		3456


//--------------------- .nv.constant0._ZN7cutlass13device_kernelIN5flash11enable_sm90INS1_16FlashAttnFwdSm90INS1_25CollectiveMainloopFwdSm90ILi2EN4cute5tupleIJNS5_1CILi1EEES8_S8_EEENS6_IJNS7_ILi64EEESA_SA_EEELi512ENS_10bfloat16_tEfNS_4arch4Sm90ELb1ELb0ELb0ELb0ELb0ELb0ELb1ELb0ELb0ELb1ELb1ELb0EEENS1_21CollectiveEpilogueFwdINS6_IJSA_NS7_ILi512EEESA_EEES9_SC_SE_Li256ELb0ELb1ELb1ELb0EEENS1_19SingleTileSchedulerILb0ELb1ELb1ELi64EEEEEEEEEvNT_6ParamsE --------------------------
	.section	.nv.constant0._ZN7cutlass13device_kernelIN5flash11enable_sm90INS1_16FlashAttnFwdSm90INS1_25CollectiveMainloopFwdSm90ILi2EN4cute5tupleIJNS5_1CILi1EEES8_S8_EEENS6_IJNS7_ILi64EEESA_SA_EEELi512ENS_10bfloat16_tEfNS_4arch4Sm90ELb1ELb0ELb0ELb0ELb0ELb0ELb1ELb0ELb0ELb1ELb1ELb0EEENS1_21CollectiveEpilogueFwdINS6_IJSA_NS7_ILi512EEESA_EEES9_SC_SE_Li256ELb0ELb1ELb1ELb0EEENS1_19SingleTileSchedulerILb0ELb1ELb1ELi64EEEEEEEEEvNT_6ParamsE,"a",@progbits
	.sectionflags	@""
	.align	4
.nv.constant0._ZN7cutlass13device_kernelIN5flash11enable_sm90INS1_16FlashAttnFwdSm90INS1_25CollectiveMainloopFwdSm90ILi2EN4cute5tupleIJNS5_1CILi1EEES8_S8_EEENS6_IJNS7_ILi64EEESA_SA_EEELi512ENS_10bfloat16_tEfNS_4arch4Sm90ELb1ELb0ELb0ELb0ELb0ELb0ELb1ELb0ELb0ELb1ELb1ELb0EEENS1_21CollectiveEpilogueFwdINS6_IJSA_NS7_ILi512EEESA_EEES9_SC_SE_Li256ELb0ELb1ELb1ELb0EEENS1_19SingleTileSchedulerILb0ELb1ELb1ELi64EEEEEEEEEvNT_6ParamsE:
	.zero		3712


//--------------------- .nv.constant0._ZN7cutlass13device_kernelIN5flash11enable_sm90INS1_16FlashAttnFwdSm90INS1_25CollectiveMainloopFwdSm90ILi2EN4cute5tupleIJNS5_1CILi1EEES8_S8_EEENS6_IJNS7_ILi64EEESA_SA_EEELi512ENS_10bfloat16_tEfNS_4arch4Sm90ELb1ELb0ELb0ELb1ELb0ELb0ELb0ELb0ELb0ELb1ELb1ELb0EEENS1_21CollectiveEpilogueFwdINS6_IJSA_NS7_ILi512EEESA_EEES9_SC_SE_Li256ELb1ELb1ELb1ELb0EEENS1_36VarlenDynamicPersistentTileSchedulerILi64ELi64ELi256ELi128ELb1ELb1ELb1ELb1ELb1ELb1EEEEEEEEEvNT_6ParamsE --------------------------
	.section	.nv.constant0._ZN7cutlass13device_kernelIN5flash11enable_sm90INS1_16FlashAttnFwdSm90INS1_25CollectiveMainloopFwdSm90ILi2EN4cute5tupleIJNS5_1CILi1EEES8_S8_EEENS6_IJNS7_ILi64EEESA_SA_EEELi512ENS_10bfloat16_tEfNS_4arch4Sm90ELb1ELb0ELb0ELb1ELb0ELb0ELb0ELb0ELb0ELb1ELb1ELb0EEENS1_21CollectiveEpilogueFwdINS6_IJSA_NS7_ILi512EEESA_EEES9_SC_SE_Li256ELb1ELb1ELb1ELb0EEENS1_36VarlenDynamicPersistentTileSchedulerILi64ELi64ELi256ELi128ELb1ELb1ELb1ELb1ELb1ELb1EEEEEEEEEvNT_6ParamsE,"a",@progbits
	.sectionflags	@""
	.align	4
.nv.constant0._ZN7cutlass13device_kernelIN5flash11enable_sm90INS1_16FlashAttnFwdSm90INS1_25CollectiveMainloopFwdSm90ILi2EN4cute5tupleIJNS5_1CILi1EEES8_S8_EEENS6_IJNS7_ILi64EEESA_SA_EEELi512ENS_10bfloat16_tEfNS_4arch4Sm90ELb1ELb0ELb0ELb1ELb0ELb0ELb0ELb0ELb0ELb1ELb1ELb0EEENS1_21CollectiveEpilogueFwdINS6_IJSA_NS7_ILi512EEESA_EEES9_SC_SE_Li256ELb1ELb1ELb1ELb0EEENS1_36VarlenDynamicPersistentTileSchedulerILi64ELi64ELi256ELi128ELb1ELb1ELb1ELb1ELb1ELb1EEEEEEEEEvNT_6ParamsE:
	.zero		3584


//--------------------- .nv.constant0._ZN7cutlass13device_kernelIN5flash11enable_sm90INS1_16FlashAttnFwdSm90INS1_25CollectiveMainloopFwdSm90ILi2EN4cute5tupleIJNS5_1CILi1EEES8_S8_EEENS6_IJNS7_ILi64EEESA_SA_EEELi512ENS_10bfloat16_tEfNS_4arch4Sm90ELb1ELb0ELb0ELb1ELb0ELb1ELb0ELb0ELb0ELb1ELb1ELb0EEENS1_21CollectiveEpilogueFwdINS6_IJSA_NS7_ILi512EEESA_EEES9_SC_SE_Li256ELb1ELb1ELb1ELb0EEENS1_36VarlenDynamicPersistentTileSchedulerILi64ELi64ELi256ELi128ELb1ELb1ELb1ELb1ELb1ELb1EEEEEEEEEvNT_6ParamsE --------------------------
	.section	.nv.constant0._ZN7cutlass13device_kernelIN5flash11enable_sm90INS1_16FlashAttnFwdSm90INS1_25CollectiveMainloopFwdSm90ILi2EN4cute5tupleIJNS5_1CILi1EEES8_S8_EEENS6_IJNS7_ILi64EEESA_SA_EEELi512ENS_10bfloat16_tEfNS_4arch4Sm90ELb1ELb0ELb0ELb1ELb0ELb1ELb0ELb0ELb0ELb1ELb1ELb0EEENS1_21CollectiveEpilogueFwdINS6_IJSA_NS7_ILi512EEESA_EEES9_SC_SE_Li256ELb1ELb1ELb1ELb0EEENS1_36VarlenDynamicPersistentTileSchedulerILi64ELi64ELi256ELi128ELb1ELb1ELb1ELb1ELb1ELb1EEEEEEEEEvNT_6ParamsE,"a",@progbits
	.sectionflags	@""
	.align	4
.nv.constant0._ZN7cutlass13device_kernelIN5flash11enable_sm90INS1_16FlashAttnFwdSm90INS1_25CollectiveMainloopFwdSm90ILi2EN4cute5tupleIJNS5_1CILi1EEES8_S8_EEENS6_IJNS7_ILi64EEESA_SA_EEELi512ENS_10bfloat16_tEfNS_4arch4Sm90ELb1ELb0ELb0ELb1ELb0ELb1ELb0ELb0ELb0ELb1ELb1ELb0EEENS1_21CollectiveEpilogueFwdINS6_IJSA_NS7_ILi512EEESA_EEES9_SC_SE_Li256ELb1ELb1ELb1ELb0EEENS1_36VarlenDynamicPersistentTileSchedulerILi64ELi64ELi256ELi128ELb1ELb1ELb1ELb1ELb1ELb1EEEEEEEEEvNT_6ParamsE:
	.zero		3584


//--------------------- .nv.constant0._ZN7cutlass13device_kernelIN5flash11enable_sm90INS1_16FlashAttnFwdSm90INS1_25CollectiveMainloopFwdSm90ILi2EN4cute5tupleIJNS5_1CILi1EEES8_S8_EEENS6_IJNS7_ILi64EEESA_SA_EEELi512ENS_10bfloat16_tEfNS_4arch4Sm90ELb1ELb0ELb0ELb1ELb0ELb0ELb1ELb0ELb0ELb1ELb1ELb0EEENS1_21CollectiveEpilogueFwdINS6_IJSA_NS7_ILi512EEESA_EEES9_SC_SE_Li256ELb1ELb1ELb1ELb0EEENS1_36VarlenDynamicPersistentTileSchedulerILi64ELi64ELi256ELi128ELb1ELb1ELb1ELb1ELb1ELb1EEEEEEEEEvNT_6ParamsE --------------------------
	.section	.nv.constant0._ZN7cutlass13device_kernelIN5flash11enable_sm90INS1_16FlashAttnFwdSm90INS1_25CollectiveMainloopFwdSm90ILi2EN4cute5tupleIJNS5_1CILi1EEES8_S8_EEENS6_IJNS7_ILi64EEESA_SA_EEELi512ENS_10bfloat16_tEfNS_4arch4Sm90ELb1ELb0ELb0ELb1ELb0ELb0ELb1ELb0ELb0ELb1ELb1ELb0EEENS1_21CollectiveEpilogueFwdINS6_IJSA_NS7_ILi512EEESA_EEES9_SC_SE_Li256ELb1ELb1ELb1ELb0EEENS1_36VarlenDynamicPersistentTileSchedulerILi64ELi64ELi256ELi128ELb1ELb1ELb1ELb1ELb1ELb1EEEEEEEEEvNT_6ParamsE,"a",@progbits
	.sectionflags	@""
	.align	4
.nv.constant0._ZN7cutlass13device_kernelIN5flash11enable_sm90INS1_16FlashAttnFwdSm90INS1_25CollectiveMainloopFwdSm90ILi2EN4cute5tupleIJNS5_1CILi1EEES8_S8_EEENS6_IJNS7_ILi64EEESA_SA_EEELi512ENS_10bfloat16_tEfNS_4arch4Sm90ELb1ELb0ELb0ELb1ELb0ELb0ELb1ELb0ELb0ELb1ELb1ELb0EEENS1_21CollectiveEpilogueFwdINS6_IJSA_NS7_ILi512EEESA_EEES9_SC_SE_Li256ELb1ELb1ELb1ELb0EEENS1_36VarlenDynamicPersistentTileSchedulerILi64ELi64ELi256ELi128ELb1ELb1ELb1ELb1ELb1ELb1EEEEEEEEEvNT_6ParamsE:
	.zero		3840


//--------------------- .nv.constant0._ZN7cutlass13device_kernelIN5flash11enable_sm90INS1_16FlashAttnFwdSm90INS1_25CollectiveMainloopFwdSm90ILi2EN4cute5tupleIJNS5_1CILi1EEES8_S8_EEENS6_IJNS7_ILi64EEESA_SA_EEELi512ENS_10bfloat16_tEfNS_4arch4Sm90ELb1ELb0ELb0ELb1ELb0ELb1ELb1ELb0ELb0ELb1ELb1ELb0EEENS1_21CollectiveEpilogueFwdINS6_IJSA_NS7_ILi512EEESA_EEES9_SC_SE_Li256ELb1ELb1ELb1ELb0EEENS1_36VarlenDynamicPersistentTileSchedulerILi64ELi64ELi256ELi128ELb1ELb1ELb1ELb1ELb1ELb1EEEEEEEEEvNT_6ParamsE --------------------------
	.section	.nv.constant0._ZN7cutlass13device_kernelIN5flash11enable_sm90INS1_16FlashAttnFwdSm90INS1_25CollectiveMainloopFwdSm90ILi2EN4cute5tupleIJNS5_1CILi1EEES8_S8_EEENS6_IJNS7_ILi64EEESA_SA_EEELi512ENS_10bfloat16_tEfNS_4arch4Sm90ELb1ELb0ELb0ELb1ELb0ELb1ELb1ELb0ELb0ELb1ELb1ELb0EEENS1_21CollectiveEpilogueFwdINS6_IJSA_NS7_ILi512EEESA_EEES9_SC_SE_Li256ELb1ELb1ELb1ELb0EEENS1_36VarlenDynamicPersistentTileSchedulerILi64ELi64ELi256ELi128ELb1ELb1ELb1ELb1ELb1ELb1EEEEEEEEEvNT_6ParamsE,"a",@progbits
	.sectionflags	@""
	.align	4
.nv.constant0._ZN7cutlass13device_kernelIN5flash11enable_sm90INS1_16FlashAttnFwdSm90INS1_25CollectiveMainloopFwdSm90ILi2EN4cute5tupleIJNS5_1CILi1EEES8_S8_EEENS6_IJNS7_ILi64EEESA_SA_EEELi512ENS_10bfloat16_tEfNS_4arch4Sm90ELb1ELb0ELb0ELb1ELb0ELb1ELb1ELb0ELb0ELb1ELb1ELb0EEENS1_21CollectiveEpilogueFwdINS6_IJSA_NS7_ILi512EEESA_EEES9_SC_SE_Li256ELb1ELb1ELb1ELb0EEENS1_36VarlenDynamicPersistentTileSchedulerILi64ELi64ELi256ELi128ELb1ELb1ELb1ELb1ELb1ELb1EEEEEEEEEvNT_6ParamsE:
	.zero		3840


//--------------------- .nv.constant0._ZN7cutlass13device_kernelIN5flash11enable_sm90INS1_16FlashAttnFwdSm90INS1_25CollectiveMainloopFwdSm90ILi2EN4cute5tupleIJNS5_1CILi1EEES8_S8_EEENS6_IJNS7_ILi128EEENS7_ILi96EEENS7_ILi64EEEEEELi256ENS_10bfloat16_tEfNS_4arch4Sm90ELb0ELb0ELb0ELb0ELb0ELb0ELb0ELb1ELb0ELb1ELb1ELb0EEENS1_21CollectiveEpilogueFwdINS6_IJSA_NS7_ILi256EEESB_EEES9_SE_SG_Li256ELb0ELb1ELb1ELb0EEENS1_19SingleTileSchedulerILb0ELb1ELb1ELi128EEEEEEEEEvNT_6ParamsE --------------------------
	.section	.nv.constant0._ZN7cutlass13device_kernelIN5flash11enable_sm90INS1_16FlashAttnFwdSm90INS1_25CollectiveMainloopFwdSm90ILi2EN4cute5tupleIJNS5_1CILi1EEES8_S8_EEENS6_IJNS7_ILi128EEENS7_ILi96EEENS7_ILi64EEEEEELi256ENS_10bfloat16_tEfNS_4arch4Sm90ELb0ELb0ELb0ELb0ELb0ELb0ELb0ELb1ELb0ELb1ELb1ELb0EEENS1_21CollectiveEpilogueFwdINS6_IJSA_NS7_ILi256EEESB_EEES9_SE_SG_Li256ELb0ELb1ELb1ELb0EEENS1_19SingleTileSchedulerILb0ELb1ELb1ELi128EEEEEEEEEvNT_6ParamsE,"a",@progbits
	.sectionflags	@""
	.align	4
.nv.constant0._ZN7cutlass13device_kernelIN5flash11enable_sm90INS1_16FlashAttnFwdSm90INS1_25CollectiveMainloopFwdSm90ILi2EN4cute5tupleIJNS5_1CILi1EEES8_S8_EEENS6_IJNS7_ILi128EEENS7_ILi96EEENS7_ILi64EEEEEELi256ENS_10bfloat16_tEfNS_4arch4Sm90ELb0ELb0ELb0ELb0ELb0ELb0ELb0ELb1ELb0ELb1ELb1ELb0EEENS1_21CollectiveEpilogueFwdINS6_IJSA_NS7_ILi256EEESB_EEES9_SE_SG_Li256ELb0ELb1ELb1ELb0EEENS1_19SingleTileSchedulerILb0ELb1ELb1ELi128EEEEEEEEEvNT_6ParamsE:
	.zero		3456


//--------------------- .nv.constant0._ZN7cutlass13device_kernelIN5flash11enable_sm90INS1_16FlashAttnFwdSm90INS1_25CollectiveMainloopFwdSm90ILi2EN4cute5tupleIJNS5_1CILi1EEES8_S8_EEENS6_IJNS7_ILi128EEENS7_ILi96EEENS7_ILi64EEEEEELi256ENS_10bfloat16_tEfNS_4arch4Sm90ELb0ELb0ELb0ELb0ELb0ELb0ELb1ELb1ELb0ELb1ELb1ELb0EEENS1_21CollectiveEpilogueFwdINS6_IJSA_NS7_ILi256EEESB_EEES9_SE_SG_Li256ELb0ELb1ELb1ELb0EEENS1_19SingleTileSchedulerILb0ELb1ELb1ELi128EEEEEEEEEvNT_6ParamsE --------------------------
	.section	.nv.constant0._ZN7cutlass13device_kernelIN5flash11enable_sm90INS1_16FlashAttnFwdSm90INS1_25CollectiveMainloopFwdSm90ILi2EN4cute5tupleIJNS5_1CILi1EEES8_S8_EEENS6_IJNS7_ILi128EEENS7_ILi96EEENS7_ILi64EEEEEELi256ENS_10bfloat16_tEfNS_4arch4Sm90ELb0ELb0ELb0ELb0ELb0ELb0ELb1ELb1ELb0ELb1ELb1ELb0EEENS1_21CollectiveEpilogueFwdINS6_IJSA_NS7_ILi256EEESB_EEES9_SE_SG_Li256ELb0ELb1ELb1ELb0EEENS1_19SingleTileSchedulerILb0ELb1ELb1ELi128EEEEEEEEEvNT_6ParamsE,"a",@progbits
	.sectionflags	@""
	.align	4
.nv.constant0._ZN7cutlass13device_kernelIN5flash11enable_sm90INS1_16FlashAttnFwdSm90INS1_25CollectiveMainloopFwdSm90ILi2EN4cute5tupleIJNS5_1CILi1EEES8_S8_EEENS6_IJNS7_ILi128EEENS7_ILi96EEENS7_ILi64EEEEEELi256ENS_10bfloat16_tEfNS_4arch4Sm90ELb0ELb0ELb0ELb0ELb0ELb0ELb1ELb1ELb0ELb1ELb1ELb0EEENS1_21CollectiveEpilogueFwdINS6_IJSA_NS7_ILi256EEESB_EEES9_SE_SG_Li256ELb0ELb1ELb1ELb0EEENS1_19SingleTileSchedulerILb0ELb1ELb1ELi128EEEEEEEEEvNT_6ParamsE:
	.zero		3712


//--------------------- .nv.constant0._ZN7cutlass13device_kernelIN5flash11enable_sm90INS1_16FlashAttnFwdSm90INS1_25CollectiveMainloopFwdSm90ILi2EN4cute5tupleIJNS5_1CILi1EEES8_S8_EEENS6_IJNS7_ILi128EEENS7_ILi96EEENS7_ILi64EEEEEELi256ENS_10bfloat16_tEfNS_4arch4Sm90ELb0ELb0ELb0ELb1ELb0ELb0ELb0ELb1ELb0ELb1ELb1ELb0EEENS1_21CollectiveEpilogueFwdINS6_IJSA_NS7_ILi256EEESB_EEES9_SE_SG_Li256ELb1ELb1ELb1ELb0EEENS1_36VarlenDynamicPersistentTileSchedulerILi128ELi96ELi256ELi128ELb1ELb1ELb1ELb0ELb1ELb1EEEEEEEEEvNT_6ParamsE --------------------------
	.section	.nv.constant0._ZN7cutlass13device_kernelIN5flash11enable_sm90INS1_16FlashAttnFwdSm90INS1_25CollectiveMainloopFwdSm90ILi2EN4cute5tupleIJNS5_1CILi1EEES8_S8_EEENS6_IJNS7_ILi128EEENS7_ILi96EEENS7_ILi64EEEEEELi256ENS_10bfloat16_tEfNS_4arch4Sm90ELb0ELb0ELb0ELb1ELb0ELb0ELb0ELb1ELb0ELb1ELb1ELb0EEENS1_21CollectiveEpilogueFwdINS6_IJSA_NS7_ILi256EEESB_EEES9_SE_SG_Li256ELb1ELb1ELb1ELb0EEENS1_36VarlenDynamicPersistentTileSchedulerILi128ELi96ELi256ELi128ELb1ELb1ELb1ELb0ELb1ELb1EEEEEEEEEvNT_6ParamsE,"a",@progbits
	.sectionflags	@""
	.align	4
.nv.constant0._ZN7cutlass13device_kernelIN5flash11enable_sm90INS1_16FlashAttnFwdSm90INS1_25CollectiveMainloopFwdSm90ILi2EN4cute5tupleIJNS5_1CILi1EEES8_S8_EEENS6_IJNS7_ILi128EEENS7_ILi96EEENS7_ILi64EEEEEELi256ENS_10bfloat16_tEfNS_4arch4Sm90ELb0ELb0ELb0ELb1ELb0ELb0ELb0ELb1ELb0ELb1ELb1ELb0EEENS1_21CollectiveEpilogueFwdINS6_IJSA_NS7_ILi256EEESB_EEES9_SE_SG_Li256ELb1ELb1ELb1ELb0EEENS1_36VarlenDynamicPersistentTileSchedulerILi128ELi96ELi256ELi128ELb1ELb1ELb1ELb0ELb1ELb1EEEEEEEEEvNT_6ParamsE:
	.zero		3584


//--------------------- .nv.constant0._ZN7cutlass13device_kernelIN5flash11enable_sm90INS1_16FlashAttnFwdSm90INS1_25CollectiveMainloopFwdSm90ILi2EN4cute5tupleIJNS5_1CILi1EEES8_S8_EEENS6_IJNS7_ILi128EEENS7_ILi96EEENS7_ILi64EEEEEELi256ENS_10bfloat16_tEfNS_4arch4Sm90ELb0ELb0ELb0ELb1ELb0ELb1ELb0ELb1ELb0ELb1ELb1ELb0EEENS1_21CollectiveEpilogueFwdINS6_IJSA_NS7_ILi256EEESB_EEES9_SE_SG_Li256ELb1ELb1ELb1ELb0EEENS1_36VarlenDynamicPersistentTileSchedulerILi128ELi96ELi256ELi128ELb1ELb1ELb1ELb0ELb1ELb1EEEEEEEEEvNT_6ParamsE --------------------------
	.section	.nv.constant0._ZN7cutlass13device_kernelIN5flash11enable_sm90INS1_16FlashAttnFwdSm90INS1_25CollectiveMainloopFwdSm90ILi2EN4cute5tupleIJNS5_1CILi1EEES8_S8_EEENS6_IJNS7_ILi128EEENS7_ILi96EEENS7_ILi64EEEEEELi256ENS_10bfloat16_tEfNS_4arch4Sm90ELb0ELb0ELb0ELb1ELb0ELb1ELb0ELb1ELb0ELb1ELb1ELb0EEENS1_21CollectiveEpilogueFwdINS6_IJSA_NS7_ILi256EEESB_EEES9_SE_SG_Li256ELb1ELb1ELb1ELb0EEENS1_36VarlenDynamicPersistentTileSchedulerILi128ELi96ELi256ELi128ELb1ELb1ELb1ELb0ELb1ELb1EEEEEEEEEvNT_6ParamsE,"a",@progbits
	.sectionflags	@""
	.align	4
.nv.constant0._ZN7cutlass13device_kernelIN5flash11enable_sm90INS1_16FlashAttnFwdSm90INS1_25CollectiveMainloopFwdSm90ILi2EN4cute5tupleIJNS5_1CILi1EEES8_S8_EEENS6_IJNS7_ILi128EEENS7_ILi96EEENS7_ILi64EEEEEELi256ENS_10bfloat16_tEfNS_4arch4Sm90ELb0ELb0ELb0ELb1ELb0ELb1ELb0ELb1ELb0ELb1ELb1ELb0EEENS1_21CollectiveEpilogueFwdINS6_IJSA_NS7_ILi256EEESB_EEES9_SE_SG_Li256ELb1ELb1ELb1ELb0EEENS1_36VarlenDynamicPersistentTileSchedulerILi128ELi96ELi256ELi128ELb1ELb1ELb1ELb0ELb1ELb1EEEEEEEEEvNT_6ParamsE:
	.zero		3584


//--------------------- .nv.constant0._ZN7cutlass13device_kernelIN5flash11enable_sm90INS1_16FlashAttnFwdSm90INS1_25CollectiveMainloopFwdSm90ILi2EN4cute5tupleIJNS5_1CILi1EEES8_S8_EEENS6_IJNS7_ILi128EEENS7_ILi96EEENS7_ILi64EEEEEELi256ENS_10bfloat16_tEfNS_4arch4Sm90ELb0ELb0ELb0ELb1ELb0ELb0ELb1ELb1ELb0ELb1ELb1ELb0EEENS1_21CollectiveEpilogueFwdINS6_IJSA_NS7_ILi256EEESB_EEES9_SE_SG_Li256ELb1ELb1ELb1ELb0EEENS1_36VarlenDynamicPersistentTileSchedulerILi128ELi96ELi256ELi128ELb1ELb1ELb1ELb0ELb1ELb1EEEEEEEEEvNT_6ParamsE --------------------------
	.section	.nv.constant0._ZN7cutlass13device_kernelIN5flash11enable_sm90INS1_16FlashAttnFwdSm90INS1_25CollectiveMainloopFwdSm90ILi2EN4cute5tupleIJNS5_1CILi1EEES8_S8_EEENS6_IJNS7_ILi128EEENS7_ILi96EEENS7_ILi64EEEEEELi256ENS_10bfloat16_tEfNS_4arch4Sm90ELb0ELb0ELb0ELb1ELb0ELb0ELb1ELb1ELb0ELb1ELb1ELb0EEENS1_21CollectiveEpilogueFwdINS6_IJSA_NS7_ILi256EEESB_EEES9_SE_SG_Li256ELb1ELb1ELb1ELb0EEENS1_36VarlenDynamicPersistentTileSchedulerILi128ELi96ELi256ELi128ELb1ELb1ELb1ELb0ELb1ELb1EEEEEEEEEvNT_6ParamsE,"a",@progbits
	.sectionflags	@""
	.align	4
.nv.constant0._ZN7cutlass13device_kernelIN5flash11enable_sm90INS1_16FlashAttnFwdSm90INS1_25CollectiveMainloopFwdSm90ILi2EN4cute5tupleIJNS5_1CILi1EEES8_S8_EEENS6_IJNS7_ILi128EEENS7_ILi96EEENS7_ILi64EEEEEELi256ENS_10bfloat16_tEfNS_4arch4Sm90ELb0ELb0ELb0ELb1ELb0ELb0ELb1ELb1ELb0ELb1ELb1ELb0EEENS1_21CollectiveEpilogueFwdINS6_IJSA_NS7_ILi256EEESB_EEES9_SE_SG_Li256ELb1ELb1ELb1ELb0EEENS1_36VarlenDynamicPersistentTileSchedulerILi128ELi96ELi256ELi128ELb1ELb1ELb1ELb0ELb1ELb1EEEEEEEEEvNT_6ParamsE:
	.zero		3840


//--------------------- .nv.constant0._ZN7cutlass13device_kernelIN5flash11enable_sm90INS1_16FlashAttnFwdSm90INS1_25CollectiveMainloopFwdSm90ILi2EN4cute5tupleIJNS5_1CILi1EEES8_S8_EEENS6_IJNS7_ILi128EEENS7_ILi96EEENS7_ILi64EEEEEELi256ENS_10bfloat16_tEfNS_4arch4Sm90ELb0ELb0ELb0ELb1ELb0ELb1ELb1ELb1ELb0ELb1ELb1ELb0EEENS1_21CollectiveEpilogueFwdINS6_IJSA_NS7_ILi256EEESB_EEES9_SE_SG_Li256ELb1ELb1ELb1ELb0EEENS1_36VarlenDynamicPersistentTileSchedulerILi128ELi96ELi256ELi128ELb1ELb1ELb1ELb0ELb1ELb1EEEEEEEEEvNT_6ParamsE --------------------------
	.section	.nv.constant0._ZN7cutlass13device_kernelIN5flash11enable_sm90INS1_16FlashAttnFwdSm90INS1_25CollectiveMainloopFwdSm90ILi2EN4cute5tupleIJNS5_1CILi1EEES8_S8_EEENS6_IJNS7_ILi128EEENS7_ILi96EEENS7_ILi64EEEEEELi256ENS_10bfloat16_tEfNS_4arch4Sm90ELb0ELb0ELb0ELb1ELb0ELb1ELb1ELb1ELb0ELb1ELb1ELb0EEENS1_21CollectiveEpilogueFwdINS6_IJSA_NS7_ILi256EEESB_EEES9_SE_SG_Li256ELb1ELb1ELb1ELb0EEENS1_36VarlenDynamicPersistentTileSchedulerILi128ELi96ELi256ELi128ELb1ELb1ELb1ELb0ELb1ELb1EEEEEEEEEvNT_6ParamsE,"a",@progbits
	.sectionflags	@""
	.align	4
.nv.constant0._ZN7cutlass13device_kernelIN5flash11enable_sm90INS1_16FlashAttnFwdSm90INS1_25CollectiveMainloopFwdSm90ILi2EN4cute5tupleIJNS5_1CILi1EEES8_S8_EEENS6_IJNS7_ILi128EEENS7_ILi96EEENS7_ILi64EEEEEELi256ENS_10bfloat16_tEfNS_4arch4Sm90ELb0ELb0ELb0ELb1ELb0ELb1ELb1ELb1ELb0ELb1ELb1ELb0EEENS1_21CollectiveEpilogueFwdINS6_IJSA_NS7_ILi256EEESB_EEES9_SE_SG_Li256ELb1ELb1ELb1ELb0EEENS1_36VarlenDynamicPersistentTileSchedulerILi128ELi96ELi256ELi128ELb1ELb1ELb1ELb0ELb1ELb1EEEEEEEEEvNT_6ParamsE:
	.zero		3840


//--------------------- .nv.constant0._ZN7cutlass13device_kernelIN5flash11enable_sm90INS1_16FlashAttnFwdSm90INS1_25CollectiveMainloopFwdSm90ILi2EN4cute5tupleIJNS5_1CILi1EEES8_S8_EEENS6_IJNS7_ILi128EEENS7_ILi96EEENS7_ILi64EEEEEELi256ENS_10bfloat16_tEfNS_4arch4Sm90ELb0ELb1ELb0ELb0ELb0ELb0ELb0ELb1ELb0ELb1ELb1ELb0EEENS1_21CollectiveEpilogueFwdINS6_IJSA_NS7_ILi256EEESB_EEES9_SE_SG_Li256ELb0ELb1ELb1ELb0EEENS1_19SingleTileSchedulerILb0ELb1ELb1ELi128EEEEEEEEEvNT_6ParamsE --------------------------
	.section	.nv.constant0._ZN7cutlass13device_kernelIN5flash11enable_sm90INS1_16FlashAttnFwdSm90INS1_25CollectiveMainloopFwdSm90ILi2EN4cute5tupleIJNS5_1CILi1EEES8_S8_EEENS6_IJNS7_ILi128EEENS7_ILi96EEENS7_ILi64EEEEEELi256ENS_10bfloat16_tEfNS_4arch4Sm90ELb0ELb1ELb0ELb0ELb0ELb0ELb0ELb1ELb0ELb1ELb1ELb0EEENS1_21CollectiveEpilogueFwdINS6_IJSA_NS7_ILi256EEESB_EEES9_SE_SG_Li256ELb0ELb1ELb1ELb0EEENS1_19SingleTileSchedulerILb0ELb1ELb1ELi128EEEEEEEEEvNT_6ParamsE,"a",@progbits
	.sectionflags	@""
	.align	4
.nv.constant0._ZN7cutlass13device_kernelIN5flash11enable_sm90INS1_16FlashAttnFwdSm90INS1_25CollectiveMainloopFwdSm90ILi2EN4cute5tupleIJNS5_1CILi1EEES8_S8_EEENS6_IJNS7_ILi128EEENS7_ILi96EEENS7_ILi64EEEEEELi256ENS_10bfloat16_tEfNS_4arch4Sm90ELb0ELb1ELb0ELb0ELb0ELb0ELb0ELb1ELb0ELb1ELb1ELb0EEENS1_21CollectiveEpilogueFwdINS6_IJSA_NS7_ILi256EEESB_EEES9_SE_SG_Li256ELb0ELb1ELb1ELb0EEENS1_19SingleTileSchedulerILb0ELb1ELb1ELi128EEEEEEEEEvNT_6ParamsE:
	.zero		3456


//--------------------- .nv.constant0._ZN7cutlass13device_kernelIN5flash11enable_sm90INS1_16FlashAttnFwdSm90INS1_25CollectiveMainloopFwdSm90ILi2EN4cute5tupleIJNS5_1CILi1EEES8_S8_EEENS6_IJNS7_ILi128EEENS7_ILi96EEENS7_ILi64EEEEEELi256ENS_10bfloat16_tEfNS_4arch4Sm90ELb0ELb1ELb0ELb0ELb0ELb0ELb1ELb1ELb0ELb1ELb1ELb0EEENS1_21CollectiveEpilogueFwdINS6_IJSA_NS7_ILi256EEESB_EEES9_SE_SG_Li256ELb0ELb1ELb1ELb0EEENS1_19SingleTileSchedulerILb0ELb1ELb1ELi128EEEEEEEEEvNT_6ParamsE --------------------------
	.section	.nv.constant0._ZN7cutlass13device_kernelIN5flash11enable_sm90INS1_16FlashAttnFwdSm90INS1_25CollectiveMainloopFwdSm90ILi2EN4cute5tupleIJNS5_1CILi1EEES8_S8_EEENS6_IJNS7_ILi128EEENS7_ILi96EEENS7_ILi64EEEEEELi256ENS_10bfloat16_tEfNS_4arch4Sm90ELb0ELb1ELb0ELb0ELb0ELb0ELb1ELb1ELb0ELb1ELb1ELb0EEENS1_21CollectiveEpilogueFwdINS6_IJSA_NS7_ILi256EEESB_EEES9_SE_SG_Li256ELb0ELb1ELb1ELb0EEENS1_19SingleTileSchedulerILb0ELb1ELb1ELi128EEEEEEEEEvNT_6ParamsE,"a",@progbits
	.sectionflags	@""
	.align	4
.nv.constant0._ZN7cutlass13device_kernelIN5flash11enable_sm90INS1_16FlashAttnFwdSm90INS1_25CollectiveMainloopFwdSm90ILi2EN4cute5tupleIJNS5_1CILi1EEES8_S8_EEENS6_IJNS7_ILi128EEENS7_ILi96EEENS7_ILi64EEEEEELi256ENS_10bfloat16_tEfNS_4arch4Sm90ELb0ELb1ELb0ELb0ELb0ELb0ELb1ELb1ELb0ELb1ELb1ELb0EEENS1_21CollectiveEpilogueFwdINS6_IJSA_NS7_ILi256EEESB_EEES9_SE_SG_Li256ELb0ELb1ELb1ELb0EEENS1_19SingleTileSchedulerILb0ELb1ELb1ELi128EEEEEEEEEvNT_6ParamsE:
	.zero		3712


//--------------------- .nv.constant0._ZN7cutlass13device_kernelIN5flash11enable_sm90INS1_16FlashAttnFwdSm90INS1_25CollectiveMainloopFwdSm90ILi2EN4cute5tupleIJNS5_1CILi1EEES8_S8_EEENS6_IJNS7_ILi128EEENS7_ILi96EEENS7_ILi64EEEEEELi256ENS_10bfloat16_tEfNS_4arch4Sm90ELb0ELb1ELb0ELb1ELb0ELb0ELb0ELb1ELb0ELb1ELb1ELb0EEENS1_21CollectiveEpilogueFwdINS6_IJSA_NS7_ILi256EEESB_EEES9_SE_SG_Li256ELb1ELb1ELb1ELb0EEENS1_36VarlenDynamicPersistentTileSchedulerILi128ELi96ELi256ELi128ELb1ELb1ELb1ELb1ELb0ELb1EEEEEEEEEvNT_6ParamsE --------------------------
	.section	.nv.constant0._ZN7cutlass13device_kernelIN5flash11enable_sm90INS1_16FlashAttnFwdSm90INS1_25CollectiveMainloopFwdSm90ILi2EN4cute5tupleIJNS5_1CILi1EEES8_S8_EEENS6_IJNS7_ILi128EEENS7_ILi96EEENS7_ILi64EEEEEELi256ENS_10bfloat16_tEfNS_4arch4Sm90ELb0ELb1ELb0ELb1ELb0ELb0ELb0ELb1ELb0ELb1ELb1ELb0EEENS1_21CollectiveEpilogueFwdINS6_IJSA_NS7_ILi256EEESB_EEES9_SE_SG_Li256ELb1ELb1ELb1ELb0EEENS1_36VarlenDynamicPersistentTileSchedulerILi128ELi96ELi256ELi128ELb1ELb1ELb1ELb1ELb0ELb1EEEEEEEEEvNT_6ParamsE,"a",@progbits
	.sectionflags	@""
	.align	4
.nv.constant0._ZN7cutlass13device_kernelIN5flash11enable_sm90INS1_16FlashAttnFwdSm90INS1_25CollectiveMainloopFwdSm90ILi2EN4cute5tupleIJNS5_1CILi1EEES8_S8_EEENS6_IJNS7_ILi128EEENS7_ILi96EEENS7_ILi64EEEEEELi256ENS_10bfloat16_tEfNS_4arch4Sm90ELb0ELb1ELb0ELb1ELb0ELb0ELb0ELb1ELb0ELb1ELb1ELb0EEENS1_21CollectiveEpilogueFwdINS6_IJSA_NS7_ILi256EEESB_EEES9_SE_SG_Li256ELb1ELb1ELb1ELb0EEENS1_36VarlenDynamicPersistentTileSchedulerILi128ELi96ELi256ELi128ELb1ELb1ELb1ELb1ELb0ELb1EEEEEEEEEvNT_6ParamsE:
	.zero		3584


//--------------------- .nv.constant0._ZN7cutlass13device_kernelIN5flash11enable_sm90INS1_16FlashAttnFwdSm90INS1_25CollectiveMainloopFwdSm90ILi2EN4cute5tupleIJNS5_1CILi1EEES8_S8_EEENS6_IJNS7_ILi128EEENS7_ILi96EEENS7_ILi64EEEEEELi256ENS_10bfloat16_tEfNS_4arch4Sm90ELb0ELb1ELb0ELb1ELb0ELb1ELb0ELb1ELb0ELb1ELb1ELb0EEENS1_21CollectiveEpilogueFwdINS6_IJSA_NS7_ILi256EEESB_EEES9_SE_SG_Li256ELb1ELb1ELb1ELb0EEENS1_36VarlenDynamicPersistentTileSchedulerILi128ELi96ELi256ELi128ELb1ELb1ELb1ELb1ELb0ELb1EEEEEEEEEvNT_6ParamsE --------------------------
	.section	.nv.constant0._ZN7cutlass13device_kernelIN5flash11enable_sm90INS1_16FlashAttnFwdSm90INS1_25CollectiveMainloopFwdSm90ILi2EN4cute5tupleIJNS5_1CILi1EEES8_S8_EEENS6_IJNS7_ILi128EEENS7_ILi96EEENS7_ILi64EEEEEELi256ENS_10bfloat16_tEfNS_4arch4Sm90ELb0ELb1ELb0ELb1ELb0ELb1ELb0ELb1ELb0ELb1ELb1ELb0EEENS1_21CollectiveEpilogueFwdINS6_IJSA_NS7_ILi256EEESB_EEES9_SE_SG_Li256ELb1ELb1ELb1ELb0EEENS1_36VarlenDynamicPersistentTileSchedulerILi128ELi96ELi256ELi128ELb1ELb1ELb1ELb1ELb0ELb1EEEEEEEEEvNT_6ParamsE,"a",@progbits
	.sectionflags	@""
	.align	4
.nv.constant0._ZN7cutlass13device_kernelIN5flash11enable_sm90INS1_16FlashAttnFwdSm90INS1_25CollectiveMainloopFwdSm90ILi2EN4cute5tupleIJNS5_1CILi1EEES8_S8_EEENS6_IJNS7_ILi128EEENS7_ILi96EEENS7_ILi64EEEEEELi256ENS_10bfloat16_tEfNS_4arch4Sm90ELb0ELb1ELb0ELb1ELb0ELb1ELb0ELb1ELb0ELb1ELb1ELb0EEENS1_21CollectiveEpilogueFwdINS6_IJSA_NS7_ILi256EEESB_EEES9_SE_SG_Li256ELb1ELb1ELb1ELb0EEENS1_36VarlenDynamicPersistentTileSchedulerILi128ELi96ELi256ELi128ELb1ELb1ELb1ELb1ELb0ELb1EEEEEEEEEvNT_6ParamsE:
	.zero		3584


//--------------------- .nv.constant0._ZN7cutlass13device_kernelIN5flash11enable_sm90INS1_16FlashAttnFwdSm90INS1_25CollectiveMainloopFwdSm90ILi2EN4cute5tupleIJNS5_1CILi1EEES8_S8_EEENS6_IJNS7_ILi128EEENS7_ILi96EEENS7_ILi64EEEEEELi256ENS_10bfloat16_tEfNS_4arch4Sm90ELb0ELb1ELb0ELb1ELb0ELb0ELb1ELb1ELb0ELb1ELb1ELb0EEENS1_21CollectiveEpilogueFwdINS6_IJSA_NS7_ILi256EEESB_EEES9_SE_SG_Li256ELb1ELb1ELb1ELb0EEENS1_36VarlenDynamicPersistentTileSchedulerILi128ELi96ELi256ELi128ELb1ELb1ELb1ELb1ELb0ELb1EEEEEEEEEvNT_6ParamsE --------------------------
	.section	.nv.constant0._ZN7cutlass13device_kernelIN5flash11enable_sm90INS1_16FlashAttnFwdSm90INS1_25CollectiveMainloopFwdSm90ILi2EN4cute5tupleIJNS5_1CILi1EEES8_S8_EEENS6_IJNS7_ILi128EEENS7_ILi96EEENS7_ILi64EEEEEELi256ENS_10bfloat16_tEfNS_4arch4Sm90ELb0ELb1ELb0ELb1ELb0ELb0ELb1ELb1ELb0ELb1ELb1ELb0EEENS1_21CollectiveEpilogueFwdINS6_IJSA_NS7_ILi256EEESB_EEES9_SE_SG_Li256ELb1ELb1ELb1ELb0EEENS1_36VarlenDynamicPersistentTileSchedulerILi128ELi96ELi256ELi128ELb1ELb1ELb1ELb1ELb0ELb1EEEEEEEEEvNT_6ParamsE,"a",@progbits
	.sectionflags	@""
	.align	4
.nv.constant0._ZN7cutlass13device_kernelIN5flash11enable_sm90INS1_16FlashAttnFwdSm90INS1_25CollectiveMainloopFwdSm90ILi2EN4cute5tupleIJNS5_1CILi1EEES8_S8_EEENS6_IJNS7_ILi128EEENS7_ILi96EEENS7_ILi64EEEEEELi256ENS_10bfloat16_tEfNS_4arch4Sm90ELb0ELb1ELb0ELb1ELb0ELb0ELb1ELb1ELb0ELb1ELb1ELb0EEENS1_21CollectiveEpilogueFwdINS6_IJSA_NS7_ILi256EEESB_EEES9_SE_SG_Li256ELb1ELb1ELb1ELb0EEENS1_36VarlenDynamicPersistentTileSchedulerILi128ELi96ELi256ELi128ELb1ELb1ELb1ELb1ELb0ELb1EEEEEEEEEvNT_6ParamsE:
	.zero		3840


//--------------------- .nv.constant0._ZN7cutlass13device_kernelIN5flash11enable_sm90INS1_16FlashAttnFwdSm90INS1_25CollectiveMainloopFwdSm90ILi2EN4cute5tupleIJNS5_1CILi1EEES8_S8_EEENS6_IJNS7_ILi128EEENS7_ILi96EEENS7_ILi64EEEEEELi256ENS_10bfloat16_tEfNS_4arch4Sm90ELb0ELb1ELb0ELb1ELb0ELb1ELb1ELb1ELb0ELb1ELb1ELb0EEENS1_21CollectiveEpilogueFwdINS6_IJSA_NS7_ILi256EEESB_EEES9_SE_SG_Li256ELb1ELb1ELb1ELb0EEENS1_36VarlenDynamicPersistentTileSchedulerILi128ELi96ELi256ELi128ELb1ELb1ELb1ELb1ELb0ELb1EEEEEEEEEvNT_6ParamsE --------------------------
	.section	.nv.constant0._ZN7cutlass13device_kernelIN5flash11enable_sm90INS1_16FlashAttnFwdSm90INS1_25CollectiveMainloopFwdSm90ILi2EN4cute5tupleIJNS5_1CILi1EEES8_S8_EEENS6_IJNS7_ILi128EEENS7_ILi96EEENS7_ILi64EEEEEELi256ENS_10bfloat16_tEfNS_4arch4Sm90ELb0ELb1ELb0ELb1ELb0ELb1ELb1ELb1ELb0ELb1ELb1ELb0EEENS1_21CollectiveEpilogueFwdINS6_IJSA_NS7_ILi256EEESB_EEES9_SE_SG_Li256ELb1ELb1ELb1ELb0EEENS1_36VarlenDynamicPersistentTileSchedulerILi128ELi96ELi256ELi128ELb1ELb1ELb1ELb1ELb0ELb1EEEEEEEEEvNT_6ParamsE,"a",@progbits
	.sectionflags	@""
	.align	4
.nv.constant0._ZN7cutlass13device_kernelIN5flash11enable_sm90INS1_16FlashAttnFwdSm90INS1_25CollectiveMainloopFwdSm90ILi2EN4cute5tupleIJNS5_1CILi1EEES8_S8_EEENS6_IJNS7_ILi128EEENS7_ILi96EEENS7_ILi64EEEEEELi256ENS_10bfloat16_tEfNS_4arch4Sm90ELb0ELb1ELb0ELb1ELb0ELb1ELb1ELb1ELb0ELb1ELb1ELb0EEENS1_21CollectiveEpilogueFwdINS6_IJSA_NS7_ILi256EEESB_EEES9_SE_SG_Li256ELb1ELb1ELb1ELb0EEENS1_36VarlenDynamicPersistentTileSchedulerILi128ELi96ELi256ELi128ELb1ELb1ELb1ELb1ELb0ELb1EEEEEEEEEvNT_6ParamsE:
	.zero		3840


//--------------------- .nv.constant0._ZN7cutlass13device_kernelIN5flash11enable_sm90INS1_16FlashAttnFwdSm90INS1_25CollectiveMainloopFwdSm90ILi2EN4cute5tupleIJNS5_1CILi1EEES8_S8_EEENS6_IJNS7_ILi128EEENS7_ILi96EEENS7_ILi64EEEEEELi256ENS_10bfloat16_tEfNS_4arch4Sm90ELb1ELb0ELb0ELb0ELb0ELb0ELb0ELb1ELb0ELb1ELb1ELb0EEENS1_21CollectiveEpilogueFwdINS6_IJSA_NS7_ILi256EEESB_EEES9_SE_SG_Li256ELb0ELb1ELb1ELb0EEENS1_19SingleTileSchedulerILb0ELb1ELb1ELi128EEEEEEEEEvNT_6ParamsE --------------------------
	.section	.nv.constant0._ZN7cutlass13device_kernelIN5flash11enable_sm90INS1_16FlashAttnFwdSm90INS1_25CollectiveMainloopFwdSm90ILi2EN4cute5tupleIJNS5_1CILi1EEES8_S8_EEENS6_IJNS7_ILi128EEENS7_ILi96EEENS7_ILi64EEEEEELi256ENS_10bfloat16_tEfNS_4arch4Sm90ELb1ELb0ELb0ELb0ELb0ELb0ELb0ELb1ELb0ELb1ELb1ELb0EEENS1_21CollectiveEpilogueFwdINS6_IJSA_NS7_ILi256EEESB_EEES9_SE_SG_Li256ELb0ELb1ELb1ELb0EEENS1_19SingleTileSchedulerILb0ELb1ELb1ELi128EEEEEEEEEvNT_6ParamsE,"a",@progbits
	.sectionflags	@""
	.align	4
.nv.constant0._ZN7cutlass13device_kernelIN5flash11enable_sm90INS1_16FlashAttnFwdSm90INS1_25CollectiveMainloopFwdSm90ILi2EN4cute5tupleIJNS5_1CILi1EEES8_S8_EEENS6_IJNS7_ILi128EEENS7_ILi96EEENS7_ILi64EEEEEELi256ENS_10bfloat16_tEfNS_4arch4Sm90ELb1ELb0ELb0ELb0ELb0ELb0ELb0ELb1ELb0ELb1ELb1ELb0EEENS1_21CollectiveEpilogueFwdINS6_IJSA_NS7_ILi256EEESB_EEES9_SE_SG_Li256ELb0ELb1ELb1ELb0EEENS1_19SingleTileSchedulerILb0ELb1ELb1ELi128EEEEEEEEEvNT_6ParamsE:
	.zero		3456


//--------------------- .nv.constant0._ZN7cutlass13device_kernelIN5flash11enable_sm90INS1_16FlashAttnFwdSm90INS1_25CollectiveMainloopFwdSm90ILi2EN4cute5tupleIJNS5_1CILi1EEES8_S8_EEENS6_IJNS7_ILi128EEENS7_ILi96EEENS7_ILi64EEEEEELi256ENS_10bfloat16_tEfNS_4arch4Sm90ELb1ELb0ELb0ELb0ELb0ELb0ELb1ELb1ELb0ELb1ELb1ELb0EEENS1_21CollectiveEpilogueFwdINS6_IJSA_NS7_ILi256EEESB_EEES9_SE_SG_Li256ELb0ELb1ELb1ELb0EEENS1_19SingleTileSchedulerILb0ELb1ELb1ELi128EEEEEEEEEvNT_6ParamsE --------------------------
	.section	.nv.constant0._ZN7cutlass13device_kernelIN5flash11enable_sm90INS1_16FlashAttnFwdSm90INS1_25CollectiveMainloopFwdSm90ILi2EN4cute5tupleIJNS5_1CILi1EEES8_S8_EEENS6_IJNS7_ILi128EEENS7_ILi96EEENS7_ILi64EEEEEELi256ENS_10bfloat16_tEfNS_4arch4Sm90ELb1ELb0ELb0ELb0ELb0ELb0ELb1ELb1ELb0ELb1ELb1ELb0EEENS1_21CollectiveEpilogueFwdINS6_IJSA_NS7_ILi256EEESB_EEES9_SE_SG_Li256ELb0ELb1ELb1ELb0EEENS1_19SingleTileSchedulerILb0ELb1ELb1ELi128EEEEEEEEEvNT_6ParamsE,"a",@progbits
	.sectionflags	@""
	.align	4
.nv.constant0._ZN7cutlass13device_kernelIN5flash11enable_sm90INS1_16FlashAttnFwdSm90INS1_25CollectiveMainloopFwdSm90ILi2EN4cute5tupleIJNS5_1CILi1EEES8_S8_EEENS6_IJNS7_ILi128EEENS7_ILi96EEENS7_ILi64EEEEEELi256ENS_10bfloat16_tEfNS_4arch4Sm90ELb1ELb0ELb0ELb0ELb0ELb0ELb1ELb1ELb0ELb1ELb1ELb0EEENS1_21CollectiveEpilogueFwdINS6_IJSA_NS7_ILi256EEESB_EEES9_SE_SG_Li256ELb0ELb1ELb1ELb0EEENS1_19SingleTileSchedulerILb0ELb1ELb1ELi128EEEEEEEEEvNT_6ParamsE:
	.zero		3712


//--------------------- .nv.constant0._ZN7cutlass13device_kernelIN5flash11enable_sm90INS1_16FlashAttnFwdSm90INS1_25CollectiveMainloopFwdSm90ILi2EN4cute5tupleIJNS5_1CILi1EEES8_S8_EEENS6_IJNS7_ILi128EEENS7_ILi96EEENS7_ILi64EEEEEELi256ENS_10bfloat16_tEfNS_4arch4Sm90ELb1ELb0ELb0ELb1ELb0ELb0ELb0ELb1ELb0ELb1ELb1ELb0EEENS1_21CollectiveEpilogueFwdINS6_IJSA_NS7_ILi256EEESB_EEES9_SE_SG_Li256ELb1ELb1ELb1ELb0EEENS1_36VarlenDynamicPersistentTileSchedulerILi128ELi96ELi256ELi128ELb1ELb1ELb1ELb1ELb1ELb1EEEEEEEEEvNT_6ParamsE --------------------------
	.section	.nv.constant0._ZN7cutlass13device_kernelIN5flash11enable_sm90INS1_16FlashAttnFwdSm90INS1_25CollectiveMainloopFwdSm90ILi2EN4cute5tupleIJNS5_1CILi1EEES8_S8_EEENS6_IJNS7_ILi128EEENS7_ILi96EEENS7_ILi64EEEEEELi256ENS_10bfloat16_tEfNS_4arch4Sm90ELb1ELb0ELb0ELb1ELb0ELb0ELb0ELb1ELb0ELb1ELb1ELb0EEENS1_21CollectiveEpilogueFwdINS6_IJSA_NS7_ILi256EEESB_EEES9_SE_SG_Li256ELb1ELb1ELb1ELb0EEENS1_36VarlenDynamicPersistentTileSchedulerILi128ELi96ELi256ELi128ELb1ELb1ELb1ELb1ELb1ELb1EEEEEEEEEvNT_6ParamsE,"a",@progbits
	.sectionflags	@""
	.align	4
.nv.constant0._ZN7cutlass13device_kernelIN5flash11enable_sm90INS1_16FlashAttnFwdSm90INS1_25CollectiveMainloopFwdSm90ILi2EN4cute5tupleIJNS5_1CILi1EEES8_S8_EEENS6_IJNS7_ILi128EEENS7_ILi96EEENS7_ILi64EEEEEELi256ENS_10bfloat16_tEfNS_4arch4Sm90ELb1ELb0ELb0ELb1ELb0ELb0ELb0ELb1ELb0ELb1ELb1ELb0EEENS1_21CollectiveEpilogueFwdINS6_IJSA_NS7_ILi256EEESB_EEES9_SE_SG_Li256ELb1ELb1ELb1ELb0EEENS1_36VarlenDynamicPersistentTileSchedulerILi128ELi96ELi256ELi128ELb1ELb1ELb1ELb1ELb1ELb1EEEEEEEEEvNT_6ParamsE:
	.zero		3584


//--------------------- .nv.constant0._ZN7cutlass13device_kernelIN5flash11enable_sm90INS1_16FlashAttnFwdSm90INS1_25CollectiveMainloopFwdSm90ILi2EN4cute5tupleIJNS5_1CILi1EEES8_S8_EEENS6_IJNS7_ILi128EEENS7_ILi96EEENS7_ILi64EEEEEELi256ENS_10bfloat16_tEfNS_4arch4Sm90ELb1ELb0ELb0ELb1ELb0ELb1ELb0ELb1ELb0ELb1ELb1ELb0EEENS1_21CollectiveEpilogueFwdINS6_IJSA_NS7_ILi256EEESB_EEES9_SE_SG_Li256ELb1ELb1ELb1ELb0EEENS1_36VarlenDynamicPersistentTileSchedulerILi128ELi96ELi256ELi128ELb1ELb1ELb1ELb1ELb1ELb1EEEEEEEEEvNT_6ParamsE --------------------------
	.section	.nv.constant0._ZN7cutlass13device_kernelIN5flash11enable_sm90INS1_16FlashAttnFwdSm90INS1_25CollectiveMainloopFwdSm90ILi2EN4cute5tupleIJNS5_1CILi1EEES8_S8_EEENS6_IJNS7_ILi128EEENS7_ILi96EEENS7_ILi64EEEEEELi256ENS_10bfloat16_tEfNS_4arch4Sm90ELb1ELb0ELb0ELb1ELb0ELb1ELb0ELb1ELb0ELb1ELb1ELb0EEENS1_21CollectiveEpilogueFwdINS6_IJSA_NS7_ILi256EEESB_EEES9_SE_SG_Li256ELb1ELb1ELb1ELb0EEENS1_36VarlenDynamicPersistentTileSchedulerILi128ELi96ELi256ELi128ELb1ELb1ELb1ELb1ELb1ELb1EEEEEEEEEvNT_6ParamsE,"a",@progbits
	.sectionflags	@""
	.align	4
.nv.constant0._ZN7cutlass13device_kernelIN5flash11enable_sm90INS1_16FlashAttnFwdSm90INS1_25CollectiveMainloopFwdSm90ILi2EN4cute5tupleIJNS5_1CILi1EEES8_S8_EEENS6_IJNS7_ILi128EEENS7_ILi96EEENS7_ILi64EEEEEELi256ENS_10bfloat16_tEfNS_4arch4Sm90ELb1ELb0ELb0ELb1ELb0ELb1ELb0ELb1ELb0ELb1ELb1ELb0EEENS1_21CollectiveEpilogueFwdINS6_IJSA_NS7_ILi256EEESB_EEES9_SE_SG_Li256ELb1ELb1ELb1ELb0EEENS1_36VarlenDynamicPersistentTileSchedulerILi128ELi96ELi256ELi128ELb1ELb1ELb1ELb1ELb1ELb1EEEEEEEEEvNT_6ParamsE:
	.zero		3584


//--------------------- .nv.constant0._ZN7cutlass13device_kernelIN5flash11enable_sm90INS1_16FlashAttnFwdSm90INS1_25CollectiveMainloopFwdSm90ILi2EN4cute5tupleIJNS5_1CILi1EEES8_S8_EEENS6_IJNS7_ILi128EEENS7_ILi96EEENS7_ILi64EEEEEELi256ENS_10bfloat16_tEfNS_4arch4Sm90ELb1ELb0ELb0ELb1ELb0ELb0ELb1ELb1ELb0ELb1ELb1ELb0EEENS1_21CollectiveEpilogueFwdINS6_IJSA_NS7_ILi256EEESB_EEES9_SE_SG_Li256ELb1ELb1ELb1ELb0EEENS1_36VarlenDynamicPersistentTileSchedulerILi128ELi96ELi256ELi128ELb1ELb1ELb1ELb1ELb1ELb1EEEEEEEEEvNT_6ParamsE --------------------------
	.section	.nv.constant0._ZN7cutlass13device_kernelIN5flash11enable_sm90INS1_16FlashAttnFwdSm90INS1_25CollectiveMainloopFwdSm90ILi2EN4cute5tupleIJNS5_1CILi1EEES8_S8_EEENS6_IJNS7_ILi128EEENS7_ILi96EEENS7_ILi64EEEEEELi256ENS_10bfloat16_tEfNS_4arch4Sm90ELb1ELb0ELb0ELb1ELb0ELb0ELb1ELb1ELb0ELb1ELb1ELb0EEENS1_21CollectiveEpilogueFwdINS6_IJSA_NS7_ILi256EEESB_EEES9_SE_SG_Li256ELb1ELb1ELb1ELb0EEENS1_36VarlenDynamicPersistentTileSchedulerILi128ELi96ELi256ELi128ELb1ELb1ELb1ELb1ELb1ELb1EEEEEEEEEvNT_6ParamsE,"a",@progbits
	.sectionflags	@""
	.align	4
.nv.constant0._ZN7cutlass13device_kernelIN5flash11enable_sm90INS1_16FlashAttnFwdSm90INS1_25CollectiveMainloopFwdSm90ILi2EN4cute5tupleIJNS5_1CILi1EEES8_S8_EEENS6_IJNS7_ILi128EEENS7_ILi96EEENS7_ILi64EEEEEELi256ENS_10bfloat16_tEfNS_4arch4Sm90ELb1ELb0ELb0ELb1ELb0ELb0ELb1ELb1ELb0ELb1ELb1ELb0EEENS1_21CollectiveEpilogueFwdINS6_IJSA_NS7_ILi256EEESB_EEES9_SE_SG_Li256ELb1ELb1ELb1ELb0EEENS1_36VarlenDynamicPersistentTileSchedulerILi128ELi96ELi256ELi128ELb1ELb1ELb1ELb1ELb1ELb1EEEEEEEEEvNT_6ParamsE:
	.zero		3840


//--------------------- .nv.constant0._ZN7cutlass13device_kernelIN5flash11enable_sm90INS1_16FlashAttnFwdSm90INS1_25CollectiveMainloopFwdSm90ILi2EN4cute5tupleIJNS5_1CILi1EEES8_S8_EEENS6_IJNS7_ILi128EEENS7_ILi96EEENS7_ILi64EEEEEELi256ENS_10bfloat16_tEfNS_4arch4Sm90ELb1ELb0ELb0ELb1ELb0ELb1ELb1ELb1ELb0ELb1ELb1ELb0EEENS1_21CollectiveEpilogueFwdINS6_IJSA_NS7_ILi256EEESB_EEES9_SE_SG_Li256ELb1ELb1ELb1ELb0EEENS1_36VarlenDynamicPersistentTileSchedulerILi128ELi96ELi256ELi128ELb1ELb1ELb1ELb1ELb1ELb1EEEEEEEEEvNT_6ParamsE --------------------------
	.section	.nv.constant0._ZN7cutlass13device_kernelIN5flash11enable_sm90INS1_16FlashAttnFwdSm90INS1_25CollectiveMainloopFwdSm90ILi2EN4cute5tupleIJNS5_1CILi1EEES8_S8_EEENS6_IJNS7_ILi128EEENS7_ILi96EEENS7_ILi64EEEEEELi256ENS_10bfloat16_tEfNS_4arch4Sm90ELb1ELb0ELb0ELb1ELb0ELb1ELb1ELb1ELb0ELb1ELb1ELb0EEENS1_21CollectiveEpilogueFwdINS6_IJSA_NS7_ILi256EEESB_EEES9_SE_SG_Li256ELb1ELb1ELb1ELb0EEENS1_36VarlenDynamicPersistentTileSchedulerILi128ELi96ELi256ELi128ELb1ELb1ELb1ELb1ELb1ELb1EEEEEEEEEvNT_6ParamsE,"a",@progbits
	.sectionflags	@""
	.align	4
.nv.constant0._ZN7cutlass13device_kernelIN5flash11enable_sm90INS1_16FlashAttnFwdSm90INS1_25CollectiveMainloopFwdSm90ILi2EN4cute5tupleIJNS5_1CILi1EEES8_S8_EEENS6_IJNS7_ILi128EEENS7_ILi96EEENS7_ILi64EEEEEELi256ENS_10bfloat16_tEfNS_4arch4Sm90ELb1ELb0ELb0ELb1ELb0ELb1ELb1ELb1ELb0ELb1ELb1ELb0EEENS1_21CollectiveEpilogueFwdINS6_IJSA_NS7_ILi256EEESB_EEES9_SE_SG_Li256ELb1ELb1ELb1ELb0EEENS1_36VarlenDynamicPersistentTileSchedulerILi128ELi96ELi256ELi128ELb1ELb1ELb1ELb1ELb1ELb1EEEEEEEEEvNT_6ParamsE:
	.zero		3840


//--------------------- SYMBOLS --------------------------

	.type		.nv.reservedSmem.offset0,@object
	.size		.nv.reservedSmem.offset0,0x4
